// auto-generated by cutlass_sweep.gemm — config: {"arch": "sm_100", "cluster_m": 4, "cluster_n": 2, "dtype": "mxfp8_e4m3", "dtype_b": "mxfp8_e4m3", "layout": "nt", "stages": 0, "tile_k": 128, "tile_m": 128, "tile_n": 256}
#include "cutlass/cutlass.h"
#include "cutlass/gemm/collective/collective_builder.hpp"
#include "cutlass/gemm/device/gemm_universal_adapter.h"
#include "cutlass/gemm/kernel/gemm_universal.hpp"
#include "cutlass/epilogue/collective/collective_builder.hpp"

using ElemA = cutlass::mx_float8_t<cutlass::float_e4m3_t>;
using ElemB = cutlass::mx_float8_t<cutlass::float_e4m3_t>;
using ElemCD = cutlass::bfloat16_t;
using Acc  = float;
using TileShape    = cute::Shape<cute::_128, cute::_256, cute::_128>;
using ClusterShape = cute::Shape<cute::_4, cute::_2, cute::_1>;

using CollectiveEpilogue = typename cutlass::epilogue::collective::CollectiveBuilder<
    cutlass::arch::Sm100, cutlass::arch::OpClassTensorOp,
    TileShape, ClusterShape,
    cutlass::epilogue::collective::EpilogueTileAuto,
    Acc, Acc,
    ElemCD, cutlass::layout::RowMajor, 128 / cutlass::sizeof_bits<ElemCD>::value,
    ElemCD, cutlass::layout::RowMajor, 128 / cutlass::sizeof_bits<ElemCD>::value,
    cutlass::epilogue::collective::EpilogueScheduleAuto
  >::CollectiveOp;

using CollectiveMainloop = typename cutlass::gemm::collective::CollectiveBuilder<
    cutlass::arch::Sm100, cutlass::arch::OpClassBlockScaledTensorOp,
    ElemA, cutlass::layout::RowMajor, 32,
    ElemB, cutlass::layout::ColumnMajor, 32,
    Acc,
    TileShape, ClusterShape,
    cutlass::gemm::collective::StageCountAutoCarveout<static_cast<int>(sizeof(typename CollectiveEpilogue::SharedStorage))>,
    cutlass::gemm::collective::KernelScheduleAuto
  >::CollectiveOp;

using GemmKernel = cutlass::gemm::kernel::GemmUniversal<
    cute::Shape<int,int,int,int>,
    CollectiveMainloop,
    CollectiveEpilogue
>;
using Gemm = cutlass::gemm::device::GemmUniversalAdapter<GemmKernel>;

// Force the device kernel symbol into the cubin without needing a host main.
auto* _anchor = &cutlass::device_kernel<GemmKernel>;


// ===== COMPILED SASS (sm_100a) =====

	.target	sm_100a

	.elftype	@"ET_EXEC"


//--------------------- .note.nv.tkinfo           --------------------------
	.section	.note.nv.tkinfo,"",@"SHT_NOTE"
	.sectionflags	@"SHF_NOTE_NV_TKINFO"
	.tkinfo
        /*0018*/ 	.word	0x00000002
        /*0030*/ 	.string	""
        /*0030*/ 	.string	"ptxas"
        /*0030*/ 	.string	"Cuda compilation tools, release 13.0, V13.0.88"
        /*0030*/ 	.string	"Build cuda_13.0.r13.0/compiler.36424714_0"
        /*0030*/ 	.string	"-arch sm_100a -m 64 "



//--------------------- .note.nv.cuinfo           --------------------------
	.section	.note.nv.cuinfo,"",@"SHT_NOTE"
	.sectionflags	@"SHF_NOTE_NV_CUINFO"
        /*0018*/ 	.short	0x0002
        /*001a*/ 	.short	0x0064
        /*001c*/ 	.short	0x0082
	.zero		2


//--------------------- .nv.info                  --------------------------
	.section	.nv.info,"",@"SHT_CUDA_INFO"
	.align	4


	//----- nvinfo : EIATTR_REGCOUNT
	.align		4
        /*0000*/ 	.byte	0x04, 0x2f
        /*0002*/ 	.short	(.L_19 - .L_18)
	.align		4
.L_18:
        /*0004*/ 	.word	index@(_ZN7cutlass13device_kernelINS_4gemm6kernel13GemmUniversalIN4cute5tupleIJiiiiEEENS1_10collective13CollectiveMmaINS1_46MainloopSm100TmaUmmaWarpSpecializedBlockScaledILi3ELi2ELi1ENS5_IJNS4_1CILi4EEENSA_ILi2EEENSA_ILi1EEEEEEEENS5_IJNSA_ILi128EEENSA_ILi256EEESG_EEENS5_IJNS_12float_e4m3_tENS_13float_ue8m0_tEEEENS5_IJNS5_IJlSD_lEEENS4_6LayoutINS5_IJNS5_IJNS5_IJNSA_ILi32EEESB_EEEiEEESQ_NS5_IJSD_iEEEEEENS5_IJNS5_IJNS5_IJNSA_ILi16EEESB_EEEiEEENS5_IJNS5_IJNSA_ILi0EEESD_EEENSA_ILi512EEEEEENS5_IJSW_iEEEEEEEEEEESL_S13_NS4_8TiledMMAINS4_8MMA_AtomIJNS4_21SM100_MMA_MXF8F6F4_SSISJ_SJ_fSK_Li128ELi256ELNS4_4UMMA5MajorE0ELS18_0ELNS17_7ScaleInE0ELS19_0EEEEEENSN_INS5_IJSD_SD_SD_EEENS5_IJSW_SW_SW_EEEEENS5_IJNS4_10UnderscoreES1F_S1F_EEEEENS5_IJNS4_23SM90_TMA_LOAD_MULTICASTES1I_EEENS5_IJNS4_14ComposedLayoutINS4_7SwizzleILi3ELi4ELi3EEENS4_18smem_ptr_flag_bitsILi8EEENSN_INS5_IJNSA_ILi8EEESG_EEENS5_IJSG_SD_EEEEEEENSN_INS5_IJNS5_IJNS5_IJSP_SD_EEENS5_IJSO_SD_EEEEEESD_NS5_IJSB_SD_EEEEEENS5_IJNS5_IJNS5_IJSU_SY_EEESX_EEESW_NS5_IJSD_SY_EEEEEEEEEEEvNS4_8identityES1J_NS5_IJS1T_NSN_INS5_IJNS5_IJNS5_IJSP_SC_EEES1V_EEESD_S1X_EEENS5_IJS20_SW_NS5_IJSD_NSA_ILi1024EEEEEEEEEEEEEEvS25_EENS_8epilogue10collective18CollectiveEpilogueINS2F_23Sm100TmaWarpSpecializedILi4ELi2ELi32ELb1ELb0EEEJNS5_IJNSA_ILi64EEESH_SG_EEENS5_IJNSN_IS2K_SD_EENSN_INS5_IJSO_SC_EEENS5_IJSD_SG_EEEEEEEENS_10bfloat16_tESM_S2R_SM_NS2F_6fusion15FusionCallbacksIS2J_NS2S_17LinearCombinationIS2R_fS2R_fLNS_15FloatRoundStyleE2EEES2L_S2Q_JEEENS4_5SM1004TMEM4LOAD26SM100_TMEM_LOAD_32dp32b32xENS4_13SM90_TMA_LOADENS1K_INS1L_ILi2ELi4ELi3EEENS1N_ILi16EEENSN_INS5_IJS1P_SO_EEES1V_EEEENS4_39AutoVectorizingCopyWithAssumedAlignmentILi128EEENS4_14SM90_TMA_STOREES37_S39_S39_EEEvvEEEEvNT_6ParamsE)
        /*0008*/ 	.word	0x000000de


	//----- nvinfo : EIATTR_FRAME_SIZE
	.align		4
.L_19:
        /*000c*/ 	.byte	0x04, 0x11
        /*000e*/ 	.short	(.L_21 - .L_20)
	.align		4
.L_20:
        /*0010*/ 	.word	index@($__internal_2_$__cuda_sm10x_tcgen05_guardrail_trap_unallocated_columns_being_dealloced)
        /*0014*/ 	.word	0x00000000


	//----- nvinfo : EIATTR_FRAME_SIZE
	.align		4
.L_21:
        /*0018*/ 	.byte	0x04, 0x11
        /*001a*/ 	.short	(.L_23 - .L_22)
	.align		4
.L_22:
        /*001c*/ 	.word	index@($__internal_1_$__cuda_sm10x_tcgen05_guardrail_trap_phase_invalid_during_alloc)
        /*0020*/ 	.word	0x00000000


	//----- nvinfo : EIATTR_FRAME_SIZE
	.align		4
.L_23:
        /*0024*/ 	.byte	0x04, 0x11
        /*0026*/ 	.short	(.L_25 - .L_24)
	.align		4
.L_24:
        /*0028*/ 	.word	index@($__internal_0_$__cuda_sm10x_tcgen05_guardrail_trap_col_being_dealloced_not_returned_by_alloc)
        /*002c*/ 	.word	0x00000000


	//----- nvinfo : EIATTR_FRAME_SIZE
	.align		4
.L_25:
        /*0030*/ 	.byte	0x04, 0x11
        /*0032*/ 	.short	(.L_27 - .L_26)
	.align		4
.L_26:
        /*0034*/ 	.word	index@(_ZN7cutlass13device_kernelINS_4gemm6kernel13GemmUniversalIN4cute5tupleIJiiiiEEENS1_10collective13CollectiveMmaINS1_46MainloopSm100TmaUmmaWarpSpecializedBlockScaledILi3ELi2ELi1ENS5_IJNS4_1CILi4EEENSA_ILi2EEENSA_ILi1EEEEEEEENS5_IJNSA_ILi128EEENSA_ILi256EEESG_EEENS5_IJNS_12float_e4m3_tENS_13float_ue8m0_tEEEENS5_IJNS5_IJlSD_lEEENS4_6LayoutINS5_IJNS5_IJNS5_IJNSA_ILi32EEESB_EEEiEEESQ_NS5_IJSD_iEEEEEENS5_IJNS5_IJNS5_IJNSA_ILi16EEESB_EEEiEEENS5_IJNS5_IJNSA_ILi0EEESD_EEENSA_ILi512EEEEEENS5_IJSW_iEEEEEEEEEEESL_S13_NS4_8TiledMMAINS4_8MMA_AtomIJNS4_21SM100_MMA_MXF8F6F4_SSISJ_SJ_fSK_Li128ELi256ELNS4_4UMMA5MajorE0ELS18_0ELNS17_7ScaleInE0ELS19_0EEEEEENSN_INS5_IJSD_SD_SD_EEENS5_IJSW_SW_SW_EEEEENS5_IJNS4_10UnderscoreES1F_S1F_EEEEENS5_IJNS4_23SM90_TMA_LOAD_MULTICASTES1I_EEENS5_IJNS4_14ComposedLayoutINS4_7SwizzleILi3ELi4ELi3EEENS4_18smem_ptr_flag_bitsILi8EEENSN_INS5_IJNSA_ILi8EEESG_EEENS5_IJSG_SD_EEEEEEENSN_INS5_IJNS5_IJNS5_IJSP_SD_EEENS5_IJSO_SD_EEEEEESD_NS5_IJSB_SD_EEEEEENS5_IJNS5_IJNS5_IJSU_SY_EEESX_EEESW_NS5_IJSD_SY_EEEEEEEEEEEvNS4_8identityES1J_NS5_IJS1T_NSN_INS5_IJNS5_IJNS5_IJSP_SC_EEES1V_EEESD_S1X_EEENS5_IJS20_SW_NS5_IJSD_NSA_ILi1024EEEEEEEEEEEEEEvS25_EENS_8epilogue10collective18CollectiveEpilogueINS2F_23Sm100TmaWarpSpecializedILi4ELi2ELi32ELb1ELb0EEEJNS5_IJNSA_ILi64EEESH_SG_EEENS5_IJNSN_IS2K_SD_EENSN_INS5_IJSO_SC_EEENS5_IJSD_SG_EEEEEEEENS_10bfloat16_tESM_S2R_SM_NS2F_6fusion15FusionCallbacksIS2J_NS2S_17LinearCombinationIS2R_fS2R_fLNS_15FloatRoundStyleE2EEES2L_S2Q_JEEENS4_5SM1004TMEM4LOAD26SM100_TMEM_LOAD_32dp32b32xENS4_13SM90_TMA_LOADENS1K_INS1L_ILi2ELi4ELi3EEENS1N_ILi16EEENSN_INS5_IJS1P_SO_EEES1V_EEEENS4_39AutoVectorizingCopyWithAssumedAlignmentILi128EEENS4_14SM90_TMA_STOREES37_S39_S39_EEEvvEEEEvNT_6ParamsE)
        /*0038*/ 	.word	0x00000000


	//----- nvinfo : EIATTR_MIN_STACK_SIZE
	.align		4
.L_27:
        /*003c*/ 	.byte	0x04, 0x12
        /*003e*/ 	.short	(.L_29 - .L_28)
	.align		4
.L_28:
        /*0040*/ 	.word	index@(_ZN7cutlass13device_kernelINS_4gemm6kernel13GemmUniversalIN4cute5tupleIJiiiiEEENS1_10collective13CollectiveMmaINS1_46MainloopSm100TmaUmmaWarpSpecializedBlockScaledILi3ELi2ELi1ENS5_IJNS4_1CILi4EEENSA_ILi2EEENSA_ILi1EEEEEEEENS5_IJNSA_ILi128EEENSA_ILi256EEESG_EEENS5_IJNS_12float_e4m3_tENS_13float_ue8m0_tEEEENS5_IJNS5_IJlSD_lEEENS4_6LayoutINS5_IJNS5_IJNS5_IJNSA_ILi32EEESB_EEEiEEESQ_NS5_IJSD_iEEEEEENS5_IJNS5_IJNS5_IJNSA_ILi16EEESB_EEEiEEENS5_IJNS5_IJNSA_ILi0EEESD_EEENSA_ILi512EEEEEENS5_IJSW_iEEEEEEEEEEESL_S13_NS4_8TiledMMAINS4_8MMA_AtomIJNS4_21SM100_MMA_MXF8F6F4_SSISJ_SJ_fSK_Li128ELi256ELNS4_4UMMA5MajorE0ELS18_0ELNS17_7ScaleInE0ELS19_0EEEEEENSN_INS5_IJSD_SD_SD_EEENS5_IJSW_SW_SW_EEEEENS5_IJNS4_10UnderscoreES1F_S1F_EEEEENS5_IJNS4_23SM90_TMA_LOAD_MULTICASTES1I_EEENS5_IJNS4_14ComposedLayoutINS4_7SwizzleILi3ELi4ELi3EEENS4_18smem_ptr_flag_bitsILi8EEENSN_INS5_IJNSA_ILi8EEESG_EEENS5_IJSG_SD_EEEEEEENSN_INS5_IJNS5_IJNS5_IJSP_SD_EEENS5_IJSO_SD_EEEEEESD_NS5_IJSB_SD_EEEEEENS5_IJNS5_IJNS5_IJSU_SY_EEESX_EEESW_NS5_IJSD_SY_EEEEEEEEEEEvNS4_8identityES1J_NS5_IJS1T_NSN_INS5_IJNS5_IJNS5_IJSP_SC_EEES1V_EEESD_S1X_EEENS5_IJS20_SW_NS5_IJSD_NSA_ILi1024EEEEEEEEEEEEEEvS25_EENS_8epilogue10collective18CollectiveEpilogueINS2F_23Sm100TmaWarpSpecializedILi4ELi2ELi32ELb1ELb0EEEJNS5_IJNSA_ILi64EEESH_SG_EEENS5_IJNSN_IS2K_SD_EENSN_INS5_IJSO_SC_EEENS5_IJSD_SG_EEEEEEEENS_10bfloat16_tESM_S2R_SM_NS2F_6fusion15FusionCallbacksIS2J_NS2S_17LinearCombinationIS2R_fS2R_fLNS_15FloatRoundStyleE2EEES2L_S2Q_JEEENS4_5SM1004TMEM4LOAD26SM100_TMEM_LOAD_32dp32b32xENS4_13SM90_TMA_LOADENS1K_INS1L_ILi2ELi4ELi3EEENS1N_ILi16EEENSN_INS5_IJS1P_SO_EEES1V_EEEENS4_39AutoVectorizingCopyWithAssumedAlignmentILi128EEENS4_14SM90_TMA_STOREES37_S39_S39_EEEvvEEEEvNT_6ParamsE)
        /*0044*/ 	.word	0x00000000
.L_29:


//--------------------- .nv.compat                --------------------------
	.section	.nv.compat,"",@"SHT_CUDA_COMPAT_INFO"
	.align	4
        /*0000*/ 	.byte	0x02, 0x09, 0x01, 0x00, 0x02, 0x02, 0x02, 0x00, 0x02, 0x05, 0x05, 0x00, 0x03, 0x07, 0x01, 0x01
        /*0010*/ 	.byte	0x02, 0x03, 0x01, 0x00, 0x02, 0x06, 0x01, 0x00, 0x04, 0x0b, 0x08, 0x00, 0x09, 0x00, 0x00, 0x00
        /*0020*/ 	.byte	0x00, 0x00, 0x00, 0x00


//--------------------- .nv.info._ZN7cutlass13device_kernelINS_4gemm6kernel13GemmUniversalIN4cute5tupleIJiiiiEEENS1_10collective13CollectiveMmaINS1_46MainloopSm100TmaUmmaWarpSpecializedBlockScaledILi3ELi2ELi1ENS5_IJNS4_1CILi4EEENSA_ILi2EEENSA_ILi1EEEEEEEENS5_IJNSA_ILi128EEENSA_ILi256EEESG_EEENS5_IJNS_12float_e4m3_tENS_13float_ue8m0_tEEEENS5_IJNS5_IJlSD_lEEENS4_6LayoutINS5_IJNS5_IJNS5_IJNSA_ILi32EEESB_EEEiEEESQ_NS5_IJSD_iEEEEEENS5_IJNS5_IJNS5_IJNSA_ILi16EEESB_EEEiEEENS5_IJNS5_IJNSA_ILi0EEESD_EEENSA_ILi512EEEEEENS5_IJSW_iEEEEEEEEEEESL_S13_NS4_8TiledMMAINS4_8MMA_AtomIJNS4_21SM100_MMA_MXF8F6F4_SSISJ_SJ_fSK_Li128ELi256ELNS4_4UMMA5MajorE0ELS18_0ELNS17_7ScaleInE0ELS19_0EEEEEENSN_INS5_IJSD_SD_SD_EEENS5_IJSW_SW_SW_EEEEENS5_IJNS4_10UnderscoreES1F_S1F_EEEEENS5_IJNS4_23SM90_TMA_LOAD_MULTICASTES1I_EEENS5_IJNS4_14ComposedLayoutINS4_7SwizzleILi3ELi4ELi3EEENS4_18smem_ptr_flag_bitsILi8EEENSN_INS5_IJNSA_ILi8EEESG_EEENS5_IJSG_SD_EEEEEEENSN_INS5_IJNS5_IJNS5_IJSP_SD_EEENS5_IJSO_SD_EEEEEESD_NS5_IJSB_SD_EEEEEENS5_IJNS5_IJNS5_IJSU_SY_EEESX_EEESW_NS5_IJSD_SY_EEEEEEEEEEEvNS4_8identityES1J_NS5_IJS1T_NSN_INS5_IJNS5_IJNS5_IJSP_SC_EEES1V_EEESD_S1X_EEENS5_IJS20_SW_NS5_IJSD_NSA_ILi1024EEEEEEEEEEEEEEvS25_EENS_8epilogue10collective18CollectiveEpilogueINS2F_23Sm100TmaWarpSpecializedILi4ELi2ELi32ELb1ELb0EEEJNS5_IJNSA_ILi64EEESH_SG_EEENS5_IJNSN_IS2K_SD_EENSN_INS5_IJSO_SC_EEENS5_IJSD_SG_EEEEEEEENS_10bfloat16_tESM_S2R_SM_NS2F_6fusion15FusionCallbacksIS2J_NS2S_17LinearCombinationIS2R_fS2R_fLNS_15FloatRoundStyleE2EEES2L_S2Q_JEEENS4_5SM1004TMEM4LOAD26SM100_TMEM_LOAD_32dp32b32xENS4_13SM90_TMA_LOADENS1K_INS1L_ILi2ELi4ELi3EEENS1N_ILi16EEENSN_INS5_IJS1P_SO_EEES1V_EEEENS4_39AutoVectorizingCopyWithAssumedAlignmentILi128EEENS4_14SM90_TMA_STOREES37_S39_S39_EEEvvEEEEvNT_6ParamsE --------------------------
	.section	.nv.info._ZN7cutlass13device_kernelINS_4gemm6kernel13GemmUniversalIN4cute5tupleIJiiiiEEENS1_10collective13CollectiveMmaINS1_46MainloopSm100TmaUmmaWarpSpecializedBlockScaledILi3ELi2ELi1ENS5_IJNS4_1CILi4EEENSA_ILi2EEENSA_ILi1EEEEEEEENS5_IJNSA_ILi128EEENSA_ILi256EEESG_EEENS5_IJNS_12float_e4m3_tENS_13float_ue8m0_tEEEENS5_IJNS5_IJlSD_lEEENS4_6LayoutINS5_IJNS5_IJNS5_IJNSA_ILi32EEESB_EEEiEEESQ_NS5_IJSD_iEEEEEENS5_IJNS5_IJNS5_IJNSA_ILi16EEESB_EEEiEEENS5_IJNS5_IJNSA_ILi0EEESD_EEENSA_ILi512EEEEEENS5_IJSW_iEEEEEEEEEEESL_S13_NS4_8TiledMMAINS4_8MMA_AtomIJNS4_21SM100_MMA_MXF8F6F4_SSISJ_SJ_fSK_Li128ELi256ELNS4_4UMMA5MajorE0ELS18_0ELNS17_7ScaleInE0ELS19_0EEEEEENSN_INS5_IJSD_SD_SD_EEENS5_IJSW_SW_SW_EEEEENS5_IJNS4_10UnderscoreES1F_S1F_EEEEENS5_IJNS4_23SM90_TMA_LOAD_MULTICASTES1I_EEENS5_IJNS4_14ComposedLayoutINS4_7SwizzleILi3ELi4ELi3EEENS4_18smem_ptr_flag_bitsILi8EEENSN_INS5_IJNSA_ILi8EEESG_EEENS5_IJSG_SD_EEEEEEENSN_INS5_IJNS5_IJNS5_IJSP_SD_EEENS5_IJSO_SD_EEEEEESD_NS5_IJSB_SD_EEEEEENS5_IJNS5_IJNS5_IJSU_SY_EEESX_EEESW_NS5_IJSD_SY_EEEEEEEEEEEvNS4_8identityES1J_NS5_IJS1T_NSN_INS5_IJNS5_IJNS5_IJSP_SC_EEES1V_EEESD_S1X_EEENS5_IJS20_SW_NS5_IJSD_NSA_ILi1024EEEEEEEEEEEEEEvS25_EENS_8epilogue10collective18CollectiveEpilogueINS2F_23Sm100TmaWarpSpecializedILi4ELi2ELi32ELb1ELb0EEEJNS5_IJNSA_ILi64EEESH_SG_EEENS5_IJNSN_IS2K_SD_EENSN_INS5_IJSO_SC_EEENS5_IJSD_SG_EEEEEEEENS_10bfloat16_tESM_S2R_SM_NS2F_6fusion15FusionCallbacksIS2J_NS2S_17LinearCombinationIS2R_fS2R_fLNS_15FloatRoundStyleE2EEES2L_S2Q_JEEENS4_5SM1004TMEM4LOAD26SM100_TMEM_LOAD_32dp32b32xENS4_13SM90_TMA_LOADENS1K_INS1L_ILi2ELi4ELi3EEENS1N_ILi16EEENSN_INS5_IJS1P_SO_EEES1V_EEEENS4_39AutoVectorizingCopyWithAssumedAlignmentILi128EEENS4_14SM90_TMA_STOREES37_S39_S39_EEEvvEEEEvNT_6ParamsE,"",@"SHT_CUDA_INFO"
	.sectionflags	@""
	.align	4


	//----- nvinfo : EIATTR_CUDA_API_VERSION
	.align		4
        /*0000*/ 	.byte	0x04, 0x37
        /*0002*/ 	.short	(.L_31 - .L_30)
.L_30:
        /*0004*/ 	.word	0x00000082


	//----- nvinfo : EIATTR_KPARAM_INFO
	.align		4
.L_31:
        /*0008*/ 	.byte	0x04, 0x17
        /*000a*/ 	.short	(.L_33 - .L_32)
.L_32:
        /*000c*/ 	.word	0x00000000
        /*0010*/ 	.short	0x0000
        /*0012*/ 	.short	0x0000
        /*0014*/ 	.byte	0x00, 0xf0, 0x01, 0x30


	//----- nvinfo : EIATTR_AT_ENTRY_FRAGMENTS
	.align		4
.L_33:
        /*0018*/ 	.byte	0x04, 0x4f
        /*001a*/ 	.short	(.L_35 - .L_34)


	//   ....[0]....
.L_34:
        /*001c*/ 	.word	0x00000006


	//----- nvinfo : EIATTR_RESERVED_SMEM_USED
	.align		4
.L_35:
        /*0020*/ 	.byte	0x01, 0x41
	.zero		2


	//----- nvinfo : EIATTR_SPARSE_MMA_MASK
	.align		4
        /*0024*/ 	.byte	0x03, 0x50
        /*0026*/ 	.short	0x0000


	//----- nvinfo : EIATTR_TCGEN05_1CTA_USED
	.align		4
        /*0028*/ 	.byte	0x01, 0x51
	.zero		2


	//----- nvinfo : EIATTR_MAXREG_COUNT
	.align		4
        /*002c*/ 	.byte	0x03, 0x1b
        /*002e*/ 	.short	0x00ff


	//----- nvinfo : EIATTR_NUM_BARRIERS
	.align		4
        /*0030*/ 	.byte	0x02, 0x4c
        /*0032*/ 	.byte	0x07
	.zero		1


	//----- nvinfo : EIATTR_EXTERNS
	.align		4
        /*0034*/ 	.byte	0x04, 0x0f
        /*0036*/ 	.short	(.L_37 - .L_36)


	//   ....[0]....
	.align		4
.L_36:
        /*0038*/ 	.word	index@(__assertfail)


	//----- nvinfo : EIATTR_MERCURY_ISA_VERSION
	.align		4
.L_37:
        /*003c*/ 	.byte	0x03, 0x5f
        /*003e*/ 	.short	0x0101


	//----- nvinfo : EIATTR_INT_WARP_WIDE_INSTR_OFFSETS
	.align		4
        /*0040*/ 	.byte	0x04, 0x31
        /*0042*/ 	.short	(.L_39 - .L_38)


	//   ....[0]....
.L_38:
        /*0044*/ 	.word	0x00000d70


	//   ....[1]....
        /*0048*/ 	.word	0x00000e30


	//   ....[2]....
        /*004c*/ 	.word	0x000046f0


	//   ....[3]....
        /*0050*/ 	.word	0x00004710


	//   ....[4]....
        /*0054*/ 	.word	0x00004740


	//   ....[5]....
        /*0058*/ 	.word	0x000052f0


	//   ....[6]....
        /*005c*/ 	.word	0x00005390


	//   ....[7]....
        /*0060*/ 	.word	0x00005430


	//   ....[8]....
        /*0064*/ 	.word	0x000054b0


	//   ....[9]....
        /*0068*/ 	.word	0x00005570


	//   ....[10]....
        /*006c*/ 	.word	0x00005610


	//   ....[11]....
        /*0070*/ 	.word	0x000056b0


	//   ....[12]....
        /*0074*/ 	.word	0x000057d0


	//   ....[13]....
        /*0078*/ 	.word	0x000057f0


	//   ....[14]....
        /*007c*/ 	.word	0x00005870


	//   ....[15]....
        /*0080*/ 	.word	0x00005930


	//   ....[16]....
        /*0084*/ 	.word	0x000059e0


	//   ....[17]....
        /*0088*/ 	.word	0x00005a60


	//   ....[18]....
        /*008c*/ 	.word	0x00005af0


	//   ....[19]....
        /*0090*/ 	.word	0x00005bd0


	//   ....[20]....
        /*0094*/ 	.word	0x00005c40


	//   ....[21]....
        /*0098*/ 	.word	0x00005d00


	//   ....[22]....
        /*009c*/ 	.word	0x00005da0


	//   ....[23]....
        /*00a0*/ 	.word	0x00005e30


	//   ....[24]....
        /*00a4*/ 	.word	0x00005ed0


	//   ....[25]....
        /*00a8*/ 	.word	0x00005f90


	//   ....[26]....
        /*00ac*/ 	.word	0x00006030


	//   ....[27]....
        /*00b0*/ 	.word	0x000060f0


	//   ....[28]....
        /*00b4*/ 	.word	0x000061e0


	//----- nvinfo : EIATTR_COOP_GROUP_MASK_REGIDS
	.align		4
.L_39:
        /*00b8*/ 	.byte	0x04, 0x29
        /*00ba*/ 	.short	(.L_41 - .L_40)


	//   ....[0]....
.L_40:
        /*00bc*/ 	.word	0xffffffff


	//   ....[1]....
        /*00c0*/ 	.word	0xffffffff


	//   ....[2]....
        /*00c4*/ 	.word	0xffffffff


	//   ....[3]....
        /*00c8*/ 	.word	0xffffffff


	//   ....[4]....
        /*00cc*/ 	.word	0xffffffff


	//   ....[5]....
        /*00d0*/ 	.word	0xffffffff


	//   ....[6]....
        /*00d4*/ 	.word	0xffffffff


	//   ....[7]....
        /*00d8*/ 	.word	0xffffffff


	//   ....[8]....
        /*00dc*/ 	.word	0xffffffff


	//   ....[9]....
        /*00e0*/ 	.word	0xffffffff


	//   ....[10]....
        /*00e4*/ 	.word	0xffffffff


	//   ....[11]....
        /*00e8*/ 	.word	0xffffffff


	//   ....[12]....
        /*00ec*/ 	.word	0xffffffff


	//   ....[13]....
        /*00f0*/ 	.word	0xffffffff


	//----- nvinfo : EIATTR_COOP_GROUP_INSTR_OFFSETS
	.align		4
.L_41:
        /*00f4*/ 	.byte	0x04, 0x28
        /*00f6*/ 	.short	(.L_43 - .L_42)


	//   ....[0]....
.L_42:
        /*00f8*/ 	.word	0x00000080


	//   ....[1]....
        /*00fc*/ 	.word	0x00000550


	//   ....[2]....
        /*0100*/ 	.word	0x000006e0


	//   ....[3]....
        /*0104*/ 	.word	0x00000880


	//   ....[4]....
        /*0108*/ 	.word	0x00000980


	//   ....[5]....
        /*010c*/ 	.word	0x00000af0


	//   ....[6]....
        /*0110*/ 	.word	0x00000c30


	//   ....[7]....
        /*0114*/ 	.word	0x00000ea0


	//   ....[8]....
        /*0118*/ 	.word	0x00002610


	//   ....[9]....
        /*011c*/ 	.word	0x00003470


	//   ....[10]....
        /*0120*/ 	.word	0x00003680


	//   ....[11]....
        /*0124*/ 	.word	0x000036b0


	//   ....[12]....
        /*0128*/ 	.word	0x000045d0


	//   ....[13]....
        /*012c*/ 	.word	0x00004800


	//----- nvinfo : EIATTR_VRC_CTA_INIT_COUNT
	.align		4
.L_43:
        /*0130*/ 	.byte	0x02, 0x4a
        /*0132*/ 	.byte	0x80
	.zero		1


	//----- nvinfo : EIATTR_SYSCALL_OFFSETS
	.align		4
        /*0134*/ 	.byte	0x04, 0x46
        /*0136*/ 	.short	(.L_45 - .L_44)


	//   ....[0]....
.L_44:
        /*0138*/ 	.word	0x00006de0


	//   ....[1]....
        /*013c*/ 	.word	0x00006ed0


	//   ....[2]....
        /*0140*/ 	.word	0x00007aa0


	//   ....[3]....
        /*0144*/ 	.word	0x00007c10


	//   ....[4]....
        /*0148*/ 	.word	0x000090d0


	//   ....[5]....
        /*014c*/ 	.word	0x00009240


	//   ....[6]....
        /*0150*/ 	.word	0x0000a760


	//   ....[7]....
        /*0154*/ 	.word	0x0000a8d0


	//   ....[8]....
        /*0158*/ 	.word	0x0000bd80


	//   ....[9]....
        /*015c*/ 	.word	0x0000bef0


	//   ....[10]....
        /*0160*/ 	.word	0x0000d400


	//   ....[11]....
        /*0164*/ 	.word	0x0000d570


	//   ....[12]....
        /*0168*/ 	.word	0x0000ea40


	//   ....[13]....
        /*016c*/ 	.word	0x0000ebb0


	//   ....[14]....
        /*0170*/ 	.word	0x000100b0


	//   ....[15]....
        /*0174*/ 	.word	0x00010220


	//   ....[16]....
        /*0178*/ 	.word	0x00011680


	//   ....[17]....
        /*017c*/ 	.word	0x000117f0


	//----- nvinfo : EIATTR_MBARRIER_INSTR_OFFSETS
	.align		4
.L_45:
        /*0180*/ 	.byte	0x04, 0x39
        /*0182*/ 	.short	(.L_47 - .L_46)


	//   ....[0]....
.L_46:
        /*0184*/ 	.word	0x00000670
        /*0188*/ 	.word	0x000000ff
        /*018c*/ 	.word	0x00000000
        /*0190*/ 	.short	0x0100
        /*0192*/ 	.byte	0x04
	.zero		1


	//   ....[1]....
        /*0194*/ 	.word	0x00000680
        /*0198*/ 	.word	0x000000ff
        /*019c*/ 	.word	0x00000018
        /*01a0*/ 	.short	0x0100
        /*01a2*/ 	.byte	0x04
	.zero		1


	//   ....[2]....
        /*01a4*/ 	.word	0x00000690
        /*01a8*/ 	.word	0x000000ff
        /*01ac*/ 	.word	0x00000008
        /*01b0*/ 	.short	0x0100
        /*01b2*/ 	.byte	0x04
	.zero		1


	//   ....[3]....
        /*01b4*/ 	.word	0x000006a0
        /*01b8*/ 	.word	0x000000ff
        /*01bc*/ 	.word	0x00000020
        /*01c0*/ 	.short	0x0100
        /*01c2*/ 	.byte	0x04
	.zero		1


	//   ....[4]....
        /*01c4*/ 	.word	0x000006b0
        /*01c8*/ 	.word	0x000000ff
        /*01cc*/ 	.word	0x00000010
        /*01d0*/ 	.short	0x0100
        /*01d2*/ 	.byte	0x04
	.zero		1


	//   ....[5]....
        /*01d4*/ 	.word	0x000006c0
        /*01d8*/ 	.word	0x000000ff
        /*01dc*/ 	.word	0x00000028
        /*01e0*/ 	.short	0x0100
        /*01e2*/ 	.byte	0x04
	.zero		1


	//   ....[6]....
        /*01e4*/ 	.word	0x000007f0
        /*01e8*/ 	.word	0x000000ff
        /*01ec*/ 	.word	0x00000030
        /*01f0*/ 	.short	0x0100
        /*01f2*/ 	.byte	0x04
	.zero		1


	//   ....[7]....
        /*01f4*/ 	.word	0x00000800
        /*01f8*/ 	.word	0x000000ff
        /*01fc*/ 	.word	0x00000050
        /*0200*/ 	.short	0x0100
        /*0202*/ 	.byte	0x04
	.zero		1


	//   ....[8]....
        /*0204*/ 	.word	0x00000810
        /*0208*/ 	.word	0x000000ff
        /*020c*/ 	.word	0x00000038
        /*0210*/ 	.short	0x0100
        /*0212*/ 	.byte	0x04
	.zero		1


	//   ....[9]....
        /*0214*/ 	.word	0x00000820
        /*0218*/ 	.word	0x000000ff
        /*021c*/ 	.word	0x00000058
        /*0220*/ 	.short	0x0100
        /*0222*/ 	.byte	0x04
	.zero		1


	//   ....[10]....
        /*0224*/ 	.word	0x00000830
        /*0228*/ 	.word	0x000000ff
        /*022c*/ 	.word	0x00000040
        /*0230*/ 	.short	0x0100
        /*0232*/ 	.byte	0x04
	.zero		1


	//   ....[11]....
        /*0234*/ 	.word	0x00000840
        /*0238*/ 	.word	0x000000ff
        /*023c*/ 	.word	0x00000060
        /*0240*/ 	.short	0x0100
        /*0242*/ 	.byte	0x04
	.zero		1


	//   ....[12]....
        /*0244*/ 	.word	0x00000850
        /*0248*/ 	.word	0x000000ff
        /*024c*/ 	.word	0x00000048
        /*0250*/ 	.short	0x0100
        /*0252*/ 	.byte	0x04
	.zero		1


	//   ....[13]....
        /*0254*/ 	.word	0x00000860
        /*0258*/ 	.word	0x000000ff
        /*025c*/ 	.word	0x00000068
        /*0260*/ 	.short	0x0100
        /*0262*/ 	.byte	0x04
	.zero		1


	//   ....[14]....
        /*0264*/ 	.word	0x00000950
        /*0268*/ 	.word	0x000000ff
        /*026c*/ 	.word	0x00000070
        /*0270*/ 	.short	0x0100
        /*0272*/ 	.byte	0x06
	.zero		1


	//   ....[15]....
        /*0274*/ 	.word	0x00000960
        /*0278*/ 	.word	0x000000ff
        /*027c*/ 	.word	0x00000078
        /*0280*/ 	.short	0x0100
        /*0282*/ 	.byte	0x06
	.zero		1


	//   ....[16]....
        /*0284*/ 	.word	0x00000aa0
        /*0288*/ 	.word	0x000000ff
        /*028c*/ 	.word	0x00000080
        /*0290*/ 	.short	0x0100
        /*0292*/ 	.byte	0x06
	.zero		1


	//   ....[17]....
        /*0294*/ 	.word	0x00000ab0
        /*0298*/ 	.word	0x000000ff
        /*029c*/ 	.word	0x00000090
        /*02a0*/ 	.short	0x0100
        /*02a2*/ 	.byte	0x06
	.zero		1


	//   ....[18]....
        /*02a4*/ 	.word	0x00000ac0
        /*02a8*/ 	.word	0x000000ff
        /*02ac*/ 	.word	0x00000088
        /*02b0*/ 	.short	0x0100
        /*02b2*/ 	.byte	0x06
	.zero		1


	//   ....[19]....
        /*02b4*/ 	.word	0x00000ad0
        /*02b8*/ 	.word	0x000000ff
        /*02bc*/ 	.word	0x00000098
        /*02c0*/ 	.short	0x0100
        /*02c2*/ 	.byte	0x06
	.zero		1


	//   ....[20]....
        /*02c4*/ 	.word	0x00000c00
        /*02c8*/ 	.word	0x000000ff
        /*02cc*/ 	.word	0x000000a0
        /*02d0*/ 	.short	0x0100
        /*02d2*/ 	.byte	0x04
	.zero		1


	//   ....[21]....
        /*02d4*/ 	.word	0x00000c10
        /*02d8*/ 	.word	0x000000ff
        /*02dc*/ 	.word	0x000000a8
        /*02e0*/ 	.short	0x0100
        /*02e2*/ 	.byte	0x04
	.zero		1


	//   ....[22]....
        /*02e4*/ 	.word	0x00000d10
        /*02e8*/ 	.word	0x000000ff
        /*02ec*/ 	.word	0x000000b0
        /*02f0*/ 	.short	0x0100
        /*02f2*/ 	.byte	0x04
	.zero		1


	//   ....[23]....
        /*02f4*/ 	.word	0x00000d20
        /*02f8*/ 	.word	0x000000ff
        /*02fc*/ 	.word	0x000000c0
        /*0300*/ 	.short	0x0100
        /*0302*/ 	.byte	0x04
	.zero		1


	//   ....[24]....
        /*0304*/ 	.word	0x00000d30
        /*0308*/ 	.word	0x000000ff
        /*030c*/ 	.word	0x000000b8
        /*0310*/ 	.short	0x0100
        /*0312*/ 	.byte	0x04
	.zero		1


	//   ....[25]....
        /*0314*/ 	.word	0x00000d40
        /*0318*/ 	.word	0x000000ff
        /*031c*/ 	.word	0x000000c8
        /*0320*/ 	.short	0x0100
        /*0322*/ 	.byte	0x04
	.zero		1


	//   ....[26]....
        /*0324*/ 	.word	0x00000e50
        /*0328*/ 	.word	0x000000ff
        /*032c*/ 	.word	0x000000d0
        /*0330*/ 	.short	0x0100
        /*0332*/ 	.byte	0x06
	.zero		1


	//   ....[27]....
        /*0334*/ 	.word	0x00001c30
        /*0338*/ 	.word	0x00000000
        /*033c*/ 	.word	0x000000c0
        /*0340*/ 	.short	0x010a
        /*0342*/ 	.byte	0xff
	.zero		1


	//   ....[28]....
        /*0344*/ 	.word	0x00001c50
        /*0348*/ 	.word	0x00000000
        /*034c*/ 	.word	0x000000b0
        /*0350*/ 	.short	0x0101
        /*0352*/ 	.byte	0xff
	.zero		1


	//   ....[29]....
        /*0354*/ 	.word	0x00001d10
        /*0358*/ 	.word	0x000000ff
        /*035c*/ 	.word	0x00000018
        /*0360*/ 	.short	0x010a
        /*0362*/ 	.byte	0x04
	.zero		1


	//   ....[30]....
        /*0364*/ 	.word	0x00001db0
        /*0368*/ 	.word	0x000000ff
        /*036c*/ 	.word	0x00000018
        /*0370*/ 	.short	0x010a
        /*0372*/ 	.byte	0x29
	.zero		1


	//   ....[31]....
        /*0374*/ 	.word	0x00001ef0
        /*0378*/ 	.word	0x000000ff
        /*037c*/ 	.word	0x00000018
        /*0380*/ 	.short	0x010a
        /*0382*/ 	.byte	0x05
	.zero		1


	//   ....[32]....
        /*0384*/ 	.word	0x000021b0
        /*0388*/ 	.word	0x000000ff
        /*038c*/ 	.word	0x00000078
        /*0390*/ 	.short	0x0101
        /*0392*/ 	.byte	0x06
	.zero		1


	//   ....[33]....
        /*0394*/ 	.word	0x000021d0
        /*0398*/ 	.word	0x000000ff
        /*039c*/ 	.word	0x00000018
        /*03a0*/ 	.short	0x010a
        /*03a2*/ 	.byte	0x04
	.zero		1


	//   ....[34]....
        /*03a4*/ 	.word	0x00002250
        /*03a8*/ 	.word	0x000000ff
        /*03ac*/ 	.word	0x00000018
        /*03b0*/ 	.short	0x010a
        /*03b2*/ 	.byte	0x29
	.zero		1


	//   ....[35]....
        /*03b4*/ 	.word	0x00002390
        /*03b8*/ 	.word	0x000000ff
        /*03bc*/ 	.word	0x00000018
        /*03c0*/ 	.short	0x010a
        /*03c2*/ 	.byte	0x05
	.zero		1


	//   ....[36]....
        /*03c4*/ 	.word	0x00002640
        /*03c8*/ 	.word	0x00000003
        /*03cc*/ 	.word	0x00000080
        /*03d0*/ 	.short	0x010a
        /*03d2*/ 	.byte	0xff
	.zero		1


	//   ....[37]....
        /*03d4*/ 	.word	0x00002790
        /*03d8*/ 	.word	0x00000000
        /*03dc*/ 	.word	0x00000000
        /*03e0*/ 	.short	0x0101
        /*03e2*/ 	.byte	0xff
	.zero		1


	//   ....[38]....
        /*03e4*/ 	.word	0x00002d50
        /*03e8*/ 	.word	0x000000ff
        /*03ec*/ 	.word	0x00000000
        /*03f0*/ 	.short	0x010a
        /*03f2*/ 	.byte	0x04
	.zero		1


	//   ....[39]....
        /*03f4*/ 	.word	0x00002de0
        /*03f8*/ 	.word	0x000000ff
        /*03fc*/ 	.word	0x00000000
        /*0400*/ 	.short	0x010a
        /*0402*/ 	.byte	0x05
	.zero		1


	//   ....[40]....
        /*0404*/ 	.word	0x00002e80
        /*0408*/ 	.word	0x00000000
        /*040c*/ 	.word	0x00000000
        /*0410*/ 	.short	0x010a
        /*0412*/ 	.byte	0xff
	.zero		1


	//   ....[41]....
        /*0414*/ 	.word	0x00002fc0
        /*0418*/ 	.word	0x00000002
        /*041c*/ 	.word	0x000000b0
        /*0420*/ 	.short	0x010a
        /*0422*/ 	.byte	0xff
	.zero		1


	//   ....[42]....
        /*0424*/ 	.word	0x00003020
        /*0428*/ 	.word	0x00000004
        /*042c*/ 	.word	0x00000000
        /*0430*/ 	.short	0x0101
        /*0432*/ 	.byte	0xff
	.zero		1


	//   ....[43]....
        /*0434*/ 	.word	0x00003040
        /*0438*/ 	.word	0x000000ff
        /*043c*/ 	.word	0x00000090
        /*0440*/ 	.short	0x010a
        /*0442*/ 	.byte	0x04
	.zero		1


	//   ....[44]....
        /*0444*/ 	.word	0x00003160
        /*0448*/ 	.word	0x00000002
        /*044c*/ 	.word	0x00000080
        /*0450*/ 	.short	0x010a
        /*0452*/ 	.byte	0xff
	.zero		1


	//   ....[45]....
        /*0454*/ 	.word	0x00003270
        /*0458*/ 	.word	0x00000002
        /*045c*/ 	.word	0x00000000
        /*0460*/ 	.short	0x0101
        /*0462*/ 	.byte	0xff
	.zero		1


	//   ....[46]....
        /*0464*/ 	.word	0x00003300
        /*0468*/ 	.word	0x000000ff
        /*046c*/ 	.word	0x00000090
        /*0470*/ 	.short	0x0106
        /*0472*/ 	.byte	0x04
	.zero		1


	//   ....[47]....
        /*0474*/ 	.word	0x00003320
        /*0478*/ 	.word	0x000000ff
        /*047c*/ 	.word	0x00000090
        /*0480*/ 	.short	0x010a
        /*0482*/ 	.byte	0x04
	.zero		1


	//   ....[48]....
        /*0484*/ 	.word	0x000033b0
        /*0488*/ 	.word	0x000000ff
        /*048c*/ 	.word	0x00000090
        /*0490*/ 	.short	0x0106
        /*0492*/ 	.byte	0x07
	.zero		1


	//   ....[49]....
        /*0494*/ 	.word	0x000033f0
        /*0498*/ 	.word	0x00000000
        /*049c*/ 	.word	0x00000090
        /*04a0*/ 	.short	0x010a
        /*04a2*/ 	.byte	0xff
	.zero		1


	//   ....[50]....
        /*04a4*/ 	.word	0x00003bd0
        /*04a8*/ 	.word	0x00000000
        /*04ac*/ 	.word	0x00000080
        /*04b0*/ 	.short	0x010a
        /*04b2*/ 	.byte	0xff
	.zero		1


	//   ....[51]....
        /*04b4*/ 	.word	0x00003ce0
        /*04b8*/ 	.word	0x00000000
        /*04bc*/ 	.word	0x00000000
        /*04c0*/ 	.short	0x0101
        /*04c2*/ 	.byte	0xff
	.zero		1


	//   ....[52]....
        /*04c4*/ 	.word	0x00003d30
        /*04c8*/ 	.word	0x000000ff
        /*04cc*/ 	.word	0x00000000
        /*04d0*/ 	.short	0x010a
        /*04d2*/ 	.byte	0x07
	.zero		1


	//   ....[53]....
        /*04d4*/ 	.word	0x00003d50
        /*04d8*/ 	.word	0x000000ff
        /*04dc*/ 	.word	0x00000000
        /*04e0*/ 	.short	0x010a
        /*04e2*/ 	.byte	0x07
	.zero		1


	//   ....[54]....
        /*04e4*/ 	.word	0x00003e70
        /*04e8*/ 	.word	0x000000ff
        /*04ec*/ 	.word	0x00000000
        /*04f0*/ 	.short	0x010a
        /*04f2*/ 	.byte	0x09
	.zero		1


	//   ....[55]....
        /*04f4*/ 	.word	0x00003ec0
        /*04f8*/ 	.word	0x000000ff
        /*04fc*/ 	.word	0x000000a8
        /*0500*/ 	.short	0x010a
        /*0502*/ 	.byte	0x22
	.zero		1


	//   ....[56]....
        /*0504*/ 	.word	0x00004140
        /*0508*/ 	.word	0x000000ff
        /*050c*/ 	.word	0x00000000
        /*0510*/ 	.short	0x010a
        /*0512*/ 	.byte	0x07
	.zero		1


	//   ....[57]....
        /*0514*/ 	.word	0x00004280
        /*0518*/ 	.word	0x000000ff
        /*051c*/ 	.word	0x00000000
        /*0520*/ 	.short	0x010a
        /*0522*/ 	.byte	0x04
	.zero		1


	//   ....[58]....
        /*0524*/ 	.word	0x000045b0
        /*0528*/ 	.word	0x000000ff
        /*052c*/ 	.word	0x000000d0
        /*0530*/ 	.short	0x010a
        /*0532*/ 	.byte	0x22
	.zero		1


	//   ....[59]....
        /*0534*/ 	.word	0x00004ac0
        /*0538*/ 	.word	0x0000000c
        /*053c*/ 	.word	0x00000080
        /*0540*/ 	.short	0x010a
        /*0542*/ 	.byte	0xff
	.zero		1


	//   ....[60]....
        /*0544*/ 	.word	0x00004c30
        /*0548*/ 	.word	0x00000000
        /*054c*/ 	.word	0x00000000
        /*0550*/ 	.short	0x0101
        /*0552*/ 	.byte	0xff
	.zero		1


	//   ....[61]....
        /*0554*/ 	.word	0x000050c0
        /*0558*/ 	.word	0x000000ff
        /*055c*/ 	.word	0x00000078
        /*0560*/ 	.short	0x010a
        /*0562*/ 	.byte	0x15
	.zero		1


	//   ....[62]....
        /*0564*/ 	.word	0x00005240
        /*0568*/ 	.word	0x000000ff
        /*056c*/ 	.word	0x00000050
        /*0570*/ 	.short	0x010a
        /*0572*/ 	.byte	0x15
	.zero		1


	//   ....[63]....
        /*0574*/ 	.word	0x00005450
        /*0578*/ 	.word	0x000000ff
        /*057c*/ 	.word	0x00000030
        /*0580*/ 	.short	0x010b
        /*0582*/ 	.byte	0x15
	.zero		1


	//   ....[64]....
        /*0584*/ 	.word	0x00005460
        /*0588*/ 	.word	0x000000ff
        /*058c*/ 	.word	0x00000000
        /*0590*/ 	.short	0x0101
        /*0592*/ 	.byte	0x2e
	.zero		1


	//   ....[65]....
        /*0594*/ 	.word	0x00005480
        /*0598*/ 	.word	0x000000ff
        /*059c*/ 	.word	0x00000058
        /*05a0*/ 	.short	0x010a
        /*05a2*/ 	.byte	0x15
	.zero		1


	//   ....[66]....
        /*05a4*/ 	.word	0x00005630
        /*05a8*/ 	.word	0x000000ff
        /*05ac*/ 	.word	0x00000038
        /*05b0*/ 	.short	0x010b
        /*05b2*/ 	.byte	0x15
	.zero		1


	//   ....[67]....
        /*05b4*/ 	.word	0x00005640
        /*05b8*/ 	.word	0x000000ff
        /*05bc*/ 	.word	0x00000000
        /*05c0*/ 	.short	0x0101
        /*05c2*/ 	.byte	0x2d
	.zero		1


	//   ....[68]....
        /*05c4*/ 	.word	0x00005660
        /*05c8*/ 	.word	0x000000ff
        /*05cc*/ 	.word	0x00000060
        /*05d0*/ 	.short	0x010a
        /*05d2*/ 	.byte	0x15
	.zero		1


	//   ....[69]....
        /*05d4*/ 	.word	0x00005810
        /*05d8*/ 	.word	0x000000ff
        /*05dc*/ 	.word	0x00000040
        /*05e0*/ 	.short	0x010b
        /*05e2*/ 	.byte	0x15
	.zero		1


	//   ....[70]....
        /*05e4*/ 	.word	0x00005820
        /*05e8*/ 	.word	0x000000ff
        /*05ec*/ 	.word	0x00000000
        /*05f0*/ 	.short	0x0101
        /*05f2*/ 	.byte	0x26
	.zero		1


	//   ....[71]....
        /*05f4*/ 	.word	0x00005840
        /*05f8*/ 	.word	0x000000ff
        /*05fc*/ 	.word	0x00000068
        /*0600*/ 	.short	0x010a
        /*0602*/ 	.byte	0x15
	.zero		1


	//   ....[72]....
        /*0604*/ 	.word	0x00005a00
        /*0608*/ 	.word	0x000000ff
        /*060c*/ 	.word	0x00000048
        /*0610*/ 	.short	0x010b
        /*0612*/ 	.byte	0x15
	.zero		1


	//   ....[73]....
        /*0614*/ 	.word	0x00005a10
        /*0618*/ 	.word	0x000000ff
        /*061c*/ 	.word	0x00000000
        /*0620*/ 	.short	0x0101
        /*0622*/ 	.byte	0x25
	.zero		1


	//   ....[74]....
        /*0624*/ 	.word	0x00005a20
        /*0628*/ 	.word	0x000000ff
        /*062c*/ 	.word	0x00000050
        /*0630*/ 	.short	0x010a
        /*0632*/ 	.byte	0x15
	.zero		1


	//   ....[75]....
        /*0634*/ 	.word	0x00005bf0
        /*0638*/ 	.word	0x000000ff
        /*063c*/ 	.word	0x00000030
        /*0640*/ 	.short	0x010b
        /*0642*/ 	.byte	0x15
	.zero		1


	//   ....[76]....
        /*0644*/ 	.word	0x00005c00
        /*0648*/ 	.word	0x000000ff
        /*064c*/ 	.word	0x00000000
        /*0650*/ 	.short	0x0101
        /*0652*/ 	.byte	0x2e
	.zero		1


	//   ....[77]....
        /*0654*/ 	.word	0x00005c10
        /*0658*/ 	.word	0x000000ff
        /*065c*/ 	.word	0x00000058
        /*0660*/ 	.short	0x010a
        /*0662*/ 	.byte	0x15
	.zero		1


	//   ....[78]....
        /*0664*/ 	.word	0x00005dc0
        /*0668*/ 	.word	0x000000ff
        /*066c*/ 	.word	0x00000038
        /*0670*/ 	.short	0x010b
        /*0672*/ 	.byte	0x15
	.zero		1


	//   ....[79]....
        /*0674*/ 	.word	0x00005df0
        /*0678*/ 	.word	0x000000ff
        /*067c*/ 	.word	0x00000000
        /*0680*/ 	.short	0x0101
        /*0682*/ 	.byte	0x2d
	.zero		1


	//   ....[80]....
        /*0684*/ 	.word	0x00005e00
        /*0688*/ 	.word	0x000000ff
        /*068c*/ 	.word	0x00000060
        /*0690*/ 	.short	0x010a
        /*0692*/ 	.byte	0x15
	.zero		1


	//   ....[81]....
        /*0694*/ 	.word	0x00005fb0
        /*0698*/ 	.word	0x000000ff
        /*069c*/ 	.word	0x00000040
        /*06a0*/ 	.short	0x010b
        /*06a2*/ 	.byte	0x15
	.zero		1


	//   ....[82]....
        /*06a4*/ 	.word	0x00005fc0
        /*06a8*/ 	.word	0x000000ff
        /*06ac*/ 	.word	0x00000000
        /*06b0*/ 	.short	0x0101
        /*06b2*/ 	.byte	0x26
	.zero		1


	//   ....[83]....
        /*06b4*/ 	.word	0x00005fd0
        /*06b8*/ 	.word	0x000000ff
        /*06bc*/ 	.word	0x00000068
        /*06c0*/ 	.short	0x010a
        /*06c2*/ 	.byte	0x15
	.zero		1


	//   ....[84]....
        /*06c4*/ 	.word	0x00006200
        /*06c8*/ 	.word	0x000000ff
        /*06cc*/ 	.word	0x00000048
        /*06d0*/ 	.short	0x010b
        /*06d2*/ 	.byte	0x15
	.zero		1


	//   ....[85]....
        /*06d4*/ 	.word	0x00006210
        /*06d8*/ 	.word	0x000000ff
        /*06dc*/ 	.word	0x00000000
        /*06e0*/ 	.short	0x0101
        /*06e2*/ 	.byte	0x25
	.zero		1


	//   ....[86]....
        /*06e4*/ 	.word	0x00006250
        /*06e8*/ 	.word	0x000000ff
        /*06ec*/ 	.word	0x00000050
        /*06f0*/ 	.short	0x010a
        /*06f2*/ 	.byte	0x15
	.zero		1


	//   ....[87]....
        /*06f4*/ 	.word	0x00006270
        /*06f8*/ 	.word	0x000000ff
        /*06fc*/ 	.word	0x00000058
        /*0700*/ 	.short	0x010a
        /*0702*/ 	.byte	0x15
	.zero		1


	//   ....[88]....
        /*0704*/ 	.word	0x00006290
        /*0708*/ 	.word	0x000000ff
        /*070c*/ 	.word	0x00000060
        /*0710*/ 	.short	0x010a
        /*0712*/ 	.byte	0x15
	.zero		1


	//   ....[89]....
        /*0714*/ 	.word	0x000062e0
        /*0718*/ 	.word	0x00000002
        /*071c*/ 	.word	0x00000068
        /*0720*/ 	.short	0x010a
        /*0722*/ 	.byte	0xff
	.zero		1


	//   ....[90]....
        /*0724*/ 	.word	0x00006650
        /*0728*/ 	.word	0x00000000
        /*072c*/ 	.word	0x00000080
        /*0730*/ 	.short	0x010a
        /*0732*/ 	.byte	0xff
	.zero		1


	//   ....[91]....
        /*0734*/ 	.word	0x00006720
        /*0738*/ 	.word	0x00000000
        /*073c*/ 	.word	0x00000000
        /*0740*/ 	.short	0x0101
        /*0742*/ 	.byte	0xff
	.zero		1


	//   ....[92]....
        /*0744*/ 	.word	0x000073d0
        /*0748*/ 	.word	0x000000ff
        /*074c*/ 	.word	0x00000030
        /*0750*/ 	.short	0x010a
        /*0752*/ 	.byte	0x2d
	.zero		1


	//   ....[93]....
        /*0754*/ 	.word	0x000074b0
        /*0758*/ 	.word	0x000000ff
        /*075c*/ 	.word	0x000000a0
        /*0760*/ 	.short	0x010a
        /*0762*/ 	.byte	0x2d
	.zero		1


	//   ....[94]....
        /*0764*/ 	.word	0x00007630
        /*0768*/ 	.word	0x000000ff
        /*076c*/ 	.word	0x00000030
        /*0770*/ 	.short	0x010a
        /*0772*/ 	.byte	0x2d
	.zero		1


	//   ....[95]....
        /*0774*/ 	.word	0x00007750
        /*0778*/ 	.word	0x000000ff
        /*077c*/ 	.word	0x000000a0
        /*0780*/ 	.short	0x010a
        /*0782*/ 	.byte	0x2d
	.zero		1


	//   ....[96]....
        /*0784*/ 	.word	0x00008d90
        /*0788*/ 	.word	0x00000000
        /*078c*/ 	.word	0x00000000
        /*0790*/ 	.short	0x0101
        /*0792*/ 	.byte	0xff
	.zero		1


	//   ....[97]....
        /*0794*/ 	.word	0x00008da0
        /*0798*/ 	.word	0x00000003
        /*079c*/ 	.word	0x00000030
        /*07a0*/ 	.short	0x010a
        /*07a2*/ 	.byte	0xff
	.zero		1


	//   ....[98]....
        /*07a4*/ 	.word	0x00008e70
        /*07a8*/ 	.word	0x00000003
        /*07ac*/ 	.word	0x00000030
        /*07b0*/ 	.short	0x010a
        /*07b2*/ 	.byte	0xff
	.zero		1


	//   ....[99]....
        /*07b4*/ 	.word	0x000095a0
        /*07b8*/ 	.word	0x000000ff
        /*07bc*/ 	.word	0x00000000
        /*07c0*/ 	.short	0x0101
        /*07c2*/ 	.byte	0x04
	.zero		1


	//   ....[100]....
        /*07c4*/ 	.word	0x0000a3d0
        /*07c8*/ 	.word	0x0000000d
        /*07cc*/ 	.word	0x00000000
        /*07d0*/ 	.short	0x0101
        /*07d2*/ 	.byte	0xff
	.zero		1


	//   ....[101]....
        /*07d4*/ 	.word	0x0000a430
        /*07d8*/ 	.word	0x0000000b
        /*07dc*/ 	.word	0x00000030
        /*07e0*/ 	.short	0x010a
        /*07e2*/ 	.byte	0xff
	.zero		1


	//   ....[102]....
        /*07e4*/ 	.word	0x0000a530
        /*07e8*/ 	.word	0x0000000b
        /*07ec*/ 	.word	0x00000030
        /*07f0*/ 	.short	0x010a
        /*07f2*/ 	.byte	0xff
	.zero		1


	//   ....[103]....
        /*07f4*/ 	.word	0x0000ba00
        /*07f8*/ 	.word	0x00000003
        /*07fc*/ 	.word	0x00000000
        /*0800*/ 	.short	0x0101
        /*0802*/ 	.byte	0xff
	.zero		1


	//   ....[104]....
        /*0804*/ 	.word	0x0000ba20
        /*0808*/ 	.word	0x00000000
        /*080c*/ 	.word	0x00000030
        /*0810*/ 	.short	0x010a
        /*0812*/ 	.byte	0xff
	.zero		1


	//   ....[105]....
        /*0814*/ 	.word	0x0000bae0
        /*0818*/ 	.word	0x00000000
        /*081c*/ 	.word	0x00000030
        /*0820*/ 	.short	0x010a
        /*0822*/ 	.byte	0xff
	.zero		1


	//   ....[106]....
        /*0824*/ 	.word	0x0000d020
        /*0828*/ 	.word	0x00000003
        /*082c*/ 	.word	0x00000000
        /*0830*/ 	.short	0x0101
        /*0832*/ 	.byte	0xff
	.zero		1


	//   ....[107]....
        /*0834*/ 	.word	0x0000d080
        /*0838*/ 	.word	0x00000008
        /*083c*/ 	.word	0x00000030
        /*0840*/ 	.short	0x010a
        /*0842*/ 	.byte	0xff
	.zero		1


	//   ....[108]....
        /*0844*/ 	.word	0x0000d180
        /*0848*/ 	.word	0x00000008
        /*084c*/ 	.word	0x00000030
        /*0850*/ 	.short	0x010a
        /*0852*/ 	.byte	0xff
	.zero		1


	//   ....[109]....
        /*0854*/ 	.word	0x0000e6b0
        /*0858*/ 	.word	0x00000003
        /*085c*/ 	.word	0x00000000
        /*0860*/ 	.short	0x0101
        /*0862*/ 	.byte	0xff
	.zero		1


	//   ....[110]....
        /*0864*/ 	.word	0x0000e6d0
        /*0868*/ 	.word	0x00000008
        /*086c*/ 	.word	0x00000030
        /*0870*/ 	.short	0x010a
        /*0872*/ 	.byte	0xff
	.zero		1


	//   ....[111]....
        /*0874*/ 	.word	0x0000e790
        /*0878*/ 	.word	0x00000008
        /*087c*/ 	.word	0x00000030
        /*0880*/ 	.short	0x010a
        /*0882*/ 	.byte	0xff
	.zero		1


	//   ....[112]....
        /*0884*/ 	.word	0x0000fd50
        /*0888*/ 	.word	0x00000003
        /*088c*/ 	.word	0x00000000
        /*0890*/ 	.short	0x0101
        /*0892*/ 	.byte	0xff
	.zero		1


	//   ....[113]....
        /*0894*/ 	.word	0x0000fd70
        /*0898*/ 	.word	0x00000000
        /*089c*/ 	.word	0x00000030
        /*08a0*/ 	.short	0x010a
        /*08a2*/ 	.byte	0xff
	.zero		1


	//   ....[114]....
        /*08a4*/ 	.word	0x0000fe30
        /*08a8*/ 	.word	0x00000000
        /*08ac*/ 	.word	0x00000030
        /*08b0*/ 	.short	0x010a
        /*08b2*/ 	.byte	0xff
	.zero		1


	//   ....[115]....
        /*08b4*/ 	.word	0x00011340
        /*08b8*/ 	.word	0x00000003
        /*08bc*/ 	.word	0x00000000
        /*08c0*/ 	.short	0x0101
        /*08c2*/ 	.byte	0xff
	.zero		1


	//   ....[116]....
        /*08c4*/ 	.word	0x00011360
        /*08c8*/ 	.word	0x00000000
        /*08cc*/ 	.word	0x00000030
        /*08d0*/ 	.short	0x010a
        /*08d2*/ 	.byte	0xff
	.zero		1


	//   ....[117]....
        /*08d4*/ 	.word	0x00011410
        /*08d8*/ 	.word	0x00000000
        /*08dc*/ 	.word	0x00000030
        /*08e0*/ 	.short	0x010a
        /*08e2*/ 	.byte	0xff
	.zero		1


	//   ....[118]....
        /*08e4*/ 	.word	0x00012930
        /*08e8*/ 	.word	0x00000003
        /*08ec*/ 	.word	0x00000000
        /*08f0*/ 	.short	0x0101
        /*08f2*/ 	.byte	0xff
	.zero		1


	//   ....[119]....
        /*08f4*/ 	.word	0x00012a30
        /*08f8*/ 	.word	0x000000ff
        /*08fc*/ 	.word	0x000000d0
        /*0900*/ 	.short	0x0101
        /*0902*/ 	.byte	0x2d
	.zero		1


	//   ....[120]....
        /*0904*/ 	.word	0x00012bd0
        /*0908*/ 	.word	0x000000ff
        /*090c*/ 	.word	0x00000000
        /*0910*/ 	.short	0x0101
        /*0912*/ 	.byte	0x04
	.zero		1


	//   ....[121]....
        /*0914*/ 	.word	0x00012bf0
        /*0918*/ 	.word	0x00000000
        /*091c*/ 	.word	0x000000c0
        /*0920*/ 	.short	0x010a
        /*0922*/ 	.byte	0xff
	.zero		1


	//   ....[122]....
        /*0924*/ 	.word	0x00012c50
        /*0928*/ 	.word	0x00000000
        /*092c*/ 	.word	0x00000018
        /*0930*/ 	.short	0x010a
        /*0932*/ 	.byte	0xff
	.zero		1


	//   ....[123]....
        /*0934*/ 	.word	0x00012cb0
        /*0938*/ 	.word	0x00000000
        /*093c*/ 	.word	0x00000018
        /*0940*/ 	.short	0x010a
        /*0942*/ 	.byte	0xff
	.zero		1


	//   ....[124]....
        /*0944*/ 	.word	0x00012d00
        /*0948*/ 	.word	0x00000003
        /*094c*/ 	.word	0x00000080
        /*0950*/ 	.short	0x010a
        /*0952*/ 	.byte	0xff
	.zero		1


	//   ....[125]....
        /*0954*/ 	.word	0x00012d60
        /*0958*/ 	.word	0x00000000
        /*095c*/ 	.word	0x00000000
        /*0960*/ 	.short	0x010a
        /*0962*/ 	.byte	0xff
	.zero		1


	//   ....[126]....
        /*0964*/ 	.word	0x00012dc0
        /*0968*/ 	.word	0x00000000
        /*096c*/ 	.word	0x00000000
        /*0970*/ 	.short	0x010a
        /*0972*/ 	.byte	0xff
	.zero		1


	//   ....[127]....
        /*0974*/ 	.word	0x00012e10
        /*0978*/ 	.word	0x00000002
        /*097c*/ 	.word	0x000000b0
        /*0980*/ 	.short	0x010a
        /*0982*/ 	.byte	0xff
	.zero		1


	//   ....[128]....
        /*0984*/ 	.word	0x00012e70
        /*0988*/ 	.word	0x00000002
        /*098c*/ 	.word	0x00000090
        /*0990*/ 	.short	0x010a
        /*0992*/ 	.byte	0xff
	.zero		1


	//   ....[129]....
        /*0994*/ 	.word	0x00012ec0
        /*0998*/ 	.word	0x00000002
        /*099c*/ 	.word	0x00000080
        /*09a0*/ 	.short	0x010a
        /*09a2*/ 	.byte	0xff
	.zero		1


	//   ....[130]....
        /*09a4*/ 	.word	0x00012f20
        /*09a8*/ 	.word	0x00000000
        /*09ac*/ 	.word	0x00000090
        /*09b0*/ 	.short	0x010a
        /*09b2*/ 	.byte	0xff
	.zero		1


	//   ....[131]....
        /*09b4*/ 	.word	0x00012f70
        /*09b8*/ 	.word	0x00000000
        /*09bc*/ 	.word	0x00000080
        /*09c0*/ 	.short	0x010a
        /*09c2*/ 	.byte	0xff
	.zero		1


	//   ....[132]....
        /*09c4*/ 	.word	0x00012fd0
        /*09c8*/ 	.word	0x00000000
        /*09cc*/ 	.word	0x00000000
        /*09d0*/ 	.short	0x010a
        /*09d2*/ 	.byte	0xff
	.zero		1


	//   ....[133]....
        /*09d4*/ 	.word	0x00013030
        /*09d8*/ 	.word	0x00000000
        /*09dc*/ 	.word	0x000000a8
        /*09e0*/ 	.short	0x010a
        /*09e2*/ 	.byte	0xff
	.zero		1


	//   ....[134]....
        /*09e4*/ 	.word	0x00013090
        /*09e8*/ 	.word	0x00000000
        /*09ec*/ 	.word	0x00000000
        /*09f0*/ 	.short	0x010a
        /*09f2*/ 	.byte	0xff
	.zero		1


	//   ....[135]....
        /*09f4*/ 	.word	0x000130f0
        /*09f8*/ 	.word	0x00000000
        /*09fc*/ 	.word	0x000000d0
        /*0a00*/ 	.short	0x010a
        /*0a02*/ 	.byte	0xff
	.zero		1


	//   ....[136]....
        /*0a04*/ 	.word	0x00013140
        /*0a08*/ 	.word	0x0000000c
        /*0a0c*/ 	.word	0x00000080
        /*0a10*/ 	.short	0x010a
        /*0a12*/ 	.byte	0xff
	.zero		1


	//   ....[137]....
        /*0a14*/ 	.word	0x000131a0
        /*0a18*/ 	.word	0x00000000
        /*0a1c*/ 	.word	0x00000078
        /*0a20*/ 	.short	0x010a
        /*0a22*/ 	.byte	0xff
	.zero		1


	//   ....[138]....
        /*0a24*/ 	.word	0x00013200
        /*0a28*/ 	.word	0x00000009
        /*0a2c*/ 	.word	0x00000050
        /*0a30*/ 	.short	0x010a
        /*0a32*/ 	.byte	0xff
	.zero		1


	//   ....[139]....
        /*0a34*/ 	.word	0x00013260
        /*0a38*/ 	.word	0x00000009
        /*0a3c*/ 	.word	0x00000058
        /*0a40*/ 	.short	0x010a
        /*0a42*/ 	.byte	0xff
	.zero		1


	//   ....[140]....
        /*0a44*/ 	.word	0x000132c0
        /*0a48*/ 	.word	0x00000009
        /*0a4c*/ 	.word	0x00000060
        /*0a50*/ 	.short	0x010a
        /*0a52*/ 	.byte	0xff
	.zero		1


	//   ....[141]....
        /*0a54*/ 	.word	0x00013320
        /*0a58*/ 	.word	0x00000009
        /*0a5c*/ 	.word	0x00000068
        /*0a60*/ 	.short	0x010a
        /*0a62*/ 	.byte	0xff
	.zero		1


	//   ....[142]....
        /*0a64*/ 	.word	0x00013380
        /*0a68*/ 	.word	0x00000000
        /*0a6c*/ 	.word	0x00000050
        /*0a70*/ 	.short	0x010a
        /*0a72*/ 	.byte	0xff
	.zero		1


	//   ....[143]....
        /*0a74*/ 	.word	0x000133e0
        /*0a78*/ 	.word	0x00000000
        /*0a7c*/ 	.word	0x00000058
        /*0a80*/ 	.short	0x010a
        /*0a82*/ 	.byte	0xff
	.zero		1


	//   ....[144]....
        /*0a84*/ 	.word	0x00013440
        /*0a88*/ 	.word	0x00000000
        /*0a8c*/ 	.word	0x00000060
        /*0a90*/ 	.short	0x010a
        /*0a92*/ 	.byte	0xff
	.zero		1


	//   ....[145]....
        /*0a94*/ 	.word	0x000134a0
        /*0a98*/ 	.word	0x00000000
        /*0a9c*/ 	.word	0x00000068
        /*0aa0*/ 	.short	0x010a
        /*0aa2*/ 	.byte	0xff
	.zero		1


	//   ....[146]....
        /*0aa4*/ 	.word	0x00013500
        /*0aa8*/ 	.word	0x00000003
        /*0aac*/ 	.word	0x00000050
        /*0ab0*/ 	.short	0x010a
        /*0ab2*/ 	.byte	0xff
	.zero		1


	//   ....[147]....
        /*0ab4*/ 	.word	0x00013560
        /*0ab8*/ 	.word	0x00000003
        /*0abc*/ 	.word	0x00000058
        /*0ac0*/ 	.short	0x010a
        /*0ac2*/ 	.byte	0xff
	.zero		1


	//   ....[148]....
        /*0ac4*/ 	.word	0x000135c0
        /*0ac8*/ 	.word	0x00000003
        /*0acc*/ 	.word	0x00000060
        /*0ad0*/ 	.short	0x010a
        /*0ad2*/ 	.byte	0xff
	.zero		1


	//   ....[149]....
        /*0ad4*/ 	.word	0x00013610
        /*0ad8*/ 	.word	0x00000000
        /*0adc*/ 	.word	0x00000080
        /*0ae0*/ 	.short	0x010a
        /*0ae2*/ 	.byte	0xff
	.zero		1


	//   ....[150]....
        /*0ae4*/ 	.word	0x00013670
        /*0ae8*/ 	.word	0x00000003
        /*0aec*/ 	.word	0x00000030
        /*0af0*/ 	.short	0x010a
        /*0af2*/ 	.byte	0xff
	.zero		1


	//   ....[151]....
        /*0af4*/ 	.word	0x000136d0
        /*0af8*/ 	.word	0x00000003
        /*0afc*/ 	.word	0x000000a0
        /*0b00*/ 	.short	0x010a
        /*0b02*/ 	.byte	0xff
	.zero		1


	//   ....[152]....
        /*0b04*/ 	.word	0x00013720
        /*0b08*/ 	.word	0x00000003
        /*0b0c*/ 	.word	0x00000030
        /*0b10*/ 	.short	0x010a
        /*0b12*/ 	.byte	0xff
	.zero		1


	//   ....[153]....
        /*0b14*/ 	.word	0x00013770
        /*0b18*/ 	.word	0x0000000b
        /*0b1c*/ 	.word	0x00000030
        /*0b20*/ 	.short	0x010a
        /*0b22*/ 	.byte	0xff
	.zero		1


	//   ....[154]....
        /*0b24*/ 	.word	0x000137c0
        /*0b28*/ 	.word	0x00000000
        /*0b2c*/ 	.word	0x00000030
        /*0b30*/ 	.short	0x010a
        /*0b32*/ 	.byte	0xff
	.zero		1


	//   ....[155]....
        /*0b34*/ 	.word	0x00013810
        /*0b38*/ 	.word	0x00000008
        /*0b3c*/ 	.word	0x00000030
        /*0b40*/ 	.short	0x010a
        /*0b42*/ 	.byte	0xff
	.zero		1


	//   ....[156]....
        /*0b44*/ 	.word	0x00013860
        /*0b48*/ 	.word	0x00000008
        /*0b4c*/ 	.word	0x00000030
        /*0b50*/ 	.short	0x010a
        /*0b52*/ 	.byte	0xff
	.zero		1


	//   ....[157]....
        /*0b54*/ 	.word	0x000138b0
        /*0b58*/ 	.word	0x00000000
        /*0b5c*/ 	.word	0x00000030
        /*0b60*/ 	.short	0x010a
        /*0b62*/ 	.byte	0xff
	.zero		1


	//   ....[158]....
        /*0b64*/ 	.word	0x00013900
        /*0b68*/ 	.word	0x00000000
        /*0b6c*/ 	.word	0x00000030
        /*0b70*/ 	.short	0x010a
        /*0b72*/ 	.byte	0xff
	.zero		1


	//----- nvinfo : EIATTR_NUM_MBARRIERS
	.align		4
.L_47:
        /*0b74*/ 	.byte	0x03, 0x38
        /*0b76*/ 	.short	0x001b


	//----- nvinfo : EIATTR_EXIT_INSTR_OFFSETS
	.align		4
        /*0b78*/ 	.byte	0x04, 0x1c
        /*0b7a*/ 	.short	(.L_49 - .L_48)


	//   ....[0]....
.L_48:
        /*0b7c*/ 	.word	0x00002eb0


	//   ....[1]....
        /*0b80*/ 	.word	0x000033c0


	//   ....[2]....
        /*0b84*/ 	.word	0x00003420


	//   ....[3]....
        /*0b88*/ 	.word	0x00004810


	//   ....[4]....
        /*0b8c*/ 	.word	0x00006310


	//   ....[5]....
        /*0b90*/ 	.word	0x00006350


	//   ....[6]....
        /*0b94*/ 	.word	0x00012ab0


	//   ....[7]....
        /*0b98*/ 	.word	0x00012b30


	//   ....[8]....
        /*0b9c*/ 	.word	0x00012b60


	//   ....[9]....
        /*0ba0*/ 	.word	0x00012be0


	//----- nvinfo : EIATTR_MAX_THREADS
	.align		4
.L_49:
        /*0ba4*/ 	.byte	0x04, 0x05
        /*0ba6*/ 	.short	(.L_51 - .L_50)
.L_50:
        /*0ba8*/ 	.word	0x00000100
        /*0bac*/ 	.word	0x00000001
        /*0bb0*/ 	.word	0x00000001


	//----- nvinfo : EIATTR_CRS_STACK_SIZE
	.align		4
.L_51:
        /*0bb4*/ 	.byte	0x04, 0x1e
        /*0bb6*/ 	.short	(.L_53 - .L_52)
.L_52:
        /*0bb8*/ 	.word	0x00000000


	//----- nvinfo : EIATTR_CBANK_PARAM_SIZE
	.align		4
.L_53:
        /*0bbc*/ 	.byte	0x03, 0x19
        /*0bbe*/ 	.short	0x0c00


	//----- nvinfo : EIATTR_PARAM_CBANK
	.align		4
        /*0bc0*/ 	.byte	0x04, 0x0a
        /*0bc2*/ 	.short	(.L_55 - .L_54)
	.align		4
.L_54:
        /*0bc4*/ 	.word	index@(.nv.constant0._ZN7cutlass13device_kernelINS_4gemm6kernel13GemmUniversalIN4cute5tupleIJiiiiEEENS1_10collective13CollectiveMmaINS1_46MainloopSm100TmaUmmaWarpSpecializedBlockScaledILi3ELi2ELi1ENS5_IJNS4_1CILi4EEENSA_ILi2EEENSA_ILi1EEEEEEEENS5_IJNSA_ILi128EEENSA_ILi256EEESG_EEENS5_IJNS_12float_e4m3_tENS_13float_ue8m0_tEEEENS5_IJNS5_IJlSD_lEEENS4_6LayoutINS5_IJNS5_IJNS5_IJNSA_ILi32EEESB_EEEiEEESQ_NS5_IJSD_iEEEEEENS5_IJNS5_IJNS5_IJNSA_ILi16EEESB_EEEiEEENS5_IJNS5_IJNSA_ILi0EEESD_EEENSA_ILi512EEEEEENS5_IJSW_iEEEEEEEEEEESL_S13_NS4_8TiledMMAINS4_8MMA_AtomIJNS4_21SM100_MMA_MXF8F6F4_SSISJ_SJ_fSK_Li128ELi256ELNS4_4UMMA5MajorE0ELS18_0ELNS17_7ScaleInE0ELS19_0EEEEEENSN_INS5_IJSD_SD_SD_EEENS5_IJSW_SW_SW_EEEEENS5_IJNS4_10UnderscoreES1F_S1F_EEEEENS5_IJNS4_23SM90_TMA_LOAD_MULTICASTES1I_EEENS5_IJNS4_14ComposedLayoutINS4_7SwizzleILi3ELi4ELi3EEENS4_18smem_ptr_flag_bitsILi8EEENSN_INS5_IJNSA_ILi8EEESG_EEENS5_IJSG_SD_EEEEEEENSN_INS5_IJNS5_IJNS5_IJSP_SD_EEENS5_IJSO_SD_EEEEEESD_NS5_IJSB_SD_EEEEEENS5_IJNS5_IJNS5_IJSU_SY_EEESX_EEESW_NS5_IJSD_SY_EEEEEEEEEEEvNS4_8identityES1J_NS5_IJS1T_NSN_INS5_IJNS5_IJNS5_IJSP_SC_EEES1V_EEESD_S1X_EEENS5_IJS20_SW_NS5_IJSD_NSA_ILi1024EEEEEEEEEEEEEEvS25_EENS_8epilogue10collective18CollectiveEpilogueINS2F_23Sm100TmaWarpSpecializedILi4ELi2ELi32ELb1ELb0EEEJNS5_IJNSA_ILi64EEESH_SG_EEENS5_IJNSN_IS2K_SD_EENSN_INS5_IJSO_SC_EEENS5_IJSD_SG_EEEEEEEENS_10bfloat16_tESM_S2R_SM_NS2F_6fusion15FusionCallbacksIS2J_NS2S_17LinearCombinationIS2R_fS2R_fLNS_15FloatRoundStyleE2EEES2L_S2Q_JEEENS4_5SM1004TMEM4LOAD26SM100_TMEM_LOAD_32dp32b32xENS4_13SM90_TMA_LOADENS1K_INS1L_ILi2ELi4ELi3EEENS1N_ILi16EEENSN_INS5_IJS1P_SO_EEES1V_EEEENS4_39AutoVectorizingCopyWithAssumedAlignmentILi128EEENS4_14SM90_TMA_STOREES37_S39_S39_EEEvvEEEEvNT_6ParamsE)
        /*0bc8*/ 	.short	0x0380
        /*0bca*/ 	.short	0x0c00


	//----- nvinfo : EIATTR_SW_WAR
	.align		4
.L_55:
        /*0bcc*/ 	.byte	0x04, 0x36
        /*0bce*/ 	.short	(.L_57 - .L_56)
.L_56:
        /*0bd0*/ 	.word	0x00000008
.L_57:


//--------------------- .nv.callgraph             --------------------------
	.section	.nv.callgraph,"",@"SHT_CUDA_CALLGRAPH"
	.align	4
	.sectionentsize	8
	.align		4
        /*0000*/ 	.word	0x00000000
	.align		4
        /*0004*/ 	.word	0xffffffff
	.align		4
        /*0008*/ 	.word	index@(_ZN7cutlass13device_kernelINS_4gemm6kernel13GemmUniversalIN4cute5tupleIJiiiiEEENS1_10collective13CollectiveMmaINS1_46MainloopSm100TmaUmmaWarpSpecializedBlockScaledILi3ELi2ELi1ENS5_IJNS4_1CILi4EEENSA_ILi2EEENSA_ILi1EEEEEEEENS5_IJNSA_ILi128EEENSA_ILi256EEESG_EEENS5_IJNS_12float_e4m3_tENS_13float_ue8m0_tEEEENS5_IJNS5_IJlSD_lEEENS4_6LayoutINS5_IJNS5_IJNS5_IJNSA_ILi32EEESB_EEEiEEESQ_NS5_IJSD_iEEEEEENS5_IJNS5_IJNS5_IJNSA_ILi16EEESB_EEEiEEENS5_IJNS5_IJNSA_ILi0EEESD_EEENSA_ILi512EEEEEENS5_IJSW_iEEEEEEEEEEESL_S13_NS4_8TiledMMAINS4_8MMA_AtomIJNS4_21SM100_MMA_MXF8F6F4_SSISJ_SJ_fSK_Li128ELi256ELNS4_4UMMA5MajorE0ELS18_0ELNS17_7ScaleInE0ELS19_0EEEEEENSN_INS5_IJSD_SD_SD_EEENS5_IJSW_SW_SW_EEEEENS5_IJNS4_10UnderscoreES1F_S1F_EEEEENS5_IJNS4_23SM90_TMA_LOAD_MULTICASTES1I_EEENS5_IJNS4_14ComposedLayoutINS4_7SwizzleILi3ELi4ELi3EEENS4_18smem_ptr_flag_bitsILi8EEENSN_INS5_IJNSA_ILi8EEESG_EEENS5_IJSG_SD_EEEEEEENSN_INS5_IJNS5_IJNS5_IJSP_SD_EEENS5_IJSO_SD_EEEEEESD_NS5_IJSB_SD_EEEEEENS5_IJNS5_IJNS5_IJSU_SY_EEESX_EEESW_NS5_IJSD_SY_EEEEEEEEEEEvNS4_8identityES1J_NS5_IJS1T_NSN_INS5_IJNS5_IJNS5_IJSP_SC_EEES1V_EEESD_S1X_EEENS5_IJS20_SW_NS5_IJSD_NSA_ILi1024EEEEEEEEEEEEEEvS25_EENS_8epilogue10collective18CollectiveEpilogueINS2F_23Sm100TmaWarpSpecializedILi4ELi2ELi32ELb1ELb0EEEJNS5_IJNSA_ILi64EEESH_SG_EEENS5_IJNSN_IS2K_SD_EENSN_INS5_IJSO_SC_EEENS5_IJSD_SG_EEEEEEEENS_10bfloat16_tESM_S2R_SM_NS2F_6fusion15FusionCallbacksIS2J_NS2S_17LinearCombinationIS2R_fS2R_fLNS_15FloatRoundStyleE2EEES2L_S2Q_JEEENS4_5SM1004TMEM4LOAD26SM100_TMEM_LOAD_32dp32b32xENS4_13SM90_TMA_LOADENS1K_INS1L_ILi2ELi4ELi3EEENS1N_ILi16EEENSN_INS5_IJS1P_SO_EEES1V_EEEENS4_39AutoVectorizingCopyWithAssumedAlignmentILi128EEENS4_14SM90_TMA_STOREES37_S39_S39_EEEvvEEEEvNT_6ParamsE)
	.align		4
        /*000c*/ 	.word	index@(__assertfail)
	.align		4
        /*0010*/ 	.word	0x00000000
	.align		4
        /*0014*/ 	.word	0xfffffffe
	.align		4
        /*0018*/ 	.word	0x00000000
	.align		4
        /*001c*/ 	.word	0xfffffffd
	.align		4
        /*0020*/ 	.word	0x00000000
	.align		4
        /*0024*/ 	.word	0xfffffffc


//--------------------- .nv.constant4             --------------------------
	.section	.nv.constant4,"a",@progbits
	.align	8
	.align		8
.nv.constant4:
        /*0000*/ 	.dword	__assertfail
	.align		8
        /*0008*/ 	.dword	__unnamed_1
	.align		8
        /*0010*/ 	.dword	__unnamed_2
	.align		8
        /*0018*/ 	.dword	_ZN40_INTERNAL_9247320a_4_k_cu_e57648cf_371024cuda3std3__45__cpo5beginE
	.align		8
        /*0020*/ 	.dword	_ZN40_INTERNAL_9247320a_4_k_cu_e57648cf_371024cuda3std3__45__cpo3endE
	.align		8
        /*0028*/ 	.dword	_ZN40_INTERNAL_9247320a_4_k_cu_e57648cf_371024cuda3std3__45__cpo6cbeginE
	.align		8
        /*0030*/ 	.dword	_ZN40_INTERNAL_9247320a_4_k_cu_e57648cf_371024cuda3std3__45__cpo4cendE
	.align		8
        /*0038*/ 	.dword	_ZN40_INTERNAL_9247320a_4_k_cu_e57648cf_371024cuda3std3__442_GLOBAL__N__9247320a_4_k_cu_e57648cf_371026ignoreE
	.align		8
        /*0040*/ 	.dword	_ZN40_INTERNAL_9247320a_4_k_cu_e57648cf_371024cuda3std3__419piecewise_constructE
	.align		8
        /*0048*/ 	.dword	_ZN40_INTERNAL_9247320a_4_k_cu_e57648cf_371024cuda3std3__48in_placeE
	.align		8
        /*0050*/ 	.dword	_ZN40_INTERNAL_9247320a_4_k_cu_e57648cf_371024cuda3std6ranges3__45__cpo4swapE
	.align		8
        /*0058*/ 	.dword	_ZN40_INTERNAL_9247320a_4_k_cu_e57648cf_371024cuda3std6ranges3__45__cpo9iter_moveE
	.align		8
        /*0060*/ 	.dword	_ZN40_INTERNAL_9247320a_4_k_cu_e57648cf_371024cute7productE
	.align		8
        /*0068*/ 	.dword	_ZN40_INTERNAL_9247320a_4_k_cu_e57648cf_371024cute1_E
	.align		8
        /*0070*/ 	.dword	$str$25
	.align		8
        /*0078*/ 	.dword	$str$26
	.align		8
        /*0080*/ 	.dword	$str$27
	.align		8
        /*0088*/ 	.dword	$str$28


//--------------------- .text._ZN7cutlass13device_kernelINS_4gemm6kernel13GemmUniversalIN4cute5tupleIJiiiiEEENS1_10collective13CollectiveMmaINS1_46MainloopSm100TmaUmmaWarpSpecializedBlockScaledILi3ELi2ELi1ENS5_IJNS4_1CILi4EEENSA_ILi2EEENSA_ILi1EEEEEEEENS5_IJNSA_ILi128EEENSA_ILi256EEESG_EEENS5_IJNS_12float_e4m3_tENS_13float_ue8m0_tEEEENS5_IJNS5_IJlSD_lEEENS4_6LayoutINS5_IJNS5_IJNS5_IJNSA_ILi32EEESB_EEEiEEESQ_NS5_IJSD_iEEEEEENS5_IJNS5_IJNS5_IJNSA_ILi16EEESB_EEEiEEENS5_IJNS5_IJNSA_ILi0EEESD_EEENSA_ILi512EEEEEENS5_IJSW_iEEEEEEEEEEESL_S13_NS4_8TiledMMAINS4_8MMA_AtomIJNS4_21SM100_MMA_MXF8F6F4_SSISJ_SJ_fSK_Li128ELi256ELNS4_4UMMA5MajorE0ELS18_0ELNS17_7ScaleInE0ELS19_0EEEEEENSN_INS5_IJSD_SD_SD_EEENS5_IJSW_SW_SW_EEEEENS5_IJNS4_10UnderscoreES1F_S1F_EEEEENS5_IJNS4_23SM90_TMA_LOAD_MULTICASTES1I_EEENS5_IJNS4_14ComposedLayoutINS4_7SwizzleILi3ELi4ELi3EEENS4_18smem_ptr_flag_bitsILi8EEENSN_INS5_IJNSA_ILi8EEESG_EEENS5_IJSG_SD_EEEEEEENSN_INS5_IJNS5_IJNS5_IJSP_SD_EEENS5_IJSO_SD_EEEEEESD_NS5_IJSB_SD_EEEEEENS5_IJNS5_IJNS5_IJSU_SY_EEESX_EEESW_NS5_IJSD_SY_EEEEEEEEEEEvNS4_8identityES1J_NS5_IJS1T_NSN_INS5_IJNS5_IJNS5_IJSP_SC_EEES1V_EEESD_S1X_EEENS5_IJS20_SW_NS5_IJSD_NSA_ILi1024EEEEEEEEEEEEEEvS25_EENS_8epilogue10collective18CollectiveEpilogueINS2F_23Sm100TmaWarpSpecializedILi4ELi2ELi32ELb1ELb0EEEJNS5_IJNSA_ILi64EEESH_SG_EEENS5_IJNSN_IS2K_SD_EENSN_INS5_IJSO_SC_EEENS5_IJSD_SG_EEEEEEEENS_10bfloat16_tESM_S2R_SM_NS2F_6fusion15FusionCallbacksIS2J_NS2S_17LinearCombinationIS2R_fS2R_fLNS_15FloatRoundStyleE2EEES2L_S2Q_JEEENS4_5SM1004TMEM4LOAD26SM100_TMEM_LOAD_32dp32b32xENS4_13SM90_TMA_LOADENS1K_INS1L_ILi2ELi4ELi3EEENS1N_ILi16EEENSN_INS5_IJS1P_SO_EEES1V_EEEENS4_39AutoVectorizingCopyWithAssumedAlignmentILi128EEENS4_14SM90_TMA_STOREES37_S39_S39_EEEvvEEEEvNT_6ParamsE --------------------------
	.section	.text._ZN7cutlass13device_kernelINS_4gemm6kernel13GemmUniversalIN4cute5tupleIJiiiiEEENS1_10collective13CollectiveMmaINS1_46MainloopSm100TmaUmmaWarpSpecializedBlockScaledILi3ELi2ELi1ENS5_IJNS4_1CILi4EEENSA_ILi2EEENSA_ILi1EEEEEEEENS5_IJNSA_ILi128EEENSA_ILi256EEESG_EEENS5_IJNS_12float_e4m3_tENS_13float_ue8m0_tEEEENS5_IJNS5_IJlSD_lEEENS4_6LayoutINS5_IJNS5_IJNS5_IJNSA_ILi32EEESB_EEEiEEESQ_NS5_IJSD_iEEEEEENS5_IJNS5_IJNS5_IJNSA_ILi16EEESB_EEEiEEENS5_IJNS5_IJNSA_ILi0EEESD_EEENSA_ILi512EEEEEENS5_IJSW_iEEEEEEEEEEESL_S13_NS4_8TiledMMAINS4_8MMA_AtomIJNS4_21SM100_MMA_MXF8F6F4_SSISJ_SJ_fSK_Li128ELi256ELNS4_4UMMA5MajorE0ELS18_0ELNS17_7ScaleInE0ELS19_0EEEEEENSN_INS5_IJSD_SD_SD_EEENS5_IJSW_SW_SW_EEEEENS5_IJNS4_10UnderscoreES1F_S1F_EEEEENS5_IJNS4_23SM90_TMA_LOAD_MULTICASTES1I_EEENS5_IJNS4_14ComposedLayoutINS4_7SwizzleILi3ELi4ELi3EEENS4_18smem_ptr_flag_bitsILi8EEENSN_INS5_IJNSA_ILi8EEESG_EEENS5_IJSG_SD_EEEEEEENSN_INS5_IJNS5_IJNS5_IJSP_SD_EEENS5_IJSO_SD_EEEEEESD_NS5_IJSB_SD_EEEEEENS5_IJNS5_IJNS5_IJSU_SY_EEESX_EEESW_NS5_IJSD_SY_EEEEEEEEEEEvNS4_8identityES1J_NS5_IJS1T_NSN_INS5_IJNS5_IJNS5_IJSP_SC_EEES1V_EEESD_S1X_EEENS5_IJS20_SW_NS5_IJSD_NSA_ILi1024EEEEEEEEEEEEEEvS25_EENS_8epilogue10collective18CollectiveEpilogueINS2F_23Sm100TmaWarpSpecializedILi4ELi2ELi32ELb1ELb0EEEJNS5_IJNSA_ILi64EEESH_SG_EEENS5_IJNSN_IS2K_SD_EENSN_INS5_IJSO_SC_EEENS5_IJSD_SG_EEEEEEEENS_10bfloat16_tESM_S2R_SM_NS2F_6fusion15FusionCallbacksIS2J_NS2S_17LinearCombinationIS2R_fS2R_fLNS_15FloatRoundStyleE2EEES2L_S2Q_JEEENS4_5SM1004TMEM4LOAD26SM100_TMEM_LOAD_32dp32b32xENS4_13SM90_TMA_LOADENS1K_INS1L_ILi2ELi4ELi3EEENS1N_ILi16EEENSN_INS5_IJS1P_SO_EEES1V_EEEENS4_39AutoVectorizingCopyWithAssumedAlignmentILi128EEENS4_14SM90_TMA_STOREES37_S39_S39_EEEvvEEEEvNT_6ParamsE,"ax",@progbits
	.align	128
.text._ZN7cutlass13device_kernelINS_4gemm6kernel13GemmUniversalIN4cute5tupleIJiiiiEEENS1_10collective13CollectiveMmaINS1_46MainloopSm100TmaUmmaWarpSpecializedBlockScaledILi3ELi2ELi1ENS5_IJNS4_1CILi4EEENSA_ILi2EEENSA_ILi1EEEEEEEENS5_IJNSA_ILi128EEENSA_ILi256EEESG_EEENS5_IJNS_12float_e4m3_tENS_13float_ue8m0_tEEEENS5_IJNS5_IJlSD_lEEENS4_6LayoutINS5_IJNS5_IJNS5_IJNSA_ILi32EEESB_EEEiEEESQ_NS5_IJSD_iEEEEEENS5_IJNS5_IJNS5_IJNSA_ILi16EEESB_EEEiEEENS5_IJNS5_IJNSA_ILi0EEESD_EEENSA_ILi512EEEEEENS5_IJSW_iEEEEEEEEEEESL_S13_NS4_8TiledMMAINS4_8MMA_AtomIJNS4_21SM100_MMA_MXF8F6F4_SSISJ_SJ_fSK_Li128ELi256ELNS4_4UMMA5MajorE0ELS18_0ELNS17_7ScaleInE0ELS19_0EEEEEENSN_INS5_IJSD_SD_SD_EEENS5_IJSW_SW_SW_EEEEENS5_IJNS4_10UnderscoreES1F_S1F_EEEEENS5_IJNS4_23SM90_TMA_LOAD_MULTICASTES1I_EEENS5_IJNS4_14ComposedLayoutINS4_7SwizzleILi3ELi4ELi3EEENS4_18smem_ptr_flag_bitsILi8EEENSN_INS5_IJNSA_ILi8EEESG_EEENS5_IJSG_SD_EEEEEEENSN_INS5_IJNS5_IJNS5_IJSP_SD_EEENS5_IJSO_SD_EEEEEESD_NS5_IJSB_SD_EEEEEENS5_IJNS5_IJNS5_IJSU_SY_EEESX_EEESW_NS5_IJSD_SY_EEEEEEEEEEEvNS4_8identityES1J_NS5_IJS1T_NSN_INS5_IJNS5_IJNS5_IJSP_SC_EEES1V_EEESD_S1X_EEENS5_IJS20_SW_NS5_IJSD_NSA_ILi1024EEEEEEEEEEEEEEvS25_EENS_8epilogue10collective18CollectiveEpilogueINS2F_23Sm100TmaWarpSpecializedILi4ELi2ELi32ELb1ELb0EEEJNS5_IJNSA_ILi64EEESH_SG_EEENS5_IJNSN_IS2K_SD_EENSN_INS5_IJSO_SC_EEENS5_IJSD_SG_EEEEEEEENS_10bfloat16_tESM_S2R_SM_NS2F_6fusion15FusionCallbacksIS2J_NS2S_17LinearCombinationIS2R_fS2R_fLNS_15FloatRoundStyleE2EEES2L_S2Q_JEEENS4_5SM1004TMEM4LOAD26SM100_TMEM_LOAD_32dp32b32xENS4_13SM90_TMA_LOADENS1K_INS1L_ILi2ELi4ELi3EEENS1N_ILi16EEENSN_INS5_IJS1P_SO_EEES1V_EEEENS4_39AutoVectorizingCopyWithAssumedAlignmentILi128EEENS4_14SM90_TMA_STOREES37_S39_S39_EEEvvEEEEvNT_6ParamsE:
        .type           _ZN7cutlass13device_kernelINS_4gemm6kernel13GemmUniversalIN4cute5tupleIJiiiiEEENS1_10collective13CollectiveMmaINS1_46MainloopSm100TmaUmmaWarpSpecializedBlockScaledILi3ELi2ELi1ENS5_IJNS4_1CILi4EEENSA_ILi2EEENSA_ILi1EEEEEEEENS5_IJNSA_ILi128EEENSA_ILi256EEESG_EEENS5_IJNS_12float_e4m3_tENS_13float_ue8m0_tEEEENS5_IJNS5_IJlSD_lEEENS4_6LayoutINS5_IJNS5_IJNS5_IJNSA_ILi32EEESB_EEEiEEESQ_NS5_IJSD_iEEEEEENS5_IJNS5_IJNS5_IJNSA_ILi16EEESB_EEEiEEENS5_IJNS5_IJNSA_ILi0EEESD_EEENSA_ILi512EEEEEENS5_IJSW_iEEEEEEEEEEESL_S13_NS4_8TiledMMAINS4_8MMA_AtomIJNS4_21SM100_MMA_MXF8F6F4_SSISJ_SJ_fSK_Li128ELi256ELNS4_4UMMA5MajorE0ELS18_0ELNS17_7ScaleInE0ELS19_0EEEEEENSN_INS5_IJSD_SD_SD_EEENS5_IJSW_SW_SW_EEEEENS5_IJNS4_10UnderscoreES1F_S1F_EEEEENS5_IJNS4_23SM90_TMA_LOAD_MULTICASTES1I_EEENS5_IJNS4_14ComposedLayoutINS4_7SwizzleILi3ELi4ELi3EEENS4_18smem_ptr_flag_bitsILi8EEENSN_INS5_IJNSA_ILi8EEESG_EEENS5_IJSG_SD_EEEEEEENSN_INS5_IJNS5_IJNS5_IJSP_SD_EEENS5_IJSO_SD_EEEEEESD_NS5_IJSB_SD_EEEEEENS5_IJNS5_IJNS5_IJSU_SY_EEESX_EEESW_NS5_IJSD_SY_EEEEEEEEEEEvNS4_8identityES1J_NS5_IJS1T_NSN_INS5_IJNS5_IJNS5_IJSP_SC_EEES1V_EEESD_S1X_EEENS5_IJS20_SW_NS5_IJSD_NSA_ILi1024EEEEEEEEEEEEEEvS25_EENS_8epilogue10collective18CollectiveEpilogueINS2F_23Sm100TmaWarpSpecializedILi4ELi2ELi32ELb1ELb0EEEJNS5_IJNSA_ILi64EEESH_SG_EEENS5_IJNSN_IS2K_SD_EENSN_INS5_IJSO_SC_EEENS5_IJSD_SG_EEEEEEEENS_10bfloat16_tESM_S2R_SM_NS2F_6fusion15FusionCallbacksIS2J_NS2S_17LinearCombinationIS2R_fS2R_fLNS_15FloatRoundStyleE2EEES2L_S2Q_JEEENS4_5SM1004TMEM4LOAD26SM100_TMEM_LOAD_32dp32b32xENS4_13SM90_TMA_LOADENS1K_INS1L_ILi2ELi4ELi3EEENS1N_ILi16EEENSN_INS5_IJS1P_SO_EEES1V_EEEENS4_39AutoVectorizingCopyWithAssumedAlignmentILi128EEENS4_14SM90_TMA_STOREES37_S39_S39_EEEvvEEEEvNT_6ParamsE,@function
        .size           _ZN7cutlass13device_kernelINS_4gemm6kernel13GemmUniversalIN4cute5tupleIJiiiiEEENS1_10collective13CollectiveMmaINS1_46MainloopSm100TmaUmmaWarpSpecializedBlockScaledILi3ELi2ELi1ENS5_IJNS4_1CILi4EEENSA_ILi2EEENSA_ILi1EEEEEEEENS5_IJNSA_ILi128EEENSA_ILi256EEESG_EEENS5_IJNS_12float_e4m3_tENS_13float_ue8m0_tEEEENS5_IJNS5_IJlSD_lEEENS4_6LayoutINS5_IJNS5_IJNS5_IJNSA_ILi32EEESB_EEEiEEESQ_NS5_IJSD_iEEEEEENS5_IJNS5_IJNS5_IJNSA_ILi16EEESB_EEEiEEENS5_IJNS5_IJNSA_ILi0EEESD_EEENSA_ILi512EEEEEENS5_IJSW_iEEEEEEEEEEESL_S13_NS4_8TiledMMAINS4_8MMA_AtomIJNS4_21SM100_MMA_MXF8F6F4_SSISJ_SJ_fSK_Li128ELi256ELNS4_4UMMA5MajorE0ELS18_0ELNS17_7ScaleInE0ELS19_0EEEEEENSN_INS5_IJSD_SD_SD_EEENS5_IJSW_SW_SW_EEEEENS5_IJNS4_10UnderscoreES1F_S1F_EEEEENS5_IJNS4_23SM90_TMA_LOAD_MULTICASTES1I_EEENS5_IJNS4_14ComposedLayoutINS4_7SwizzleILi3ELi4ELi3EEENS4_18smem_ptr_flag_bitsILi8EEENSN_INS5_IJNSA_ILi8EEESG_EEENS5_IJSG_SD_EEEEEEENSN_INS5_IJNS5_IJNS5_IJSP_SD_EEENS5_IJSO_SD_EEEEEESD_NS5_IJSB_SD_EEEEEENS5_IJNS5_IJNS5_IJSU_SY_EEESX_EEESW_NS5_IJSD_SY_EEEEEEEEEEEvNS4_8identityES1J_NS5_IJS1T_NSN_INS5_IJNS5_IJNS5_IJSP_SC_EEES1V_EEESD_S1X_EEENS5_IJS20_SW_NS5_IJSD_NSA_ILi1024EEEEEEEEEEEEEEvS25_EENS_8epilogue10collective18CollectiveEpilogueINS2F_23Sm100TmaWarpSpecializedILi4ELi2ELi32ELb1ELb0EEEJNS5_IJNSA_ILi64EEESH_SG_EEENS5_IJNSN_IS2K_SD_EENSN_INS5_IJSO_SC_EEENS5_IJSD_SG_EEEEEEEENS_10bfloat16_tESM_S2R_SM_NS2F_6fusion15FusionCallbacksIS2J_NS2S_17LinearCombinationIS2R_fS2R_fLNS_15FloatRoundStyleE2EEES2L_S2Q_JEEENS4_5SM1004TMEM4LOAD26SM100_TMEM_LOAD_32dp32b32xENS4_13SM90_TMA_LOADENS1K_INS1L_ILi2ELi4ELi3EEENS1N_ILi16EEENSN_INS5_IJS1P_SO_EEES1V_EEEENS4_39AutoVectorizingCopyWithAssumedAlignmentILi128EEENS4_14SM90_TMA_STOREES37_S39_S39_EEEvvEEEEvNT_6ParamsE,(.L_x_239 - _ZN7cutlass13device_kernelINS_4gemm6kernel13GemmUniversalIN4cute5tupleIJiiiiEEENS1_10collective13CollectiveMmaINS1_46MainloopSm100TmaUmmaWarpSpecializedBlockScaledILi3ELi2ELi1ENS5_IJNS4_1CILi4EEENSA_ILi2EEENSA_ILi1EEEEEEEENS5_IJNSA_ILi128EEENSA_ILi256EEESG_EEENS5_IJNS_12float_e4m3_tENS_13float_ue8m0_tEEEENS5_IJNS5_IJlSD_lEEENS4_6LayoutINS5_IJNS5_IJNS5_IJNSA_ILi32EEESB_EEEiEEESQ_NS5_IJSD_iEEEEEENS5_IJNS5_IJNS5_IJNSA_ILi16EEESB_EEEiEEENS5_IJNS5_IJNSA_ILi0EEESD_EEENSA_ILi512EEEEEENS5_IJSW_iEEEEEEEEEEESL_S13_NS4_8TiledMMAINS4_8MMA_AtomIJNS4_21SM100_MMA_MXF8F6F4_SSISJ_SJ_fSK_Li128ELi256ELNS4_4UMMA5MajorE0ELS18_0ELNS17_7ScaleInE0ELS19_0EEEEEENSN_INS5_IJSD_SD_SD_EEENS5_IJSW_SW_SW_EEEEENS5_IJNS4_10UnderscoreES1F_S1F_EEEEENS5_IJNS4_23SM90_TMA_LOAD_MULTICASTES1I_EEENS5_IJNS4_14ComposedLayoutINS4_7SwizzleILi3ELi4ELi3EEENS4_18smem_ptr_flag_bitsILi8EEENSN_INS5_IJNSA_ILi8EEESG_EEENS5_IJSG_SD_EEEEEEENSN_INS5_IJNS5_IJNS5_IJSP_SD_EEENS5_IJSO_SD_EEEEEESD_NS5_IJSB_SD_EEEEEENS5_IJNS5_IJNS5_IJSU_SY_EEESX_EEESW_NS5_IJSD_SY_EEEEEEEEEEEvNS4_8identityES1J_NS5_IJS1T_NSN_INS5_IJNS5_IJNS5_IJSP_SC_EEES1V_EEESD_S1X_EEENS5_IJS20_SW_NS5_IJSD_NSA_ILi1024EEEEEEEEEEEEEEvS25_EENS_8epilogue10collective18CollectiveEpilogueINS2F_23Sm100TmaWarpSpecializedILi4ELi2ELi32ELb1ELb0EEEJNS5_IJNSA_ILi64EEESH_SG_EEENS5_IJNSN_IS2K_SD_EENSN_INS5_IJSO_SC_EEENS5_IJSD_SG_EEEEEEEENS_10bfloat16_tESM_S2R_SM_NS2F_6fusion15FusionCallbacksIS2J_NS2S_17LinearCombinationIS2R_fS2R_fLNS_15FloatRoundStyleE2EEES2L_S2Q_JEEENS4_5SM1004TMEM4LOAD26SM100_TMEM_LOAD_32dp32b32xENS4_13SM90_TMA_LOADENS1K_INS1L_ILi2ELi4ELi3EEENS1N_ILi16EEENSN_INS5_IJS1P_SO_EEES1V_EEEENS4_39AutoVectorizingCopyWithAssumedAlignmentILi128EEENS4_14SM90_TMA_STOREES37_S39_S39_EEEvvEEEEvNT_6ParamsE)
        .other          _ZN7cutlass13device_kernelINS_4gemm6kernel13GemmUniversalIN4cute5tupleIJiiiiEEENS1_10collective13CollectiveMmaINS1_46MainloopSm100TmaUmmaWarpSpecializedBlockScaledILi3ELi2ELi1ENS5_IJNS4_1CILi4EEENSA_ILi2EEENSA_ILi1EEEEEEEENS5_IJNSA_ILi128EEENSA_ILi256EEESG_EEENS5_IJNS_12float_e4m3_tENS_13float_ue8m0_tEEEENS5_IJNS5_IJlSD_lEEENS4_6LayoutINS5_IJNS5_IJNS5_IJNSA_ILi32EEESB_EEEiEEESQ_NS5_IJSD_iEEEEEENS5_IJNS5_IJNS5_IJNSA_ILi16EEESB_EEEiEEENS5_IJNS5_IJNSA_ILi0EEESD_EEENSA_ILi512EEEEEENS5_IJSW_iEEEEEEEEEEESL_S13_NS4_8TiledMMAINS4_8MMA_AtomIJNS4_21SM100_MMA_MXF8F6F4_SSISJ_SJ_fSK_Li128ELi256ELNS4_4UMMA5MajorE0ELS18_0ELNS17_7ScaleInE0ELS19_0EEEEEENSN_INS5_IJSD_SD_SD_EEENS5_IJSW_SW_SW_EEEEENS5_IJNS4_10UnderscoreES1F_S1F_EEEEENS5_IJNS4_23SM90_TMA_LOAD_MULTICASTES1I_EEENS5_IJNS4_14ComposedLayoutINS4_7SwizzleILi3ELi4ELi3EEENS4_18smem_ptr_flag_bitsILi8EEENSN_INS5_IJNSA_ILi8EEESG_EEENS5_IJSG_SD_EEEEEEENSN_INS5_IJNS5_IJNS5_IJSP_SD_EEENS5_IJSO_SD_EEEEEESD_NS5_IJSB_SD_EEEEEENS5_IJNS5_IJNS5_IJSU_SY_EEESX_EEESW_NS5_IJSD_SY_EEEEEEEEEEEvNS4_8identityES1J_NS5_IJS1T_NSN_INS5_IJNS5_IJNS5_IJSP_SC_EEES1V_EEESD_S1X_EEENS5_IJS20_SW_NS5_IJSD_NSA_ILi1024EEEEEEEEEEEEEEvS25_EENS_8epilogue10collective18CollectiveEpilogueINS2F_23Sm100TmaWarpSpecializedILi4ELi2ELi32ELb1ELb0EEEJNS5_IJNSA_ILi64EEESH_SG_EEENS5_IJNSN_IS2K_SD_EENSN_INS5_IJSO_SC_EEENS5_IJSD_SG_EEEEEEEENS_10bfloat16_tESM_S2R_SM_NS2F_6fusion15FusionCallbacksIS2J_NS2S_17LinearCombinationIS2R_fS2R_fLNS_15FloatRoundStyleE2EEES2L_S2Q_JEEENS4_5SM1004TMEM4LOAD26SM100_TMEM_LOAD_32dp32b32xENS4_13SM90_TMA_LOADENS1K_INS1L_ILi2ELi4ELi3EEENS1N_ILi16EEENSN_INS5_IJS1P_SO_EEES1V_EEEENS4_39AutoVectorizingCopyWithAssumedAlignmentILi128EEENS4_14SM90_TMA_STOREES37_S39_S39_EEEvvEEEEvNT_6ParamsE,@"STO_CUDA_ENTRY STV_DEFAULT"
_ZN7cutlass13device_kernelINS_4gemm6kernel13GemmUniversalIN4cute5tupleIJiiiiEEENS1_10collective13CollectiveMmaINS1_46MainloopSm100TmaUmmaWarpSpecializedBlockScaledILi3ELi2ELi1ENS5_IJNS4_1CILi4EEENSA_ILi2EEENSA_ILi1EEEEEEEENS5_IJNSA_ILi128EEENSA_ILi256EEESG_EEENS5_IJNS_12float_e4m3_tENS_13float_ue8m0_tEEEENS5_IJNS5_IJlSD_lEEENS4_6LayoutINS5_IJNS5_IJNS5_IJNSA_ILi32EEESB_EEEiEEESQ_NS5_IJSD_iEEEEEENS5_IJNS5_IJNS5_IJNSA_ILi16EEESB_EEEiEEENS5_IJNS5_IJNSA_ILi0EEESD_EEENSA_ILi512EEEEEENS5_IJSW_iEEEEEEEEEEESL_S13_NS4_8TiledMMAINS4_8MMA_AtomIJNS4_21SM100_MMA_MXF8F6F4_SSISJ_SJ_fSK_Li128ELi256ELNS4_4UMMA5MajorE0ELS18_0ELNS17_7ScaleInE0ELS19_0EEEEEENSN_INS5_IJSD_SD_SD_EEENS5_IJSW_SW_SW_EEEEENS5_IJNS4_10UnderscoreES1F_S1F_EEEEENS5_IJNS4_23SM90_TMA_LOAD_MULTICASTES1I_EEENS5_IJNS4_14ComposedLayoutINS4_7SwizzleILi3ELi4ELi3EEENS4_18smem_ptr_flag_bitsILi8EEENSN_INS5_IJNSA_ILi8EEESG_EEENS5_IJSG_SD_EEEEEEENSN_INS5_IJNS5_IJNS5_IJSP_SD_EEENS5_IJSO_SD_EEEEEESD_NS5_IJSB_SD_EEEEEENS5_IJNS5_IJNS5_IJSU_SY_EEESX_EEESW_NS5_IJSD_SY_EEEEEEEEEEEvNS4_8identityES1J_NS5_IJS1T_NSN_INS5_IJNS5_IJNS5_IJSP_SC_EEES1V_EEESD_S1X_EEENS5_IJS20_SW_NS5_IJSD_NSA_ILi1024EEEEEEEEEEEEEEvS25_EENS_8epilogue10collective18CollectiveEpilogueINS2F_23Sm100TmaWarpSpecializedILi4ELi2ELi32ELb1ELb0EEEJNS5_IJNSA_ILi64EEESH_SG_EEENS5_IJNSN_IS2K_SD_EENSN_INS5_IJSO_SC_EEENS5_IJSD_SG_EEEEEEEENS_10bfloat16_tESM_S2R_SM_NS2F_6fusion15FusionCallbacksIS2J_NS2S_17LinearCombinationIS2R_fS2R_fLNS_15FloatRoundStyleE2EEES2L_S2Q_JEEENS4_5SM1004TMEM4LOAD26SM100_TMEM_LOAD_32dp32b32xENS4_13SM90_TMA_LOADENS1K_INS1L_ILi2ELi4ELi3EEENS1N_ILi16EEENSN_INS5_IJS1P_SO_EEES1V_EEEENS4_39AutoVectorizingCopyWithAssumedAlignmentILi128EEENS4_14SM90_TMA_STOREES37_S39_S39_EEEvvEEEEvNT_6ParamsE:
[----:B------:R-:W1:Y:S01]  /*0000*/  LDC R1, c[0x0][0x37c] ;  /* 0x0000df00ff017b82 */ /* 0x000e620000000800 */
[----:B------:R-:W2:Y:S01]  /*0010*/  S2R R184, SR_TID.X ;  /* 0x0000000000b87919 */ /* 0x000ea20000002100 */
[----:B------:R-:W3:Y:S01]  /*0020*/  LDCU.64 UR12, c[0x0][0xc90] ;  /* 0x00019200ff0c77ac */ /* 0x000ee20008000a00 */
[----:B------:R-:W-:Y:S02]  /*0030*/  PRMT R176, RZ, 0x7610, R176 ;  /* 0x00007610ffb07816 */ /* 0x000fe400000000b0 */
[----:B------:R-:W-:Y:S01]  /*0040*/  ELECT P4, URZ, PT ;  /* 0x0000000000ff782f */ /* 0x000fe20003880000 */
[----:B---3--:R-:W-:-:S04]  /*0050*/  UISETP.NE.U32.AND UP0, UPT, UR12, URZ, UPT ;  /* 0x000000ff0c00728c */ /* 0x008fc8000bf05070 */
[----:B------:R-:W-:Y:S01]  /*0060*/  UISETP.NE.AND.EX UP0, UPT, UR13, URZ, UPT, UP0 ;  /* 0x000000ff0d00728c */ /* 0x000fe2000bf05300 */
[----:B--2---:R-:W-:-:S05]  /*0070*/  SHF.R.U32.HI R177, RZ, 0x5, R184 ;  /* 0x00000005ffb17819 */ /* 0x004fca00000116b8 */
[----:B------:R-:W2:Y:S02]  /*0080*/  SHFL.IDX PT, R0, R177, RZ, 0x1f ;  /* 0x00001fffb1007589 */ /* 0x000ea400000e0000 */
[----:B--2---:R-:W-:Y:S01]  /*0090*/  R2UR UR21, R0 ;  /* 0x00000000001572ca */ /* 0x004fe200000e0000 */
[----:B-1----:R-:W-:-:S14]  /*00a0*/  BRA.U UP0, `(.L_x_0) ;  /* 0x0000000100307547 */ /* 0x002fdc000b800000 */
[----:B------:R-:W1:Y:S02]  /*00b0*/  LDCU.64 UR4, c[0x0][0xc88] ;  /* 0x00019100ff0477ac */ /* 0x000e640008000a00 */
[----:B-1----:R-:W-:-:S04]  /*00c0*/  UISETP.NE.U32.AND UP0, UPT, UR4, URZ, UPT ;  /* 0x000000ff0400728c */ /* 0x002fc8000bf05070 */
[----:B------:R-:W-:-:S09]  /*00d0*/  UISETP.NE.AND.EX UP0, UPT, UR5, URZ, UPT, UP0 ;  /* 0x000000ff0500728c */ /* 0x000fd2000bf05300 */
[----:B------:R-:W-:Y:S05]  /*00e0*/  BRA.U !UP0, `(.L_x_1) ;  /* 0x0000000108147547 */ /* 0x000fea000b800000 */
[----:B------:R-:W1:Y:S01]  /*00f0*/  LDC.64 R2, c[0x0][0xc88] ;  /* 0x00032200ff027b82 */ /* 0x000e620000000a00 */
[----:B------:R-:W1:Y:S02]  /*0100*/  LDCU.64 UR4, c[0x0][0x358] ;  /* 0x00006b00ff0477ac */ /* 0x000e640008000a00 */
[----:B-1----:R1:W5:Y:S01]  /*0110*/  LDG.E R133, desc[UR4][R2.64] ;  /* 0x0000000402857981 */ /* 0x002362000c1e1900 */
[----:B------:R-:W-:Y:S01]  /*0120*/  HFMA2 R176, -RZ, RZ, 0, 5.9604644775390625e-08 ;  /* 0x00000001ffb07431 */ /* 0x000fe200000001ff */
[----:B------:R-:W-:Y:S05]  /*0130*/  BRA `(.L_x_0) ;  /* 0x00000000000c7947 */ /* 0x000fea0003800000 */
.L_x_1:
[----:B------:R-:W1:Y:S01]  /*0140*/  LDCU UR4, c[0x0][0xc80] ;  /* 0x00019000ff0477ac */ /* 0x000e620008000800 */
[----:B------:R-:W-:Y:S01]  /*0150*/  HFMA2 R176, -RZ, RZ, 0, 5.9604644775390625e-08 ;  /* 0x00000001ffb07431 */ /* 0x000fe200000001ff */
[----:B-1----:R-:W-:-:S07]  /*0160*/  MOV R133, UR4 ;  /* 0x0000000400857c02 */ /* 0x002fce0008000f00 */
.L_x_0:
[----:B------:R-:W2:Y:S02]  /*0170*/  LDCU.64 UR4, c[0x0][0xcb0] ;  /* 0x00019600ff0477ac */ /* 0x000ea40008000a00 */
[----:B--2---:R-:W-:-:S04]  /*0180*/  UISETP.NE.U32.AND UP0, UPT, UR4, URZ, UPT ;  /* 0x000000ff0400728c */ /* 0x004fc8000bf05070 */
[----:B------:R-:W-:-:S09]  /*0190*/  UISETP.NE.AND.EX UP0, UPT, UR5, URZ, UPT, UP0 ;  /* 0x000000ff0500728c */ /* 0x000fd2000bf05300 */
[----:B------:R-:W-:Y:S05]  /*01a0*/  BRA.U UP0, `(.L_x_2) ;  /* 0x0000000100287547 */ /* 0x000fea000b800000 */
[----:B------:R-:W2:Y:S02]  /*01b0*/  LDCU.64 UR4, c[0x0][0xca8] ;  /* 0x00019500ff0477ac */ /* 0x000ea40008000a00 */
[----:B--2---:R-:W-:-:S04]  /*01c0*/  UISETP.NE.U32.AND UP0, UPT, UR4, URZ, UPT ;  /* 0x000000ff0400728c */ /* 0x004fc8000bf05070 */
[----:B------:R-:W-:-:S09]  /*01d0*/  UISETP.NE.AND.EX UP0, UPT, UR5, URZ, UPT, UP0 ;  /* 0x000000ff0500728c */ /* 0x000fd2000bf05300 */
[----:B------:R-:W-:Y:S05]  /*01e0*/  BRA.U !UP0, `(.L_x_3) ;  /* 0x0000000108107547 */ /* 0x000fea000b800000 */
[----:B------:R-:W2:Y:S01]  /*01f0*/  LDC.64 R130, c[0x0][0xca8] ;  /* 0x00032a00ff827b82 */ /* 0x000ea20000000a00 */
[----:B------:R-:W2:Y:S02]  /*0200*/  LDCU.64 UR4, c[0x0][0x358] ;  /* 0x00006b00ff0477ac */ /* 0x000ea40008000a00 */
[----:B--2---:R2:W5:Y:S01]  /*0210*/  LDG.E R130, desc[UR4][R130.64] ;  /* 0x0000000482827981 */ /* 0x004562000c1e1900 */
[----:B------:R-:W-:Y:S05]  /*0220*/  BRA `(.L_x_2) ;  /* 0x0000000000087947 */ /* 0x000fea0003800000 */
.L_x_3:
[----:B------:R-:W2:Y:S02]  /*0230*/  LDCU UR4, c[0x0][0xca0] ;  /* 0x00019400ff0477ac */ /* 0x000ea40008000800 */
[----:B--2---:R-:W-:Y:S02]  /*0240*/  MOV R130, UR4 ;  /* 0x0000000400827c02 */ /* 0x004fe40008000f00 */
.L_x_2:
[----:B------:R-:W-:Y:S01]  /*0250*/  IMAD.U32 R0, RZ, RZ, UR21 ;  /* 0x00000015ff007e24 */ /* 0x000fe2000f8e00ff */
[----:B------:R-:W-:Y:S04]  /*0260*/  BSSY.RECONVERGENT B0, `(.L_x_4) ;  /* 0x0000012000007945 */ /* 0x000fe80003800200 */
[C---:B------:R-:W-:Y:S02]  /*0270*/  ISETP.NE.OR P1, PT, R0.reuse, 0x1, !P4 ;  /* 0x000000010000780c */ /* 0x040fe40006725670 */
[----:B------:R-:W-:-:S11]  /*0280*/  ISETP.NE.OR P0, PT, R0, 0x3, !P4 ;  /* 0x000000030000780c */ /* 0x000fd60006705670 */
[----:B------:R-:W-:Y:S05]  /*0290*/  @P1 BRA `(.L_x_5) ;  /* 0x0000000000381947 */ /* 0x000fea0003800000 */
[----:B------:R-:W3:Y:S02]  /*02a0*/  LDCU.64 UR4, c[0x0][0x348] ;  /* 0x00006900ff0477ac */ /* 0x000ee40008000a00 */
[----:B---3--:R-:W-:Y:S02]  /*02b0*/  UIADD3 UR10, UP3, UPT, UR4, 0x80, URZ ;  /* 0x00000080040a7890 */ /* 0x008fe4000ff7e0ff */
[----:B------:R-:W-:Y:S02]  /*02c0*/  UIADD3 UR8, UP2, UPT, UR4, 0x180, URZ ;  /* 0x0000018004087890 */ /* 0x000fe4000ff5e0ff */
[----:B------:R-:W-:Y:S02]  /*02d0*/  UIADD3 UR6, UP1, UPT, UR4, 0x280, URZ ;  /* 0x0000028004067890 */ /* 0x000fe4000ff3e0ff */
[----:B------:R-:W-:Y:S02]  /*02e0*/  UIADD3 UR4, UP0, UPT, UR4, 0x380, URZ ;  /* 0x0000038004047890 */ /* 0x000fe4000ff1e0ff */
[----:B------:R-:W-:-:S02]  /*02f0*/  UIADD3.X UR11, UPT, UPT, URZ, UR5, URZ, UP3, !UPT ;  /* 0x00000005ff0b7290 */ /* 0x000fc40009ffe4ff */
[----:B------:R-:W-:Y:S02]  /*0300*/  UIADD3.X UR9, UPT, UPT, URZ, UR5, URZ, UP2, !UPT ;  /* 0x00000005ff097290 */ /* 0x000fe400097fe4ff */
[----:B------:R-:W-:Y:S02]  /*0310*/  UIADD3.X UR7, UPT, UPT, URZ, UR5, URZ, UP1, !UPT ;  /* 0x00000005ff077290 */ /* 0x000fe40008ffe4ff */
[----:B------:R-:W-:-:S03]  /*0320*/  UIADD3.X UR5, UPT, UPT, URZ, UR5, URZ, UP0, !UPT ;  /* 0x00000005ff057290 */ /* 0x000fc600087fe4ff */
[----:B------:R3:W-:Y:S02]  /*0330*/  UTMACCTL.PF [UR10] ;  /* 0x000000000a0079b9 */ /* 0x0007e40008040000 */
[----:B------:R3:W-:Y:S02]  /*0340*/  UTMACCTL.PF [UR8] ;  /* 0x00000000080079b9 */ /* 0x0007e40008040000 */
[----:B------:R3:W-:Y:S02]  /*0350*/  UTMACCTL.PF [UR6] ;  /* 0x00000000060079b9 */ /* 0x0007e40008040000 */
[----:B------:R3:W-:Y:S02]  /*0360*/  UTMACCTL.PF [UR4] ;  /* 0x00000000040079b9 */ /* 0x0007e40008040000 */
[----:B---3--:R-:W-:Y:S01]  /*0370*/  NOP ;  /* 0x0000000000007918 */ /* 0x008fe20000000000 */
.L_x_5:
[----:B------:R-:W-:Y:S05]  /*0380*/  BSYNC.RECONVERGENT B0 ;  /* 0x0000000000007941 */ /* 0x000fea0003800200 */
.L_x_4:
[----:B------:R-:W-:Y:S04]  /*0390*/  BSSY.RECONVERGENT B0, `(.L_x_6) ;  /* 0x000000a000007945 */ /* 0x000fe80003800200 */
[----:B------:R-:W-:Y:S05]  /*03a0*/  @P0 BRA `(.L_x_7) ;  /* 0x0000000000200947 */ /* 0x000fea0003800000 */
[----:B------:R-:W3:Y:S02]  /*03b0*/  LDCU.64 UR4, c[0x0][0x348] ;  /* 0x00006900ff0477ac */ /* 0x000ee40008000a00 */
[----:B---3--:R-:W-:Y:S02]  /*03c0*/  UIADD3 UR6, UP1, UPT, UR4, 0x980, URZ ;  /* 0x0000098004067890 */ /* 0x008fe4000ff3e0ff */
[----:B------:R-:W-:Y:S02]  /*03d0*/  UIADD3 UR4, UP0, UPT, UR4, 0xa80, URZ ;  /* 0x00000a8004047890 */ /* 0x000fe4000ff1e0ff */
[----:B------:R-:W-:Y:S02]  /*03e0*/  UIADD3.X UR7, UPT, UPT, URZ, UR5, URZ, UP1, !UPT ;  /* 0x00000005ff077290 */ /* 0x000fe40008ffe4ff */
[----:B------:R-:W-:-:S07]  /*03f0*/  UIADD3.X UR5, UPT, UPT, URZ, UR5, URZ, UP0, !UPT ;  /* 0x00000005ff057290 */ /* 0x000fce00087fe4ff */
[----:B------:R3:W-:Y:S02]  /*0400*/  UTMACCTL.PF [UR6] ;  /* 0x00000000060079b9 */ /* 0x0007e40008040000 */
[----:B------:R3:W-:Y:S02]  /*0410*/  UTMACCTL.PF [UR4] ;  /* 0x00000000040079b9 */ /* 0x0007e40008040000 */
[----:B---3--:R-:W-:Y:S01]  /*0420*/  NOP ;  /* 0x0000000000007918 */ /* 0x008fe20000000000 */
.L_x_7:
[----:B------:R-:W-:Y:S05]  /*0430*/  BSYNC.RECONVERGENT B0 ;  /* 0x0000000000007941 */ /* 0x000fea0003800200 */
.L_x_6:
[----:B------:R-:W3:Y:S01]  /*0440*/  LDCU.64 UR4, c[0x0][0xc88] ;  /* 0x00019100ff0477ac */ /* 0x000ee20008000a00 */
[----:B------:R-:W-:Y:S02]  /*0450*/  UISETP.EQ.U32.AND UP1, UPT, UR12, URZ, UPT ;  /* 0x000000ff0c00728c */ /* 0x000fe4000bf22070 */
[----:B------:R-:W-:Y:S02]  /*0460*/  UPLOP3.LUT UP4, UPT, UPT, UPT, UPT, 0x80, 0x8 ;  /* 0x000000000008789c */ /* 0x000fe40003f8f070 */
[----:B---3--:R-:W-:-:S04]  /*0470*/  UISETP.NE.U32.AND UP0, UPT, UR4, URZ, UPT ;  /* 0x000000ff0400728c */ /* 0x008fc8000bf05070 */
[----:B------:R-:W-:-:S04]  /*0480*/  UISETP.NE.AND.EX UP0, UPT, UR5, URZ, UPT, UP0 ;  /* 0x000000ff0500728c */ /* 0x000fc8000bf05300 */
[----:B------:R-:W-:-:S04]  /*0490*/  UISETP.EQ.OR.EX UP2, UPT, UR13, URZ, !UP0, UP1 ;  /* 0x000000ff0d00728c */ /* 0x000fc8000c742710 */
[----:B------:R-:W-:-:S06]  /*04a0*/  UP2UR UR4, UPR, URZ, 0x4 ;  /* 0x00000004ff047883 */ /* 0x000fcc0008000000 */
[----:B------:R-:W-:Y:S01]  /*04b0*/  MOV R180, UR4 ;  /* 0x0000000400b47c02 */ /* 0x000fe20008000f00 */
[----:B------:R-:W-:Y:S06]  /*04c0*/  BRA.U !UP2, `(.L_x_8) ;  /* 0x000000010a207547 */ /* 0x000fec000b800000 */
[----:B------:R-:W-:Y:S01]  /*04d0*/  UISETP.NE.U32.AND UP1, UPT, UR12, URZ, UPT ;  /* 0x000000ff0c00728c */ /* 0x000fe2000bf25070 */
[----:B-----5:R-:W-:Y:S01]  /*04e0*/  FSETP.NEU.AND P0, PT, R133, RZ, PT ;  /* 0x000000ff8500720b */ /* 0x020fe20003f0d000 */
[----:B------:R-:W-:Y:S02]  /*04f0*/  USEL UR4, URZ, 0xffffffff, UP0 ;  /* 0xffffffffff047887 */ /* 0x000fe40008000000 */
[----:B------:R-:W-:-:S10]  /*0500*/  UISETP.NE.AND.EX UP1, UPT, UR13, URZ, UPT, UP1 ;  /* 0x000000ff0d00728c */ /* 0x000fd4000bf25310 */
[----:B------:R-:W-:Y:S01]  /*0510*/  VOTEU.ANY UP0, P0 ;  /* 0x0000000000ff7886 */ /* 0x000fe20000000100 */
[----:B------:R-:W-:-:S04]  /*0520*/  @!UP1 USEL UR4, URZ, 0xffffffff, UP0 ;  /* 0xffffffffff049887 */ /* 0x000fc80008000000 */
[----:B------:R-:W-:-:S04]  /*0530*/  ULOP3.LUT UR4, UR4, 0x1, URZ, 0xc0, !UPT ;  /* 0x0000000104047892 */ /* 0x000fc8000f8ec0ff */
[----:B------:R-:W-:-:S11]  /*0540*/  UISETP.NE.U32.AND UP4, UPT, UR4, 0x1, UPT ;  /* 0x000000010400788c */ /* 0x000fd6000bf85070 */
.L_x_8:
[----:B-1----:R-:W1:Y:S01]  /*0550*/  SHFL.IDX PT, R2, R177, RZ, 0x1f ;  /* 0x00001fffb1027589 */ /* 0x002e6200000e0000 */
[----:B------:R-:W-:-:S04]  /*0560*/  UISETP.NE.AND UP0, UPT, UR21, 0x2, UPT ;  /* 0x000000021500788c */ /* 0x000fc8000bf05270 */
[----:B------:R-:W-:Y:S01]  /*0570*/  USEL UR68, URZ, 0x1, UP0 ;  /* 0x00000001ff447887 */ /* 0x000fe20008000000 */
[----:B-1----:R-:W-:-:S13]  /*0580*/  ISETP.NE.AND P0, PT, R2, RZ, PT ;  /* 0x000000ff0200720c */ /* 0x002fda0003f05270 */
[----:B------:R-:W-:Y:S05]  /*0590*/  @P0 BRA `(.L_x_9) ;  /* 0x0000000000500947 */ /* 0x000fea0003800000 */
[----:B------:R-:W1:Y:S01]  /*05a0*/  S2UR UR4, SR_CgaCtaId ;  /* 0x00000000000479c3 */ /* 0x000e620000008800 */
[----:B------:R-:W-:Y:S01]  /*05b0*/  UMOV UR5, 0x400 ;  /* 0x0000040000057882 */ /* 0x000fe20000000000 */
[----:B------:R-:W-:Y:S01]  /*05c0*/  UMOV UR8, 0x1 ;  /* 0x0000000100087882 */ /* 0x000fe20000000000 */
[----:B------:R-:W-:Y:S01]  /*05d0*/  UMOV UR6, 0x5 ;  /* 0x0000000500067882 */ /* 0x000fe20000000000 */
[----:B------:R-:W-:-:S04]  /*05e0*/  UIADD3 UR8, UPT, UPT, -UR8, 0x100000, URZ ;  /* 0x0010000008087890 */ /* 0x000fc8000fffe1ff */
[----:B------:R-:W-:Y:S02]  /*05f0*/  USHF.L.U32 UR9, UR8, 0xb, URZ ;  /* 0x0000000b08097899 */ /* 0x000fe400080006ff */
[----:B------:R-:W-:Y:S02]  /*0600*/  USHF.L.U32 UR8, UR8, 0x1, URZ ;  /* 0x0000000108087899 */ /* 0x000fe400080006ff */
[----:B------:R-:W-:-:S04]  /*0610*/  UIADD3 UR6, UPT, UPT, -UR6, 0x100000, URZ ;  /* 0x0010000006067890 */ /* 0x000fc8000fffe1ff */
[----:B------:R-:W-:Y:S02]  /*0620*/  USHF.L.U32 UR7, UR6, 0xb, URZ ;  /* 0x0000000b06077899 */ /* 0x000fe400080006ff */
[----:B------:R-:W-:Y:S01]  /*0630*/  USHF.L.U32 UR6, UR6, 0x1, URZ ;  /* 0x0000000106067899 */ /* 0x000fe200080006ff */
[----:B------:R-:W-:Y:S01]  /*0640*/  ELECT P0, URZ, PT ;  /* 0x0000000000ff782f */ /* 0x000fe20003800000 */
[----:B-1----:R-:W-:Y:S01]  /*0650*/  ULEA UR4, UR4, UR5, 0x18 ;  /* 0x0000000504047291 */ /* 0x002fe2000f8ec0ff */
[----:B------:R-:W1:Y:S11]  /*0660*/  FENCE.VIEW.ASYNC.S ;  /* 0x00000000000073c6 */ /* 0x000e760000000000 */
[----:B-1----:R1:W3:Y:S01]  /*0670*/  SYNCS.EXCH.64 URZ, [UR4], UR8 ;  /* 0x0000000804ff75b2 */ /* 0x0022e20008000100 */
[----:B------:R1:W4:Y:S01]  /*0680*/  SYNCS.EXCH.64 URZ, [UR4+0x18], UR6 ;  /* 0x0000180604ff75b2 */ /* 0x0003220008000100 */
[----:B------:R1:W1:Y:S01]  /*0690*/  SYNCS.EXCH.64 URZ, [UR4+0x8], UR8 ;  /* 0x0000080804ff75b2 */ /* 0x0002620008000100 */
[----:B------:R1:W1:Y:S01]  /*06a0*/  SYNCS.EXCH.64 URZ, [UR4+0x20], UR6 ;  /* 0x0000200604ff75b2 */ /* 0x0002620008000100 */
[----:B------:R1:W1:Y:S01]  /*06b0*/  SYNCS.EXCH.64 URZ, [UR4+0x10], UR8 ;  /* 0x0000100804ff75b2 */ /* 0x0002620008000100 */
[----:B------:R1:W1:Y:S01]  /*06c0*/  SYNCS.EXCH.64 URZ, [UR4+0x28], UR6 ;  /* 0x0000280604ff75b2 */ /* 0x0002620008000100 */
[----:B------:R-:W-:Y:S01]  /*06d0*/  NOP ;  /* 0x0000000000007918 */ /* 0x000fe20000000000 */
.L_x_9:
[----:B------:R-:W2:Y:S01]  /*06e0*/  SHFL.IDX PT, R2, R177, RZ, 0x1f ;  /* 0x00001fffb1027589 */ /* 0x000ea200000e0000 */
[----:B------:R-:W-:Y:S01]  /*06f0*/  NOP ;  /* 0x0000000000007918 */ /* 0x000fe20000000000 */
[----:B--2---:R-:W-:-:S13]  /*0700*/  ISETP.NE.AND P0, PT, R2, 0x1, PT ;  /* 0x000000010200780c */ /* 0x004fda0003f05270 */
[----:B------:R-:W-:Y:S05]  /*0710*/  @P0 BRA `(.L_x_10) ;  /* 0x0000000000580947 */ /* 0x000fea0003800000 */
[----:B-1----:R-:W1:Y:S01]  /*0720*/  S2UR UR4, SR_CgaCtaId ;  /* 0x00000000000479c3 */ /* 0x002e620000008800 */
        /* <DEDUP_REMOVED lines=12> */
[----:B-1----:R2:W1:Y:S01]  /*07f0*/  SYNCS.EXCH.64 URZ, [UR4+0x30], UR8 ;  /* 0x0000300804ff75b2 */ /* 0x0024620008000100 */
[----:B------:R2:W1:Y:S01]  /*0800*/  SYNCS.EXCH.64 URZ, [UR4+0x50], UR6 ;  /* 0x0000500604ff75b2 */ /* 0x0004620008000100 */
[----:B------:R2:W1:Y:S01]  /*0810*/  SYNCS.EXCH.64 URZ, [UR4+0x38], UR8 ;  /* 0x0000380804ff75b2 */ /* 0x0004620008000100 */
[----:B------:R2:W1:Y:S01]  /*0820*/  SYNCS.EXCH.64 URZ, [UR4+0x58], UR6 ;  /* 0x0000580604ff75b2 */ /* 0x0004620008000100 */
[----:B------:R2:W1:Y:S01]  /*0830*/  SYNCS.EXCH.64 URZ, [UR4+0x40], UR8 ;  /* 0x0000400804ff75b2 */ /* 0x0004620008000100 */
[----:B------:R2:W1:Y:S01]  /*0840*/  SYNCS.EXCH.64 URZ, [UR4+0x60], UR6 ;  /* 0x0000600604ff75b2 */ /* 0x0004620008000100 */
[----:B------:R2:W1:Y:S01]  /*0850*/  SYNCS.EXCH.64 URZ, [UR4+0x48], UR8 ;  /* 0x0000480804ff75b2 */ /* 0x0004620008000100 */
[----:B------:R2:W1:Y:S02]  /*0860*/  SYNCS.EXCH.64 URZ, [UR4+0x68], UR6 ;  /* 0x0000680604ff75b2 */ /* 0x0004640008000100 */
[----:B--2---:R-:W-:Y:S01]  /*0870*/  NOP ;  /* 0x0000000000007918 */ /* 0x004fe20000000000 */
.L_x_10:
[----:B------:R-:W2:Y:S01]  /*0880*/  SHFL.IDX PT, R2, R177, RZ, 0x1f ;  /* 0x00001fffb1027589 */ /* 0x000ea200000e0000 */
[----:B------:R-:W-:Y:S01]  /*0890*/  NOP ;  /* 0x0000000000007918 */ /* 0x000fe20000000000 */
[----:B--2---:R-:W-:-:S13]  /*08a0*/  ISETP.NE.AND P0, PT, R2, 0x3, PT ;  /* 0x000000030200780c */ /* 0x004fda0003f05270 */
[----:B------:R-:W-:Y:S05]  /*08b0*/  @P0 BRA `(.L_x_11) ;  /* 0x0000000000300947 */ /* 0x000fea0003800000 */
[----:B-1----:R-:W1:Y:S01]  /*08c0*/  S2UR UR4, SR_CgaCtaId ;  /* 0x00000000000479c3 */ /* 0x002e620000008800 */
[----:B------:R-:W-:Y:S01]  /*08d0*/  UMOV UR6, 0x400 ;  /* 0x0000040000067882 */ /* 0x000fe20000000000 */
[----:B------:R-:W-:Y:S01]  /*08e0*/  UMOV UR5, 0x20 ;  /* 0x0000002000057882 */ /* 0x000fe20000000000 */
[----:B------:R-:W-:Y:S01]  /*08f0*/  ELECT P0, URZ, PT ;  /* 0x0000000000ff782f */ /* 0x000fe20003800000 */
[----:B-1----:R-:W-:Y:S02]  /*0900*/  ULEA UR6, UR4, UR6, 0x18 ;  /* 0x0000000604067291 */ /* 0x002fe4000f8ec0ff */
[----:B------:R-:W-:-:S04]  /*0910*/  UIADD3 UR4, UPT, UPT, -UR5, 0x100000, URZ ;  /* 0x0010000005047890 */ /* 0x000fc8000fffe1ff */
[----:B------:R-:W-:Y:S02]  /*0920*/  USHF.L.U32 UR5, UR4, 0xb, URZ ;  /* 0x0000000b04057899 */ /* 0x000fe400080006ff */
[----:B------:R-:W-:Y:S01]  /*0930*/  USHF.L.U32 UR4, UR4, 0x1, URZ ;  /* 0x0000000104047899 */ /* 0x000fe200080006ff */
[----:B------:R-:W1:Y:S11]  /*0940*/  FENCE.VIEW.ASYNC.S ;  /* 0x00000000000073c6 */ /* 0x000e760000000000 */
[----:B-1----:R2:W1:Y:S01]  /*0950*/  SYNCS.EXCH.64 URZ, [UR6+0x70], UR4 ;  /* 0x0000700406ff75b2 */ /* 0x0024620008000100 */
[----:B------:R2:W1:Y:S02]  /*0960*/  SYNCS.EXCH.64 URZ, [UR6+0x78], UR4 ;  /* 0x0000780406ff75b2 */ /* 0x0004640008000100 */
[----:B--2---:R-:W-:Y:S01]  /*0970*/  NOP ;  /* 0x0000000000007918 */ /* 0x004fe20000000000 */
.L_x_11:
[----:B------:R-:W2:Y:S01]  /*0980*/  SHFL.IDX PT, R2, R177, RZ, 0x1f ;  /* 0x00001fffb1027589 */ /* 0x000ea200000e0000 */
[----:B------:R-:W-:Y:S01]  /*0990*/  NOP ;  /* 0x0000000000007918 */ /* 0x000fe20000000000 */
[----:B--2---:R-:W-:-:S13]  /*09a0*/  ISETP.NE.AND P0, PT, R2, 0x4, PT ;  /* 0x000000040200780c */ /* 0x004fda0003f05270 */
[----:B------:R-:W-:Y:S05]  /*09b0*/  @P0 BRA `(.L_x_12) ;  /* 0x00000000004c0947 */ /* 0x000fea0003800000 */
[----:B-1----:R-:W1:Y:S01]  /*09c0*/  S2UR UR6, SR_CgaCtaId ;  /* 0x00000000000679c3 */ /* 0x002e620000008800 */
[----:B------:R-:W-:Y:S01]  /*09d0*/  UMOV UR4, 0x720 ;  /* 0x0000072000047882 */ /* 0x000fe20000000000 */
[----:B------:R-:W-:Y:S01]  /*09e0*/  UMOV UR5, 0x400 ;  /* 0x0000040000057882 */ /* 0x000fe20000000000 */
[----:B------:R-:W-:Y:S01]  /*09f0*/  USEL UR4, UR4, 0x620, UP4 ;  /* 0x0000062004047887 */ /* 0x000fe2000a000000 */
[----:B------:R-:W-:Y:S01]  /*0a00*/  UMOV UR8, 0x1 ;  /* 0x0000000100087882 */ /* 0x000fe20000000000 */
[----:B------:R-:W-:Y:S01]  /*0a10*/  ELECT P0, URZ, PT ;  /* 0x0000000000ff782f */ /* 0x000fe20003800000 */
[----:B------:R-:W-:-:S04]  /*0a20*/  UIADD3 UR8, UPT, UPT, -UR8, 0x100000, URZ ;  /* 0x0010000008087890 */ /* 0x000fc8000fffe1ff */
[----:B------:R-:W-:Y:S02]  /*0a30*/  USHF.L.U32 UR9, UR8, 0xb, URZ ;  /* 0x0000000b08097899 */ /* 0x000fe400080006ff */
[----:B------:R-:W-:Y:S02]  /*0a40*/  USHF.L.U32 UR8, UR8, 0x1, URZ ;  /* 0x0000000108087899 */ /* 0x000fe400080006ff */
[----:B-1----:R-:W-:Y:S02]  /*0a50*/  ULEA UR6, UR6, UR5, 0x18 ;  /* 0x0000000506067291 */ /* 0x002fe4000f8ec0ff */
[----:B------:R-:W-:-:S04]  /*0a60*/  UIADD3 UR4, UPT, UPT, -UR4, 0x100000, URZ ;  /* 0x0010000004047890 */ /* 0x000fc8000fffe1ff */
[----:B------:R-:W-:Y:S02]  /*0a70*/  USHF.L.U32 UR5, UR4, 0xb, URZ ;  /* 0x0000000b04057899 */ /* 0x000fe400080006ff */
[----:B------:R-:W-:Y:S01]  /*0a80*/  USHF.L.U32 UR4, UR4, 0x1, URZ ;  /* 0x0000000104047899 */ /* 0x000fe200080006ff */
[----:B------:R-:W1:Y:S03]  /*0a90*/  FENCE.VIEW.ASYNC.S ;  /* 0x00000000000073c6 */ /* 0x000e660000000000 */
[----:B-1----:R2:W1:Y:S08]  /*0aa0*/  SYNCS.EXCH.64 URZ, [UR6+0x80], UR8 ;  /* 0x0000800806ff75b2 */ /* 0x0024700008000100 */
[----:B------:R2:W1:Y:S01]  /*0ab0*/  SYNCS.EXCH.64 URZ, [UR6+0x90], UR4 ;  /* 0x0000900406ff75b2 */ /* 0x0004620008000100 */
[----:B------:R2:W1:Y:S01]  /*0ac0*/  SYNCS.EXCH.64 URZ, [UR6+0x88], UR8 ;  /* 0x0000880806ff75b2 */ /* 0x0004620008000100 */
[----:B------:R2:W1:Y:S02]  /*0ad0*/  SYNCS.EXCH.64 URZ, [UR6+0x98], UR4 ;  /* 0x0000980406ff75b2 */ /* 0x0004640008000100 */
[----:B--2---:R-:W-:Y:S01]  /*0ae0*/  NOP ;  /* 0x0000000000007918 */ /* 0x004fe20000000000 */
.L_x_12:
        /* <DEDUP_REMOVED lines=18> */
[----:B------:R2:W1:Y:S02]  /*0c10*/  SYNCS.EXCH.64 URZ, [UR4+0xa8], UR6 ;  /* 0x0000a80604ff75b2 */ /* 0x0004640008000100 */
[----:B--2---:R-:W-:Y:S01]  /*0c20*/  NOP ;  /* 0x0000000000007918 */ /* 0x004fe20000000000 */
.L_x_13:
[----:B------:R-:W2:Y:S01]  /*0c30*/  SHFL.IDX PT, R2, R177, RZ, 0x1f ;  /* 0x00001fffb1027589 */ /* 0x000ea200000e0000 */
[----:B------:R-:W-:Y:S01]  /*0c40*/  ISETP.NE.OR P1, PT, RZ, UR21, !P4 ;  /* 0x00000015ff007c0c */ /* 0x000fe2000e725670 */
[----:B------:R-:W-:Y:S01]  /*0c50*/  NOP ;  /* 0x0000000000007918 */ /* 0x000fe20000000000 */
[----:B--2---:R-:W-:-:S13]  /*0c60*/  ISETP.NE.AND P0, PT, R2, 0x3, PT ;  /* 0x000000030200780c */ /* 0x004fda0003f05270 */
[----:B------:R-:W-:Y:S05]  /*0c70*/  @P0 BRA `(.L_x_14) ;  /* 0x0000000000380947 */ /* 0x000fea0003800000 */
[----:B-1----:R-:W1:Y:S01]  /*0c80*/  S2UR UR4, SR_CgaCtaId ;  /* 0x00000000000479c3 */ /* 0x002e620000008800 */
[----:B------:R-:W-:Y:S01]  /*0c90*/  UMOV UR5, 0x400 ;  /* 0x0000040000057882 */ /* 0x000fe20000000000 */
[----:B------:R-:W-:Y:S01]  /*0ca0*/  UMOV UR6, 0x20 ;  /* 0x0000002000067882 */ /* 0x000fe20000000000 */
[----:B------:R-:W-:Y:S01]  /*0cb0*/  ELECT P0, URZ, PT ;  /* 0x0000000000ff782f */ /* 0x000fe20003800000 */
[----:B------:R-:W-:-:S04]  /*0cc0*/  UIADD3 UR6, UPT, UPT, -UR6, 0x100000, URZ ;  /* 0x0010000006067890 */ /* 0x000fc8000fffe1ff */
[----:B------:R-:W-:Y:S02]  /*0cd0*/  USHF.L.U32 UR7, UR6, 0xb, URZ ;  /* 0x0000000b06077899 */ /* 0x000fe400080006ff */
[----:B------:R-:W-:Y:S02]  /*0ce0*/  USHF.L.U32 UR6, UR6, 0x1, URZ ;  /* 0x0000000106067899 */ /* 0x000fe400080006ff */
[----:B-1----:R-:W-:Y:S01]  /*0cf0*/  ULEA UR4, UR4, UR5, 0x18 ;  /* 0x0000000504047291 */ /* 0x002fe2000f8ec0ff */
[----:B------:R-:W1:Y:S11]  /*0d00*/  FENCE.VIEW.ASYNC.S ;  /* 0x00000000000073c6 */ /* 0x000e760000000000 */
[----:B-1----:R2:W1:Y:S01]  /*0d10*/  SYNCS.EXCH.64 URZ, [UR4+0xb0], UR6 ;  /* 0x0000b00604ff75b2 */ /* 0x0024620008000100 */
[----:B------:R2:W1:Y:S01]  /*0d20*/  SYNCS.EXCH.64 URZ, [UR4+0xc0], UR6 ;  /* 0x0000c00604ff75b2 */ /* 0x0004620008000100 */
[----:B------:R2:W1:Y:S01]  /*0d30*/  SYNCS.EXCH.64 URZ, [UR4+0xb8], UR6 ;  /* 0x0000b80604ff75b2 */ /* 0x0004620008000100 */
[----:B------:R2:W1:Y:S02]  /*0d40*/  SYNCS.EXCH.64 URZ, [UR4+0xc8], UR6 ;  /* 0x0000c80604ff75b2 */ /* 0x0004640008000100 */
[----:B--2---:R-:W-:Y:S01]  /*0d50*/  NOP ;  /* 0x0000000000007918 */ /* 0x004fe20000000000 */
.L_x_14:
[----:B-1----:R-:W1:Y:S01]  /*0d60*/  S2UR UR7, SR_CgaCtaId ;  /* 0x00000000000779c3 */ /* 0x002e620000008800 */
[----:B------:R-:W-:Y:S01]  /*0d70*/  VOTEU.ALL UP0, P1 ;  /* 0x0000000000ff7886 */ /* 0x000fe20000800000 */
[----:B------:R-:W-:Y:S01]  /*0d80*/  UMOV UR4, 0x80 ;  /* 0x0000008000047882 */ /* 0x000fe20000000000 */
[----:B------:R-:W-:Y:S01]  /*0d90*/  NOP ;  /* 0x0000000000007918 */ /* 0x000fe20000000000 */
[----:B------:R-:W-:Y:S01]  /*0da0*/  ISETP.NE.OR P4, PT, R0, 0x2, !P4 ;  /* 0x000000020000780c */ /* 0x000fe20006785670 */
[----:B------:R-:W-:Y:S01]  /*0db0*/  UISETP.NE.AND UP5, UPT, UR21, URZ, UPT ;  /* 0x000000ff1500728c */ /* 0x000fe2000bfa5270 */
[----:B------:R-:W-:Y:S01]  /*0dc0*/  LOP3.LUT R0, R184, 0x1f, RZ, 0xc0, !PT ;  /* 0x0000001fb8007812 */ /* 0x000fe200078ec0ff */
[----:B------:R-:W-:Y:S01]  /*0dd0*/  @!UP0 UMOV UR6, 0x400 ;  /* 0x0000040000068882 */ /* 0x000fe20000000000 */
[----:B------:R-:W-:-:S04]  /*0de0*/  @!UP0 UIADD3 UR4, UPT, UPT, -UR4, 0x100000, URZ ;  /* 0x0010000004048890 */ /* 0x000fc8000fffe1ff */
[----:B------:R-:W-:Y:S02]  /*0df0*/  @!UP0 USHF.L.U32 UR5, UR4, 0xb, URZ ;  /* 0x0000000b04058899 */ /* 0x000fe400080006ff */
[----:B------:R-:W-:Y:S02]  /*0e00*/  @!UP0 USHF.L.U32 UR4, UR4, 0x1, URZ ;  /* 0x0000000104048899 */ /* 0x000fe400080006ff */
[----:B-1----:R-:W-:Y:S01]  /*0e10*/  @!UP0 ULEA UR6, UR7, UR6, 0x18 ;  /* 0x0000000607068291 */ /* 0x002fe2000f8ec0ff */
[----:B------:R-:W1:Y:S01]  /*0e20*/  LDCU UR7, c[0x0][0x36c] ;  /* 0x00006d80ff0777ac */ /* 0x000e620008000800 */
[----:B------:R-:W-:Y:S01]  /*0e30*/  VOTEU.ALL UP0, P1 ;  /* 0x0000000000ff7886 */ /* 0x000fe20000800000 */
[----:B------:R-:W2:Y:S09]  /*0e40*/  FENCE.VIEW.ASYNC.S ;  /* 0x00000000000073c6 */ /* 0x000eb20000000000 */
[----:B--2---:R2:W2:Y:S01]  /*0e50*/  @!UP0 SYNCS.EXCH.64 URZ, [UR6+0xd0], UR4 ;  /* 0x0000d00406ff85b2 */ /* 0x0044a20008000100 */
[----:B-1----:R-:W-:-:S09]  /*0e60*/  UISETP.EQ.U32.AND UP6, UPT, UR7, 0x1, UPT ;  /* 0x000000010700788c */ /* 0x002fd2000bfc2070 */
[----:B------:R-:W-:Y:S05]  /*0e70*/  BRA.U !UP6, `(.L_x_15) ;  /* 0x000000010e087547 */ /* 0x000fea000b800000 */
[----:B--234-:R-:W-:Y:S01]  /*0e80*/  UCGABAR_ARV ;  /* 0x00000000000079c7 */ /* 0x01cfe20008000000 */
[----:B------:R-:W-:Y:S05]  /*0e90*/  BRA `(.L_x_16) ;  /* 0x0000000000047947 */ /* 0x000fea0003800000 */
.L_x_15:
[----:B--234-:R-:W-:Y:S01]  /*0ea0*/  NOP ;  /* 0x0000000000007918 */ /* 0x01cfe20000000000 */
.L_x_16:
[----:B------:R-:W1:Y:S01]  /*0eb0*/  S2UR UR19, SR_CTAID.X ;  /* 0x00000000001379c3 */ /* 0x000e620000002500 */
[----:B------:R-:W-:-:S05]  /*0ec0*/  CS2R.32 R179, SR_CgaSize ;  /* 0x0000000000b37805 */ /* 0x000fca0000008a00 */
[----:B------:R-:W-:-:S05]  /*0ed0*/  IMAD R179, R179, -0xa0, RZ ;  /* 0xffffff60b3b37824 */ /* 0x000fca00078e02ff */
[----:B------:R-:W-:-:S14]  /*0ee0*/  R2UR UR5, R179 ;  /* 0x00000000b30572ca */ /* 0x000fdc00000e0000 */
[----:B------:R-:W2:Y:S01]  /*0ef0*/  LDCU UR5, c[0x0][UR5+0x2b0] ;  /* 0x00005600050577ac */ /* 0x000ea20008000800 */
[----:B------:R-:W-:-:S05]  /*0f00*/  CS2R.32 R179, SR_CgaSize ;  /* 0x0000000000b37805 */ /* 0x000fca0000008a00 */
[----:B------:R-:W-:-:S05]  /*0f10*/  IMAD R179, R179, -0xa0, RZ ;  /* 0xffffff60b3b37824 */ /* 0x000fca00078e02ff */
[----:B------:R-:W-:-:S14]  /*0f20*/  R2UR UR4, R179 ;  /* 0x00000000b30472ca */ /* 0x000fdc00000e0000 */
[----:B------:R-:W3:Y:S01]  /*0f30*/  LDCU UR4, c[0x0][UR4+0x2b4] ;  /* 0x00005680040477ac */ /* 0x000ee20008000800 */
[----:B------:R-:W4:Y:S01]  /*0f40*/  S2UR UR20, SR_CTAID.Y ;  /* 0x00000000001479c3 */ /* 0x000f220000002600 */
[----:B------:R-:W-:-:S05]  /*0f50*/  CS2R.32 R179, SR_CgaSize ;  /* 0x0000000000b37805 */ /* 0x000fca0000008a00 */
[----:B------:R-:W-:-:S05]  /*0f60*/  IMAD R179, R179, -0xa0, RZ ;  /* 0xffffff60b3b37824 */ /* 0x000fca00078e02ff */
[----:B------:R-:W-:-:S14]  /*0f70*/  R2UR UR7, R179 ;  /* 0x00000000b30772ca */ /* 0x000fdc00000e0000 */
[----:B------:R-:W3:Y:S01]  /*0f80*/  LDCU UR7, c[0x0][UR7+0x2a0] ;  /* 0x00005400070777ac */ /* 0x000ee20008000800 */
[----:B------:R-:W-:-:S05]  /*0f90*/  CS2R.32 R179, SR_CgaSize ;  /* 0x0000000000b37805 */ /* 0x000fca0000008a00 */
[----:B------:R-:W-:-:S05]  /*0fa0*/  IMAD R179, R179, -0xa0, RZ ;  /* 0xffffff60b3b37824 */ /* 0x000fca00078e02ff */
[----:B------:R-:W-:-:S14]  /*0fb0*/  R2UR UR8, R179 ;  /* 0x00000000b30872ca */ /* 0x000fdc00000e0000 */
[----:B------:R-:W3:Y:S01]  /*0fc0*/  LDCU UR8, c[0x0][UR8+0x2a4] ;  /* 0x00005480080877ac */ /* 0x000ee20008000800 */
[----:B------:R-:W3:Y:S01]  /*0fd0*/  S2UR UR9, SR_CgaCtaId ;  /* 0x00000000000979c3 */ /* 0x000ee20000008800 */
[----:B------:R-:W3:Y:S01]  /*0fe0*/  LDCU UR18, c[0x0][0xf24] ;  /* 0x0001e480ff1277ac */ /* 0x000ee20008000800 */
[----:B------:R-:W3:Y:S01]  /*0ff0*/  LDCU UR39, c[0x0][0xf24] ;  /* 0x0001e480ff2777ac */ /* 0x000ee20008000800 */
[----:B-1----:R-:W-:Y:S01]  /*1000*/  I2FP.F32.U32 R3, UR19 ;  /* 0x0000001300037c45 */ /* 0x002fe20008201000 */
[----:B------:R-:W1:Y:S04]  /*1010*/  LDCU UR30, c[0x0][0xf30] ;  /* 0x0001e600ff1e77ac */ /* 0x000e680008000800 */
[----:B--2---:R-:W-:Y:S01]  /*1020*/  FMUL R3, R3, UR5 ;  /* 0x0000000503037c20 */ /* 0x004fe20008400000 */
[----:B------:R-:W-:Y:S01]  /*1030*/  UMOV UR32, 0x11 ;  /* 0x0000001100207882 */ /* 0x000fe20000000000 */
[----:B----4-:R-:W-:-:S04]  /*1040*/  I2FP.F32.U32 R2, UR20 ;  /* 0x0000001400027c45 */ /* 0x010fc80008201000 */
[----:B------:R-:W2:Y:S01]  /*1050*/  F2I.U32.TRUNC.NTZ R3, R3 ;  /* 0x0000000300037305 */ /* 0x000ea2000020f000 */
[----:B---3--:R-:W-:Y:S01]  /*1060*/  FMUL R2, R2, UR4 ;  /* 0x0000000402027c20 */ /* 0x008fe20008400000 */
[----:B------:R-:W-:Y:S02]  /*1070*/  ULOP3.LUT UR5, UR9, 0x4, URZ, 0xc0, !UPT ;  /* 0x0000000409057892 */ /* 0x000fe4000f8ec0ff */
[----:B------:R-:W-:-:S04]  /*1080*/  ULOP3.LUT UR67, UR9, 0x3, URZ, 0xc0, !UPT ;  /* 0x0000000309437892 */ /* 0x000fc8000f8ec0ff */
[----:B------:R-:W3:Y:S01]  /*1090*/  F2I.U32.TRUNC.NTZ R2, R2 ;  /* 0x0000000200027305 */ /* 0x000ee2000020f000 */
[----:B------:R-:W-:Y:S02]  /*10a0*/  UISETP.GT.U32.AND UP0, UPT, UR5, 0xffff, UPT ;  /* 0x0000ffff0500788c */ /* 0x000fe4000bf04070 */
[----:B------:R-:W-:Y:S02]  /*10b0*/  UISETP.GT.U32.AND UP1, UPT, UR67, 0xffff, UPT ;  /* 0x0000ffff4300788c */ /* 0x000fe4000bf24070 */
[----:B------:R-:W-:Y:S01]  /*10c0*/  USEL UR45, UR5, 0xffff, !UP0 ;  /* 0x0000ffff052d7887 */ /* 0x000fe2000c000000 */
[----:B--2---:R-:W-:Y:S01]  /*10d0*/  R2UR UR4, R3 ;  /* 0x00000000030472ca */ /* 0x004fe200000e0000 */
[----:B------:R-:W-:Y:S02]  /*10e0*/  USHF.R.U32.HI UR29, URZ, 0x2, UR9 ;  /* 0x00000002ff1d7899 */ /* 0x000fe40008011609 */
[----:B------:R-:W-:Y:S02]  /*10f0*/  USHF.L.U32 UR52, UR9, 0xb, URZ ;  /* 0x0000000b09347899 */ /* 0x000fe400080006ff */
[----:B------:R-:W-:-:S02]  /*1100*/  USHF.L.U32 UR51, UR9, 0xd, URZ ;  /* 0x0000000d09337899 */ /* 0x000fc400080006ff */
[----:B------:R-:W-:Y:S01]  /*1110*/  USHF.L.U32 UR50, UR9, 0x6, URZ ;  /* 0x0000000609327899 */ /* 0x000fe200080006ff */
[----:B---3--:R-:W-:Y:S01]  /*1120*/  R2UR UR6, R2 ;  /* 0x00000000020672ca */ /* 0x008fe200000e0000 */
[----:B------:R-:W-:Y:S01]  /*1130*/  USHF.L.U32 UR27, UR9, 0x5, URZ ;  /* 0x00000005091b7899 */ /* 0x000fe200080006ff */
[----:B------:R-:W-:Y:S01]  /*1140*/  PRMT R2, RZ, 0x7610, R2 ;  /* 0x00007610ff027816 */ /* 0x000fe20000000002 */
[----:B------:R-:W-:Y:S02]  /*1150*/  USHF.L.U32 UR47, UR9, 0x8, URZ ;  /* 0x00000008092f7899 */ /* 0x000fe400080006ff */
[----:B------:R-:W-:Y:S02]  /*1160*/  UIADD3 UR5, UPT, UPT, -UR4, URZ, URZ ;  /* 0x000000ff04057290 */ /* 0x000fe4000fffe1ff */
[----:B------:R-:W-:Y:S02]  /*1170*/  USHF.L.U32 UR28, UR9, 0x7, URZ ;  /* 0x00000007091c7899 */ /* 0x000fe400080006ff */
[----:B------:R-:W-:-:S02]  /*1180*/  UIMAD UR5, UR7, UR5, UR19 ;  /* 0x00000005070572a4 */ /* 0x000fc4000f8e0213 */
[----:B------:R-:W-:Y:S02]  /*1190*/  USEL UR46, UR67, 0xffff, !UP1 ;  /* 0x0000ffff432e7887 */ /* 0x000fe4000c800000 */
[----:B------:R-:W-:Y:S02]  /*11a0*/  UIADD3 UR4, UPT, UPT, -UR6, URZ, URZ ;  /* 0x000000ff06047290 */ /* 0x000fe4000fffe1ff */
[----:B------:R-:W-:Y:S02]  /*11b0*/  IMAD.U32 R179, RZ, RZ, UR5 ;  /* 0x00000005ffb37e24 */ /* 0x000fe4000f8e00ff */
[----:B------:R-:W-:-:S06]  /*11c0*/  UIMAD UR4, UR8, UR4, UR20 ;  /* 0x00000004080472a4 */ /* 0x000fcc000f8e0214 */
[----:B------:R-:W-:Y:S01]  /*11d0*/  IMAD.U32 R178, RZ, RZ, UR4 ;  /* 0x00000004ffb27e24 */ /* 0x000fe2000f8e00ff */
[----:B-1----:R-:W-:Y:S06]  /*11e0*/  BRA.U UP5, `(.L_x_17) ;  /* 0x0000000105747547 */ /* 0x002fec000b800000 */
[----:B------:R-:W-:Y:S02]  /*11f0*/  R2UR UR4, R178 ;  /* 0x00000000b20472ca */ /* 0x000fe400000e0000 */
[----:B------:R-:W-:-:S11]  /*1200*/  R2UR UR8, R179 ;  /* 0x00000000b30872ca */ /* 0x000fd600000e0000 */
[----:B------:R-:W-:Y:S02]  /*1210*/  UISETP.NE.AND UP2, UPT, UR4, URZ, UPT ;  /* 0x000000ff0400728c */ /* 0x000fe4000bf45270 */
[----:B------:R-:W-:Y:S02]  /*1220*/  UISETP.NE.AND UP3, UPT, UR4, 0x1, UPT ;  /* 0x000000010400788c */ /* 0x000fe4000bf65270 */
[----:B------:R-:W-:Y:S02]  /*1230*/  UISETP.NE.AND UP0, UPT, UR8, URZ, UP2 ;  /* 0x000000ff0800728c */ /* 0x000fe40009705270 */
[----:B------:R-:W-:Y:S02]  /*1240*/  USEL UR4, URZ, 0x10, UP3 ;  /* 0x00000010ff047887 */ /* 0x000fe40009800000 */
[----:B------:R-:W-:Y:S02]  /*1250*/  USEL UR11, URZ, 0x1, UP0 ;  /* 0x00000001ff0b7887 */ /* 0x000fe40008000000 */
[----:B------:R-:W-:-:S02]  /*1260*/  UISETP.NE.AND UP0, UPT, UR8, URZ, UPT ;  /* 0x000000ff0800728c */ /* 0x000fc4000bf05270 */
[----:B------:R-:W-:Y:S02]  /*1270*/  USEL UR5, URZ, 0x2, UP2 ;  /* 0x00000002ff057887 */ /* 0x000fe40009000000 */
[----:B------:R-:W-:Y:S02]  /*1280*/  USEL UR9, UR4, 0x10, UP0 ;  /* 0x0000001004097887 */ /* 0x000fe40008000000 */
[----:B------:R-:W-:Y:S02]  /*1290*/  UISETP.NE.AND UP0, UPT, UR8, 0x1, UPT ;  /* 0x000000010800788c */ /* 0x000fe4000bf05270 */
[----:B------:R-:W-:Y:S02]  /*12a0*/  USEL UR4, URZ, 0x20, UP3 ;  /* 0x00000020ff047887 */ /* 0x000fe40009800000 */
[----:B------:R-:W-:Y:S02]  /*12b0*/  UISETP.NE.AND UP1, UPT, UR8, 0x2, UPT ;  /* 0x000000020800788c */ /* 0x000fe4000bf25270 */
[----:B------:R-:W-:-:S02]  /*12c0*/  USEL UR6, URZ, 0x4, UP2 ;  /* 0x00000004ff067887 */ /* 0x000fc40009000000 */
[----:B------:R-:W-:Y:S02]  /*12d0*/  USEL UR7, UR5, 0x2, UP0 ;  /* 0x0000000205077887 */ /* 0x000fe40008000000 */
[----:B------:R-:W-:Y:S02]  /*12e0*/  USEL UR10, UR4, 0x20, UP0 ;  /* 0x00000020040a7887 */ /* 0x000fe40008000000 */
[----:B------:R-:W-:Y:S02]  /*12f0*/  UISETP.NE.AND UP0, UPT, UR8, 0x3, UPT ;  /* 0x000000030800788c */ /* 0x000fe4000bf05270 */
[----:B------:R-:W-:Y:S02]  /*1300*/  USEL UR5, URZ, 0x40, UP3 ;  /* 0x00000040ff057887 */ /* 0x000fe40009800000 */
[----:B------:R-:W-:Y:S02]  /*1310*/  USEL UR8, UR6, 0x4, UP1 ;  /* 0x0000000406087887 */ /* 0x000fe40008800000 */
[----:B------:R-:W-:-:S02]  /*1320*/  USEL UR4, URZ, 0x8, UP2 ;  /* 0x00000008ff047887 */ /* 0x000fc40009000000 */
[----:B------:R-:W-:Y:S02]  /*1330*/  UIADD3 UR6, UPT, UPT, UR7, UR9, UR11 ;  /* 0x0000000907067290 */ /* 0x000fe4000fffe00b */
[----:B------:R-:W-:Y:S02]  /*1340*/  USEL UR7, UR5, 0x40, UP1 ;  /* 0x0000004005077887 */ /* 0x000fe40008800000 */
[----:B------:R-:W-:Y:S02]  /*1350*/  USEL UR12, URZ, 0x80, UP3 ;  /* 0x00000080ff0c7887 */ /* 0x000fe40009800000 */
[----:B------:R-:W-:Y:S02]  /*1360*/  USEL UR4, UR4, 0x8, UP0 ;  /* 0x0000000804047887 */ /* 0x000fe40008000000 */
[----:B------:R-:W-:Y:S02]  /*1370*/  UIADD3 UR5, UPT, UPT, UR8, UR10, UR6 ;  /* 0x0000000a08057290 */ /* 0x000fe4000fffe006 */
[----:B------:R-:W-:-:S02]  /*1380*/  USEL UR6, UR12, 0x80, UP0 ;  /* 0x000000800c067887 */ /* 0x000fc40008000000 */
[----:B------:R-:W-:-:S04]  /*1390*/  UIADD3 UR4, UPT, UPT, UR4, UR7, UR5 ;  /* 0x0000000704047290 */ /* 0x000fc8000fffe005 */
[----:B------:R-:W-:-:S06]  /*13a0*/  UIADD3 UR4, UPT, UPT, UR4, UR6, URZ ;  /* 0x0000000604047290 */ /* 0x000fcc000fffe0ff */
[----:B------:R-:W-:-:S07]  /*13b0*/  IMAD.U32 R2, RZ, RZ, UR4 ;  /* 0x00000004ff027e24 */ /* 0x000fce000f8e00ff */
.L_x_17:
[----:B------:R-:W1:Y:S01]  /*13c0*/  S2UR UR44, SR_CTAID.Z ;  /* 0x00000000002c79c3 */ /* 0x000e620000002700 */
[----:B------:R-:W-:Y:S01]  /*13d0*/  UISETP.GE.AND UP0, UPT, UR18, 0x1, UPT ;  /* 0x000000011200788c */ /* 0x000fe2000bf06270 */
[----:B------:R-:W-:-:S08]  /*13e0*/  UMOV UR31, 0xf ;  /* 0x0000000f001f7882 */ /* 0x000fd00000000000 */
[----:B------:R-:W-:Y:S05]  /*13f0*/  BRA.U !UP0, `(.L_x_18) ;  /* 0x0000000108d47547 */ /* 0x000fea000b800000 */
[----:B------:R-:W2:Y:S01]  /*1400*/  LDCU.128 UR12, c[0x0][0xf10] ;  /* 0x0001e200ff0c77ac */ /* 0x000ea20008000c00 */
[----:B------:R-:W3:Y:S01]  /*1410*/  LDCU UR6, c[0x0][0x370] ;  /* 0x00006e00ff0677ac */ /* 0x000ee20008000800 */
[----:B------:R-:W4:Y:S01]  /*1420*/  LDCU UR5, c[0x0][0x374] ;  /* 0x00006e80ff0577ac */ /* 0x000f220008000800 */
[----:B------:R-:W1:Y:S01]  /*1430*/  LDCU UR26, c[0x0][0xf0c] ;  /* 0x0001e180ff1a77ac */ /* 0x000e620008000800 */
[----:B------:R-:W1:Y:S01]  /*1440*/  LDCU UR4, c[0x0][0xf20] ;  /* 0x0001e400ff0477ac */ /* 0x000e620008000800 */
[----:B------:R-:W1:Y:S01]  /*1450*/  LDCU.64 UR8, c[0x0][0xf28] ;  /* 0x0001e500ff0877ac */ /* 0x000e620008000a00 */
[----:B--2---:R-:W-:Y:S02]  /*1460*/  UISETP.NE.AND UP0, UPT, UR14, 0x1, UPT ;  /* 0x000000010e00788c */ /* 0x004fe4000bf05270 */
[----:B----4-:R-:W-:Y:S02]  /*1470*/  UIMAD.WIDE.U32 UR10, UR5, UR15, URZ ;  /* 0x0000000f050a72a5 */ /* 0x010fe4000f8e00ff */
[----:B---3--:R-:W-:-:S02]  /*1480*/  UIMAD.WIDE.U32 UR22, UR6, UR12, URZ ;  /* 0x0000000c061672a5 */ /* 0x008fc4000f8e00ff */
[----:B-1----:R-:W-:Y:S02]  /*1490*/  UISETP.NE.AND UP1, UPT, UR26, 0x1, UPT ;  /* 0x000000011a00788c */ /* 0x002fe4000bf25270 */
[----:B------:R-:W-:Y:S01]  /*14a0*/  UISETP.NE.AND UP2, UPT, UR18, 0x1, UPT ;  /* 0x000000011200788c */ /* 0x000fe2000bf45270 */
[----:B------:R-:W-:Y:S02]  /*14b0*/  UMOV UR10, UR11 ;  /* 0x0000000b000a7c82 */ /* 0x000fe40008000000 */
[----:B------:R-:W-:Y:S01]  /*14c0*/  UMOV UR22, UR23 ;  /* 0x0000001700167c82 */ /* 0x000fe20008000000 */
[----:B------:R-:W-:Y:S02]  /*14d0*/  @UP0 USHF.R.U32.HI UR5, URZ, UR4, UR10 ;  /* 0x00000004ff050299 */ /* 0x000fe4000801160a */
[----:B------:R-:W-:Y:S02]  /*14e0*/  UIMAD.WIDE.U32 UR24, UR20, UR15, URZ ;  /* 0x0000000f141872a5 */ /* 0x000fe4000f8e00ff */
[----:B------:R-:W-:-:S02]  /*14f0*/  UIMAD.WIDE.U32 UR10, UR5, UR8, URZ ;  /* 0x00000008050a72a5 */ /* 0x000fc4000f8e00ff */
[----:B------:R-:W-:Y:S02]  /*1500*/  @UP1 USHF.R.U32.HI UR6, URZ, UR13, UR22 ;  /* 0x0000000dff061299 */ /* 0x000fe40008011616 */
[----:B------:R-:W-:Y:S02]  /*1510*/  UIMAD.WIDE.U32 UR16, UR19, UR12, URZ ;  /* 0x0000000c131072a5 */ /* 0x000fe4000f8e00ff */
[----:B------:R-:W-:Y:S01]  /*1520*/  UIMAD.WIDE.U32 UR22, UR6, UR8, URZ ;  /* 0x00000008061672a5 */ /* 0x000fe2000f8e00ff */
[----:B------:R-:W-:Y:S01]  /*1530*/  UMOV UR24, UR25 ;  /* 0x0000001900187c82 */ /* 0x000fe20008000000 */
[----:B------:R-:W-:Y:S01]  /*1540*/  UMOV UR10, UR11 ;  /* 0x0000000b000a7c82 */ /* 0x000fe20008000000 */
[----:B------:R-:W-:Y:S02]  /*1550*/  USHF.R.U32.HI UR24, URZ, UR4, UR24 ;  /* 0x00000004ff187299 */ /* 0x000fe40008011618 */
[----:B------:R-:W-:Y:S02]  /*1560*/  @UP2 USHF.R.U32.HI UR5, URZ, UR9, UR10 ;  /* 0x00000009ff052299 */ /* 0x000fe4000801160a */
[----:B------:R-:W-:Y:S01]  /*1570*/  UMOV UR7, UR23 ;  /* 0x0000001700077c82 */ /* 0x000fe20008000000 */
[----:B------:R-:W-:Y:S01]  /*1580*/  UMOV UR16, UR17 ;  /* 0x0000001100107c82 */ /* 0x000fe20008000000 */
[----:B------:R-:W-:-:S02]  /*1590*/  @UP2 USHF.R.U32.HI UR6, URZ, UR9, UR7 ;  /* 0x00000009ff062299 */ /* 0x000fc40008011607 */
[----:B------:R-:W-:Y:S02]  /*15a0*/  USHF.R.U32.HI UR16, URZ, UR13, UR16 ;  /* 0x0000000dff107299 */ /* 0x000fe40008011610 */
[----:B------:R-:W-:Y:S02]  /*15b0*/  USEL UR4, UR20, UR24, !UP0 ;  /* 0x0000001814047287 */ /* 0x000fe4000c000000 */
[----:B------:R-:W-:Y:S02]  /*15c0*/  UIMAD UR7, UR5, UR18, URZ ;  /* 0x00000012050772a4 */ /* 0x000fe4000f8e02ff */
[----:B------:R-:W-:Y:S02]  /*15d0*/  USEL UR5, UR19, UR16, !UP1 ;  /* 0x0000001013057287 */ /* 0x000fe4000c800000 */
[----:B------:R-:W-:Y:S02]  /*15e0*/  UIMAD UR12, UR6, UR18, URZ ;  /* 0x00000012060c72a4 */ /* 0x000fe4000f8e02ff */
[----:B------:R-:W-:-:S02]  /*15f0*/  UISETP.GE.AND UP0, UPT, UR4, UR7, UPT ;  /* 0x000000070400728c */ /* 0x000fc4000bf06270 */
[----:B------:R-:W-:Y:S02]  /*1600*/  UIMAD.WIDE.U32 UR10, UR4, UR8, URZ ;  /* 0x00000008040a72a5 */ /* 0x000fe4000f8e00ff */
[----:B------:R-:W-:Y:S02]  /*1610*/  UISETP.GE.OR UP0, UPT, UR5, UR12, UP0 ;  /* 0x0000000c0500728c */ /* 0x000fe40008706670 */
[----:B------:R-:W-:Y:S02]  /*1620*/  UIMAD.WIDE.U32 UR12, UR5, UR8, URZ ;  /* 0x00000008050c72a5 */ /* 0x000fe4000f8e00ff */
[----:B------:R-:W-:Y:S01]  /*1630*/  UIADD3 UR10, UPT, UPT, -UR4, URZ, URZ ;  /* 0x000000ff040a7290 */ /* 0x000fe2000fffe1ff */
[----:B------:R-:W-:Y:S01]  /*1640*/  UMOV UR8, UR11 ;  /* 0x0000000b00087c82 */ /* 0x000fe20008000000 */
[----:B------:R-:W-:Y:S02]  /*1650*/  UIADD3 UR11, UPT, UPT, -UR5, URZ, URZ ;  /* 0x000000ff050b7290 */ /* 0x000fe4000fffe1ff */
[----:B------:R-:W-:-:S03]  /*1660*/  USHF.R.U32.HI UR8, URZ, UR9, UR8 ;  /* 0x00000009ff087299 */ /* 0x000fc60008011608 */
[----:B------:R-:W-:Y:S01]  /*1670*/  @!UP0 UMOV UR7, UR13 ;  /* 0x0000000d00078c82 */ /* 0x000fe20008000000 */
[----:B------:R-:W-:Y:S02]  /*1680*/  UIMAD UR20, UR14, UR10, UR20 ;  /* 0x0000000a0e1472a4 */ /* 0x000fe4000f8e0214 */
[----:B------:R-:W-:Y:S02]  /*1690*/  USEL UR8, UR4, UR8, !UP2 ;  /* 0x0000000804087287 */ /* 0x000fe4000d000000 */
[----:B------:R-:W-:Y:S02]  /*16a0*/  @!UP0 USHF.R.U32.HI UR7, URZ, UR9, UR7 ;  /* 0x00000009ff078299 */ /* 0x000fe40008011607 */
[----:B------:R-:W-:Y:S02]  /*16b0*/  UIADD3 UR9, UPT, UPT, -UR8, URZ, URZ ;  /* 0x000000ff08097290 */ /* 0x000fe4000fffe1ff */
[----:B------:R-:W-:Y:S02]  /*16c0*/  @!UP0 USEL UR7, UR5, UR7, !UP2 ;  /* 0x0000000705078287 */ /* 0x000fe4000d000000 */
[----:B------:R-:W-:-:S02]  /*16d0*/  UIMAD UR9, UR18, UR9, UR4 ;  /* 0x00000009120972a4 */ /* 0x000fc4000f8e0204 */
[----:B------:R-:W-:Y:S02]  /*16e0*/  @!UP0 UIADD3 UR8, UPT, UPT, UR8, -UR7, URZ ;  /* 0x8000000708088290 */ /* 0x000fe4000fffe0ff */
[----:B------:R-:W-:Y:S02]  /*16f0*/  @!UP0 UIMAD UR6, UR9, UR6, UR7 ;  /* 0x00000006090682a4 */ /* 0x000fe4000f8e0207 */
[----:B------:R-:W-:Y:S02]  /*1700*/  @!UP0 UIMAD UR4, UR8, UR18, UR5 ;  /* 0x00000012080482a4 */ /* 0x000fe4000f8e0205 */
[----:B------:R-:W-:Y:S02]  /*1710*/  UIMAD UR19, UR26, UR11, UR19 ;  /* 0x0000000b1a1372a4 */ /* 0x000fe4000f8e0213 */
[----:B------:R-:W-:Y:S01]  /*1720*/  UIMAD UR20, UR4, UR14, UR20 ;  /* 0x0000000e041472a4 */ /* 0x000fe2000f8e0214 */
[----:B------:R-:W-:Y:S02]  /*1730*/  @!UP0 UMOV UR5, UR6 ;  /* 0x0000000600058c82 */ /* 0x000fe40008000000 */
[----:B------:R-:W-:-:S12]  /*1740*/  UIMAD UR19, UR5, UR26, UR19 ;  /* 0x0000001a051372a4 */ /* 0x000fd8000f8e0213 */
.L_x_18:
[----:B------:R-:W-:Y:S02]  /*1750*/  UISETP.NE.AND UP0, UPT, UR30, 0x1, UPT ;  /* 0x000000011e00788c */ /* 0x000fe4000bf05270 */
[----:B------:R-:W-:Y:S02]  /*1760*/  ULOP3.LUT UR46, UR46, 0xffff, URZ, 0xc0, !UPT ;  /* 0x0000ffff2e2e7892 */ /* 0x000fe4000f8ec0ff */
[----:B------:R-:W-:Y:S02]  /*1770*/  ULOP3.LUT UR45, UR45, 0xffff, URZ, 0xc0, !UPT ;  /* 0x0000ffff2d2d7892 */ /* 0x000fe4000f8ec0ff */
[----:B------:R-:W-:Y:S02]  /*1780*/  UISETP.NE.AND UP1, UPT, UR21, 0x2, UPT ;  /* 0x000000021500788c */ /* 0x000fe4000bf25270 */
[----:B------:R-:W-:Y:S02]  /*1790*/  ULOP3.LUT UR52, UR52, 0x2000, URZ, 0xc0, !UPT ;  /* 0x0000200034347892 */ /* 0x000fe4000f8ec0ff */
[----:B------:R-:W-:-:S02]  /*17a0*/  ULOP3.LUT UR51, UR51, 0x6000, URZ, 0xc0, !UPT ;  /* 0x0000600033337892 */ /* 0x000fc4000f8ec0ff */
[----:B------:R-:W-:Y:S02]  /*17b0*/  ULOP3.LUT UR50, UR50, 0x100, URZ, 0xc0, !UPT ;  /* 0x0000010032327892 */ /* 0x000fe4000f8ec0ff */
[----:B------:R-:W-:Y:S02]  /*17c0*/  ULOP3.LUT UR47, UR47, 0x300, URZ, 0xc0, !UPT ;  /* 0x000003002f2f7892 */ /* 0x000fe4000f8ec0ff */
[----:B------:R-:W-:Y:S02]  /*17d0*/  ULOP3.LUT UR18, UR27, 0x80, URZ, 0xc0, !UPT ;  /* 0x000000801b127892 */ /* 0x000fe4000f8ec0ff */
[----:B------:R-:W-:Y:S02]  /*17e0*/  ULOP3.LUT UR10, UR28, 0x80, URZ, 0xc0, !UPT ;  /* 0x000000801c0a7892 */ /* 0x000fe4000f8ec0ff */
[----:B------:R-:W-:Y:S02]  /*17f0*/  USHF.L.U32 UR46, UR32, UR46, URZ ;  /* 0x0000002e202e7299 */ /* 0x000fe400080006ff */
[----:B------:R-:W-:Y:S01]  /*1800*/  USHF.L.U32 UR45, UR31, UR45, URZ ;  /* 0x0000002d1f2d7299 */ /* 0x000fe200080006ff */
[----:B------:R-:W-:Y:S11]  /*1810*/  BRA.U UP0, `(.L_x_19) ;  /* 0x0000000100447547 */ /* 0x000ff6000b800000 */
[----:B------:R-:W2:Y:S01]  /*1820*/  LDCU.128 UR12, c[0x0][0xf10] ;  /* 0x0001e200ff0c77ac */ /* 0x000ea20008000c00 */
[----:B------:R-:W3:Y:S01]  /*1830*/  LDCU UR8, c[0x0][0xf0c] ;  /* 0x0001e180ff0877ac */ /* 0x000ee20008000800 */
[----:B------:R-:W4:Y:S01]  /*1840*/  LDCU UR9, c[0x0][0xf20] ;  /* 0x0001e400ff0977ac */ /* 0x000f220008000800 */
[----:B--2---:R-:W-:Y:S02]  /*1850*/  UIMAD.WIDE.U32 UR6, UR19, UR12, URZ ;  /* 0x0000000c130672a5 */ /* 0x004fe4000f8e00ff */
[----:B------:R-:W-:Y:S02]  /*1860*/  UIMAD.WIDE.U32 UR4, UR20, UR15, URZ ;  /* 0x0000000f140472a5 */ /* 0x000fe4000f8e00ff */
[----:B---3--:R-:W-:Y:S02]  /*1870*/  UISETP.NE.AND UP2, UPT, UR8, 0x1, UPT ;  /* 0x000000010800788c */ /* 0x008fe4000bf45270 */
[----:B------:R-:W-:Y:S01]  /*1880*/  UISETP.NE.AND UP0, UPT, UR14, 0x1, UPT ;  /* 0x000000010e00788c */ /* 0x000fe2000bf05270 */
[----:B------:R-:W-:-:S02]  /*1890*/  UMOV UR6, UR7 ;  /* 0x0000000700067c82 */ /* 0x000fc40008000000 */
[----:B------:R-:W-:Y:S01]  /*18a0*/  UMOV UR4, UR5 ;  /* 0x0000000500047c82 */ /* 0x000fe20008000000 */
[----:B------:R-:W-:Y:S02]  /*18b0*/  USHF.R.U32.HI UR13, URZ, UR13, UR6 ;  /* 0x0000000dff0d7299 */ /* 0x000fe40008011606 */
[----:B----4-:R-:W-:Y:S02]  /*18c0*/  USHF.R.U32.HI UR4, URZ, UR9, UR4 ;  /* 0x00000009ff047299 */ /* 0x010fe40008011604 */
[----:B------:R-:W-:Y:S02]  /*18d0*/  USEL UR5, UR19, UR13, !UP2 ;  /* 0x0000000d13057287 */ /* 0x000fe4000d000000 */
[----:B------:R-:W-:-:S04]  /*18e0*/  USEL UR4, UR20, UR4, !UP0 ;  /* 0x0000000414047287 */ /* 0x000fc8000c000000 */
[----:B------:R-:W-:Y:S02]  /*18f0*/  UIADD3 UR6, UPT, UPT, UR5, -UR4, URZ ;  /* 0x8000000405067290 */ /* 0x000fe4000fffe0ff */
[----:B------:R-:W-:Y:S02]  /*1900*/  UIADD3 UR4, UPT, UPT, -UR5, UR4, URZ ;  /* 0x0000000405047290 */ /* 0x000fe4000fffe1ff */
[----:B------:R-:W-:Y:S02]  /*1910*/  UIMAD UR20, UR6, UR14, UR20 ;  /* 0x0000000e061472a4 */ /* 0x000fe4000f8e0214 */
[----:B------:R-:W-:-:S12]  /*1920*/  UIMAD UR19, UR4, UR8, UR19 ;  /* 0x00000008041372a4 */ /* 0x000fd8000f8e0213 */
.L_x_19:
[----:B------:R-:W-:Y:S05]  /*1930*/  BRA.U !UP6, `(.L_x_20) ;  /* 0x000000010e0c7547 */ /* 0x000fea000b800000 */
[----:B------:R-:W-:Y:S01]  /*1940*/  UCGABAR_WAIT ;  /* 0x0000000000007dc7 */ /* 0x000fe20008000000 */
[----:B------:R-:W-:Y:S01]  /*1950*/  CCTL.IVALL ;  /* 0x00000000ff00798f */ /* 0x000fe20002000000 */
[----:B------:R-:W-:Y:S05]  /*1960*/  BRA `(.L_x_21) ;  /* 0x0000000000047947 */ /* 0x000fea0003800000 */
.L_x_20:
[----:B------:R-:W-:Y:S06]  /*1970*/  BAR.SYNC.DEFER_BLOCKING 0x0 ;  /* 0x0000000000007b1d */ /* 0x000fec0000010000 */
.L_x_21:
[----:B------:R-:W-:Y:S05]  /*1980*/  BRA.U UP1, `(.L_x_22) ;  /* 0x0000001501507547 */ /* 0x000fea000b800000 */
[----:B------:R-:W2:Y:S01]  /*1990*/  LDCU UR8, c[0x0][0x38c] ;  /* 0x00007180ff0877ac */ /* 0x000ea20008000800 */
[----:B------:R-:W3:Y:S01]  /*19a0*/  S2UR UR9, SR_CgaCtaId ;  /* 0x00000000000979c3 */ /* 0x000ee20000008800 */
[----:B------:R-:W-:Y:S01]  /*19b0*/  PLOP3.LUT P2, PT, PT, PT, UP4, 0x80, 0x8 ;  /* 0x000000000008781c */ /* 0x000fe20003f4f048 */
[----:B------:R-:W-:Y:S01]  /*19c0*/  IMAD.MOV.U32 R12, RZ, RZ, 0x1 ;  /* 0x00000001ff0c7424 */ /* 0x000fe200078e00ff */
[----:B------:R-:W-:Y:S01]  /*19d0*/  UISETP.NE.AND UP0, UPT, UR21, URZ, UPT ;  /* 0x000000ff1500728c */ /* 0x000fe2000bf05270 */
[----:B------:R-:W-:Y:S01]  /*19e0*/  ISETP.EQ.OR P3, PT, R0, RZ, P4 ;  /* 0x000000ff0000720c */ /* 0x000fe20002762670 */
[----:B------:R-:W-:Y:S01]  /*19f0*/  UMOV UR6, 0x400 ;  /* 0x0000040000067882 */ /* 0x000fe20000000000 */
[----:B------:R-:W-:Y:S01]  /*1a00*/  USHF.L.U32 UR5, UR29, 0x6, URZ ;  /* 0x000000061d057899 */ /* 0x000fe200080006ff */
[----:B------:R-:W-:Y:S01]  /*1a10*/  PLOP3.LUT P2, PT, P2, PT, PT, 0x8, 0x80 ;  /* 0x000000000080781c */ /* 0x000fe2000174e170 */
[----:B------:R-:W-:Y:S01]  /*1a20*/  USEL UR38, UR68, 0x2, UP0 ;  /* 0x0000000244267887 */ /* 0x000fe20008000000 */
[----:B------:R-:W-:Y:S01]  /*1a30*/  CS2R R10, SRZ ;  /* 0x00000000000a7805 */ /* 0x000fe2000001ff00 */
[----:B------:R-:W-:Y:S01]  /*1a40*/  IMAD.MOV.U32 R9, RZ, RZ, RZ ;  /* 0x000000ffff097224 */ /* 0x000fe200078e00ff */
[----:B------:R-:W4:Y:S01]  /*1a50*/  LDCU UR60, c[0x0][0x370] ;  /* 0x00006e00ff3c77ac */ /* 0x000f220008000800 */
[----:B------:R-:W-:Y:S01]  /*1a60*/  IMAD.MOV.U32 R8, RZ, RZ, 0x1 ;  /* 0x00000001ff087424 */ /* 0x000fe200078e00ff */
[----:B------:R-:W1:Y:S01]  /*1a70*/  LDCU.64 UR30, c[0x0][0x348] ;  /* 0x00006900ff1e77ac */ /* 0x000e620008000a00 */
[----:B--2---:R-:W-:-:S02]  /*1a80*/  UIADD3 UR7, UPT, UPT, UR8, 0x7f, URZ ;  /* 0x0000007f08077890 */ /* 0x004fc4000fffe0ff */
[----:B------:R-:W-:Y:S02]  /*1a90*/  USHF.R.U32.HI UR65, URZ, 0x9, UR47 ;  /* 0x00000009ff417899 */ /* 0x000fe4000801162f */
[----:B------:R-:W-:Y:S02]  /*1aa0*/  USHF.R.S32.HI UR4, URZ, 0x1f, UR7 ;  /* 0x0000001fff047899 */ /* 0x000fe40008011407 */
[----:B---3--:R-:W-:Y:S02]  /*1ab0*/  ULEA UR6, UR9, UR6, 0x18 ;  /* 0x0000000609067291 */ /* 0x008fe4000f8ec0ff */
[----:B------:R-:W-:Y:S02]  /*1ac0*/  ULEA.HI UR4, UR4, UR7, URZ, 0x7 ;  /* 0x0000000704047291 */ /* 0x000fe4000f8f38ff */
[----:B------:R-:W-:Y:S02]  /*1ad0*/  UIADD3 UR7, UPT, UPT, UR8, -0x1, URZ ;  /* 0xffffffff08077890 */ /* 0x000fe4000fffe0ff */
[----:B------:R-:W-:-:S02]  /*1ae0*/  USHF.R.S32.HI UR62, URZ, 0x7, UR4 ;  /* 0x00000007ff3e7899 */ /* 0x000fc40008011404 */
[----:B------:R-:W-:Y:S02]  /*1af0*/  UISETP.GE.U32.AND UP1, UPT, UR7, -0xff, UPT ;  /* 0xffffff010700788c */ /* 0x000fe4000bf26070 */
[----:B------:R-:W-:Y:S02]  /*1b00*/  UISETP.LT.U32.AND UP0, UPT, UR62, 0x3, UPT ;  /* 0x000000033e00788c */ /* 0x000fe4000bf01070 */
[----:B------:R-:W-:Y:S02]  /*1b10*/  UIADD3 UR66, UPT, UPT, UR8, 0xfe, URZ ;  /* 0x000000fe08427890 */ /* 0x000fe4000fffe0ff */
[----:B------:R-:W-:Y:S01]  /*1b20*/  USEL UR61, UR62, 0x3, UP0 ;  /* 0x000000033e3d7887 */ /* 0x000fe20008000000 */
[----:B------:R-:W2:Y:S03]  /*1b30*/  LDCU UR59, c[0x0][0x374] ;  /* 0x00006e80ff3b77ac */ /* 0x000ea60008000800 */
[----:B------:R-:W-:-:S02]  /*1b40*/  UIADD3 UR37, UPT, UPT, UR61, -0x1, URZ ;  /* 0xffffffff3d257890 */ /* 0x000fc4000fffe0ff */
[----:B------:R-:W-:Y:S02]  /*1b50*/  @UP1 UIADD3 UR37, UPT, UPT, UR61, URZ, URZ ;  /* 0x000000ff3d251290 */ /* 0x000fe4000fffe0ff */
[----:B------:R-:W-:Y:S02]  /*1b60*/  ULOP3.LUT UR63, UR5, 0x40, URZ, 0xe2, !UPT ;  /* 0x00000040053f7892 */ /* 0x000fe4000f8ee2ff */
[----:B------:R-:W-:Y:S02]  /*1b70*/  UIADD3 UR56, UPT, UPT, UR6, 0x8400, UR52 ;  /* 0x0000840006387890 */ /* 0x000fe4000fffe034 */
[----:B------:R-:W-:Y:S02]  /*1b80*/  UIADD3 UR55, UPT, UPT, UR6, 0x14400, UR51 ;  /* 0x0001440006377890 */ /* 0x000fe4000fffe033 */
[----:B------:R-:W-:Y:S02]  /*1b90*/  UIADD3 UR54, UPT, UPT, UR6, 0x2c400, UR50 ;  /* 0x0002c40006367890 */ /* 0x000fe4000fffe032 */
[----:B------:R-:W-:-:S02]  /*1ba0*/  UIADD3 UR53, UPT, UPT, UR6, 0x2ca00, UR47 ;  /* 0x0002ca0006357890 */ /* 0x000fc4000fffe02f */
[----:B------:R-:W-:Y:S02]  /*1bb0*/  UIADD3 UR64, UPT, UPT, UR62, -UR61, URZ ;  /* 0x8000003d3e407290 */ /* 0x000fe4000fffe0ff */
[----:B------:R-:W-:Y:S01]  /*1bc0*/  UIADD3 UR37, UPT, UPT, UR37, 0x1, URZ ;  /* 0x0000000125257890 */ /* 0x000fe2000fffe0ff */
[----:B-12-4-:R-:W-:-:S11]  /*1bd0*/  UMOV UR7, URZ ;  /* 0x000000ff00077c82 */ /* 0x016fd60008000000 */
.L_x_46:
[----:B-1----:R-:W1:Y:S02]  /*1be0*/  S2UR UR4, SR_CgaCtaId ;  /* 0x00000000000479c3 */ /* 0x002e640000008800 */
[----:B-1----:R-:W-:-:S09]  /*1bf0*/  UISETP.NE.AND UP0, UPT, UR4, URZ, UPT ;  /* 0x000000ff0400728c */ /* 0x002fd2000bf05270 */
[----:B---3--:R-:W-:Y:S05]  /*1c00*/  BRA.U UP0, `(.L_x_23) ;  /* 0x0000000100287547 */ /* 0x008fea000b800000 */
[----:B------:R-:W-:Y:S02]  /*1c10*/  LEA R0, R9, UR6, 0x3 ;  /* 0x0000000609007c11 */ /* 0x000fe4000f8e18ff */
[----:B------:R-:W-:-:S04]  /*1c20*/  SHF.L.U32 R3, R8, 0x1f, RZ ;  /* 0x0000001f08037819 */ /* 0x000fc800000006ff */
[----:B------:R-:W1:Y:S02]  /*1c30*/  SYNCS.PHASECHK.TRANS64.TRYWAIT P0, [R0+URZ+0xc0], R3 ;  /* 0x0000c003000075a7 */ /* 0x000e6400080011ff */
[----:B-1----:R-:W-:Y:S05]  /*1c40*/  @!P0 BRA `(.L_x_24) ;  /* 0x0000010c00e88947 */ /* 0x002fea0003800000 */
.L_x_193:
[----:B------:R2:W-:Y:S01]  /*1c50*/  SYNCS.ARRIVE.TRANS64.A1T0 RZ, [R0+URZ+0xb0], RZ ;  /* 0x0000b0ff00ff79a7 */ /* 0x0005e200081000ff */
[----:B------:R-:W-:-:S05]  /*1c60*/  VIADD R9, R9, 0x1 ;  /* 0x0000000109097836 */ /* 0x000fca0000000000 */
[----:B------:R-:W-:-:S04]  /*1c70*/  ISETP.NE.AND P0, PT, R9, 0x2, PT ;  /* 0x000000020900780c */ /* 0x000fc80003f05270 */
[----:B-1----:R-:W-:Y:S02]  /*1c80*/  SEL R3, RZ, 0x1, P0 ;  /* 0x00000001ff037807 */ /* 0x002fe40000000000 */
[----:B------:R-:W-:Y:S02]  /*1c90*/  SEL R9, R9, RZ, P0 ;  /* 0x000000ff09097207 */ /* 0x000fe40000000000 */
[----:B------:R-:W-:Y:S02]  /*1ca0*/  LOP3.LUT R8, R8, R3, RZ, 0x3c, !PT ;  /* 0x0000000308087212 */ /* 0x000fe400078e3cff */
.L_x_23:
[----:B------:R-:W-:Y:S01]  /*1cb0*/  ULEA UR4, UR7, UR6, 0x3 ;  /* 0x0000000607047291 */ /* 0x000fe2000f8e18ff */
[----:B--2---:R-:W-:Y:S01]  /*1cc0*/  SHF.L.U32 R0, R12, 0x1f, RZ ;  /* 0x0000001f0c007819 */ /* 0x004fe200000006ff */
[----:B------:R-:W-:Y:S02]  /*1cd0*/  UISETP.GE.U32.AND UP0, UPT, UR66, 0xff, UPT ;  /* 0x000000ff4200788c */ /* 0x000fe4000bf06070 */
[----:B------:R-:W-:Y:S02]  /*1ce0*/  ULEA UR35, UR20, UR67, 0x2 ;  /* 0x0000004314237291 */ /* 0x000fe4000f8e10ff */
[----:B------:R-:W-:Y:S02]  /*1cf0*/  ULEA UR43, UR19, UR63, 0x7 ;  /* 0x0000003f132b7291 */ /* 0x000fe4000f8e38ff */
[----:B------:R-:W-:Y:S01]  /*1d00*/  ULEA UR11, UR20, UR65, 0x1 ;  /* 0x00000041140b7291 */ /* 0x000fe2000f8e08ff */
[----:B------:R1:W2:Y:S01]  /*1d10*/  SYNCS.PHASECHK.TRANS64.TRYWAIT P1, [UR4+0x18], R0 ;  /* 0x00001800ff0075a7 */ /* 0x0002a20008021104 */
[----:B------:R-:W-:Y:S01]  /*1d20*/  USHF.L.U32 UR35, UR35, 0x6, URZ ;  /* 0x0000000623237899 */ /* 0x000fe200080006ff */
[----:B------:R-:W-:Y:S01]  /*1d30*/  UMOV UR28, URZ ;  /* 0x000000ff001c7c82 */ /* 0x000fe20008000000 */
[----:B------:R-:W-:Y:S10]  /*1d40*/  BRA.U !UP0, `(.L_x_25) ;  /* 0x0000000508107547 */ /* 0x000ff4000b800000 */
[----:B------:R-:W-:Y:S01]  /*1d50*/  UMOV UR4, UR7 ;  /* 0x0000000700047c82 */ /* 0x000fe20008000000 */
[----:B------:R-:W-:-:S05]  /*1d60*/  UMOV UR20, URZ ;  /* 0x000000ff00147c82 */ /* 0x000fca0008000000 */
.L_x_33:
[----:B------:R-:W-:Y:S01]  /*1d70*/  ULEA UR41, UR4, UR6, 0x3 ;  /* 0x0000000604297291 */ /* 0x000fe2000f8e18ff */
[----:B--2---:R-:W-:Y:S01]  /*1d80*/  @!P4 MOV R2, 0xc600 ;  /* 0x0000c6000002c802 */ /* 0x004fe20000000f00 */
[----:B--23--:R-:W-:Y:S10]  /*1d90*/  @P1 BRA `(.L_x_26) ;  /* 0x00000000000c1947 */ /* 0x00cff40003800000 */
[----:B------:R-:W-:-:S04]  /*1da0*/  SHF.L.U32 R3, R12, 0x1f, RZ ;  /* 0x0000001f0c037819 */ /* 0x000fc800000006ff */
[----:B------:R-:W2:Y:S02]  /*1db0*/  SYNCS.PHASECHK.TRANS64.TRYWAIT P0, [UR41+0x18], R3 ;  /* 0x00001803ff0075a7 */ /* 0x000ea40008001129 */
[----:B--2---:R-:W-:Y:S05]  /*1dc0*/  @!P0 BRA `(.L_x_27) ;  /* 0x0000010c009c8947 */ /* 0x004fea0003800000 */
.L_x_26:
[----:B------:R2:W-:Y:S01]  /*1dd0*/  @!P4 SYNCS.ARRIVE.TRANS64 RZ, [UR41], R2 ;  /* 0x00000002ffffc9a7 */ /* 0x0005e20008000029 */
[----:B------:R-:W-:-:S04]  /*1de0*/  ULOP3.LUT UR5, UR38, 0x2, URZ, 0xfc, !UPT ;  /* 0x0000000226057892 */ /* 0x000fc8000f8efcff */
[----:B------:R-:W-:-:S09]  /*1df0*/  UISETP.NE.AND UP0, UPT, UR5, 0x2, UPT ;  /* 0x000000020500788c */ /* 0x000fd2000bf05270 */
[----:B------:R-:W-:Y:S05]  /*1e00*/  BRA.U UP0, `(.L_x_28) ;  /* 0x0000000100047547 */ /* 0x000fea000b800000 */
[----:B------:R-:W-:Y:S05]  /*1e10*/  BPT.TRAP 0x1 ;  /* 0x000000040000795c */ /* 0x000fea0000300000 */
.L_x_28:
[----:B------:R-:W-:Y:S04]  /*1e20*/  BSSY.RECONVERGENT B0, `(.L_x_29) ;  /* 0x0000003000007945 */ /* 0x000fe80003800200 */
[----:B------:R-:W-:Y:S05]  /*1e30*/  @P3 BRA `(.L_x_30) ;  /* 0x0000000000043947 */ /* 0x000fea0003800000 */
[----:B------:R-:W-:Y:S05]  /*1e40*/  BPT.TRAP 0x1 ;  /* 0x000000040000795c */ /* 0x000fea0000300000 */
.L_x_30:
[----:B------:R-:W-:Y:S05]  /*1e50*/  BSYNC.RECONVERGENT B0 ;  /* 0x0000000000007941 */ /* 0x000fea0003800200 */
.L_x_29:
[----:B------:R-:W-:Y:S01]  /*1e60*/  UIADD3 UR5, UPT, UPT, UR4, 0x1, URZ ;  /* 0x0000000104057890 */ /* 0x000fe2000fffe0ff */
[----:B------:R-:W-:Y:S01]  /*1e70*/  BSSY.RECONVERGENT B0, `(.L_x_31) ;  /* 0x000002c000007945 */ /* 0x000fe20003800200 */
[----:B------:R-:W-:Y:S02]  /*1e80*/  ELECT P0, URZ, PT ;  /* 0x0000000000ff782f */ /* 0x000fe40003800000 */
[----:B------:R-:W-:-:S04]  /*1e90*/  UISETP.NE.AND UP0, UPT, UR5, 0x3, UPT ;  /* 0x000000030500788c */ /* 0x000fc8000bf05270 */
[----:B------:R-:W-:Y:S02]  /*1ea0*/  USEL UR8, URZ, 0x1, UP0 ;  /* 0x00000001ff087887 */ /* 0x000fe40008000000 */
[----:B------:R-:W-:-:S04]  /*1eb0*/  USEL UR7, UR5, URZ, UP0 ;  /* 0x000000ff05077287 */ /* 0x000fc80008000000 */
[----:B------:R-:W-:Y:S01]  /*1ec0*/  ULEA UR5, UR7, UR6, 0x3 ;  /* 0x0000000607057291 */ /* 0x000fe2000f8e18ff */
[----:B------:R-:W-:-:S04]  /*1ed0*/  LOP3.LUT R12, R12, UR8, RZ, 0x3c, !PT ;  /* 0x000000080c0c7c12 */ /* 0x000fc8000f8e3cff */
[----:B-1----:R-:W-:-:S04]  /*1ee0*/  SHF.L.U32 R0, R12, 0x1f, RZ ;  /* 0x0000001f0c007819 */ /* 0x002fc800000006ff */
[----:B------:R1:W3:Y:S01]  /*1ef0*/  SYNCS.PHASECHK.TRANS64.TRYWAIT P1, [UR5+0x18], R0 ;  /* 0x00001800ff0075a7 */ /* 0x0002e20008021105 */
[----:B------:R-:W-:Y:S05]  /*1f00*/  @!P0 BRA `(.L_x_32) ;  /* 0x0000000000888947 */ /* 0x000fea0003800000 */
[----:B------:R-:W-:Y:S02]  /*1f10*/  ULEA UR40, UR4, UR52, 0xe ;  /* 0x0000003404287291 */ /* 0x000fe4000f8e70ff */
[----:B------:R-:W-:Y:S02]  /*1f20*/  UIADD3 UR26, UP3, UPT, UR30, 0x80, URZ ;  /* 0x000000801e1a7890 */ /* 0x000fe4000ff7e0ff */
[----:B------:R-:W-:Y:S02]  /*1f30*/  ULEA UR32, UR4, UR51, 0xf ;  /* 0x0000003304207291 */ /* 0x000fe4000f8e78ff */
[----:B------:R-:W-:Y:S02]  /*1f40*/  UIADD3 UR24, UP2, UPT, UR30, 0x180, URZ ;  /* 0x000001801e187890 */ /* 0x000fe4000ff5e0ff */
[----:B------:R-:W-:Y:S02]  /*1f50*/  ULEA UR16, UR4, UR50, 0x9 ;  /* 0x0000003204107291 */ /* 0x000fe4000f8e48ff */
[----:B------:R-:W-:-:S02]  /*1f60*/  UIADD3 UR22, UP1, UPT, UR30, 0x280, URZ ;  /* 0x000002801e167890 */ /* 0x000fc4000ff3e0ff */
[----:B------:R-:W-:Y:S02]  /*1f70*/  ULEA UR8, UR4, UR47, 0xa ;  /* 0x0000002f04087291 */ /* 0x000fe4000f8e50ff */
[----:B------:R-:W-:Y:S02]  /*1f80*/  UIADD3 UR14, UP0, UPT, UR30, 0x380, URZ ;  /* 0x000003801e0e7890 */ /* 0x000fe4000ff1e0ff */
[----:B------:R-:W-:Y:S02]  /*1f90*/  USHF.L.U32 UR42, UR20, 0x7, URZ ;  /* 0x00000007142a7899 */ /* 0x000fe400080006ff */
[----:B------:R-:W-:Y:S02]  /*1fa0*/  UIADD3.X UR27, UPT, UPT, URZ, UR31, URZ, UP3, !UPT ;  /* 0x0000001fff1b7290 */ /* 0x000fe40009ffe4ff */
[----:B------:R-:W-:Y:S02]  /*1fb0*/  UIADD3 UR40, UPT, UPT, UR6, 0x8400, UR40 ;  /* 0x0000840006287890 */ /* 0x000fe4000fffe028 */
[----:B------:R-:W-:-:S02]  /*1fc0*/  UPRMT UR28, URZ, 0x5410, UR46 ;  /* 0x00005410ff1c7896 */ /* 0x000fc4000800002e */
[----:B------:R-:W-:Y:S02]  /*1fd0*/  UIADD3.X UR25, UPT, UPT, URZ, UR31, URZ, UP2, !UPT ;  /* 0x0000001fff197290 */ /* 0x000fe400097fe4ff */
[----:B------:R-:W-:Y:S02]  /*1fe0*/  UIADD3 UR32, UPT, UPT, UR6, 0x14400, UR32 ;  /* 0x0001440006207890 */ /* 0x000fe4000fffe020 */
[----:B------:R-:W-:Y:S02]  /*1ff0*/  UPRMT UR5, URZ, 0x5410, UR45 ;  /* 0x00005410ff057896 */ /* 0x000fe4000800002d */
[----:B------:R-:W-:Y:S02]  /*2000*/  UIADD3.X UR23, UPT, UPT, URZ, UR31, URZ, UP1, !UPT ;  /* 0x0000001fff177290 */ /* 0x000fe40008ffe4ff */
[----:B------:R-:W-:Y:S02]  /*2010*/  UIADD3 UR16, UPT, UPT, UR6, 0x2c400, UR16 ;  /* 0x0002c40006107890 */ /* 0x000fe4000fffe010 */
[----:B------:R-:W-:-:S02]  /*2020*/  UIADD3.X UR15, UPT, UPT, URZ, UR31, URZ, UP0, !UPT ;  /* 0x0000001fff0f7290 */ /* 0x000fc400087fe4ff */
[----:B------:R-:W-:Y:S01]  /*2030*/  UIADD3 UR8, UPT, UPT, UR6, 0x2ca00, UR8 ;  /* 0x0002ca0006087890 */ /* 0x000fe2000fffe008 */
[----:B------:R-:W-:Y:S01]  /*2040*/  UMOV UR48, 0x0 ;  /* 0x0000000000307882 */ /* 0x000fe20000000000 */
[----:B------:R-:W-:Y:S01]  /*2050*/  UMOV UR49, 0x10000000 ;  /* 0x1000000000317882 */ /* 0x000fe20000000000 */
[----:B------:R-:W-:Y:S01]  /*2060*/  UMOV UR33, UR41 ;  /* 0x0000002900217c82 */ /* 0x000fe20008000000 */
[----:B------:R-:W-:Y:S01]  /*2070*/  UMOV UR36, UR44 ;  /* 0x0000002c00247c82 */ /* 0x000fe20008000000 */
[----:B------:R-:W-:Y:S01]  /*2080*/  UMOV UR34, UR42 ;  /* 0x0000002a00227c82 */ /* 0x000fe20008000000 */
[----:B------:R-:W-:Y:S01]  /*2090*/  UMOV UR17, UR41 ;  /* 0x0000002900117c82 */ /* 0x000fe20008000000 */
[----:B------:R-:W-:Y:S01]  /*20a0*/  UMOV UR21, UR44 ;  /* 0x0000002c00157c82 */ /* 0x000fe20008000000 */
[----:B------:R4:W-:Y:S01]  /*20b0*/  UTMALDG.3D.MULTICAST [UR40], [UR26], UR28, desc[UR48] ;  /* 0x000030281a0073b4 */ /* 0x0009e2000801181c */
[----:B------:R-:W-:Y:S01]  /*20c0*/  UMOV UR9, UR41 ;  /* 0x0000002900097c82 */ /* 0x000fe20008000000 */
[----:B------:R-:W-:Y:S01]  /*20d0*/  UMOV UR12, UR20 ;  /* 0x00000014000c7c82 */ /* 0x000fe20008000000 */
[----:B------:R-:W-:Y:S01]  /*20e0*/  UMOV UR13, UR44 ;  /* 0x0000002c000d7c82 */ /* 0x000fe20008000000 */
[----:B------:R4:W-:Y:S01]  /*20f0*/  UTMALDG.3D.MULTICAST [UR32], [UR24], UR5, desc[UR48] ;  /* 0x00003020180073b4 */ /* 0x0009e20008011805 */
[----:B------:R4:W-:Y:S01]  /*2100*/  UTMALDG.4D.MULTICAST [UR16], [UR22], UR28, desc[UR48] ;  /* 0x00003010160073b4 */ /* 0x0009e2000801981c */
[----:B------:R4:W-:Y:S02]  /*2110*/  UTMALDG.4D.MULTICAST [UR8], [UR14], UR5, desc[UR48] ;  /* 0x000030080e0073b4 */ /* 0x0009e40008019805 */
[----:B----4-:R-:W-:Y:S01]  /*2120*/  NOP ;  /* 0x0000000000007918 */ /* 0x010fe20000000000 */
.L_x_32:
[----:B------:R-:W-:Y:S05]  /*2130*/  BSYNC.RECONVERGENT B0 ;  /* 0x0000000000007941 */ /* 0x000fea0003800200 */
.L_x_31:
[----:B------:R-:W-:Y:S01]  /*2140*/  UIADD3 UR20, UPT, UPT, UR20, 0x1, URZ ;  /* 0x0000000114147890 */ /* 0x000fe2000fffe0ff */
[----:B------:R-:W-:Y:S01]  /*2150*/  UMOV UR4, UR7 ;  /* 0x0000000700047c82 */ /* 0x000fe20008000000 */
[----:B------:R-:W-:Y:S02]  /*2160*/  UMOV UR28, UR37 ;  /* 0x00000025001c7c82 */ /* 0x000fe40008000000 */
[----:B------:R-:W-:-:S09]  /*2170*/  UISETP.NE.AND UP0, UPT, UR20, UR37, UPT ;  /* 0x000000251400728c */ /* 0x000fd2000bf05270 */
[----:B------:R-:W-:Y:S05]  /*2180*/  BRA.U UP0, `(.L_x_33) ;  /* 0xfffffff900f87547 */ /* 0x000fea000b83ffff */
.L_x_25:
[----:B------:R-:W-:Y:S01]  /*2190*/  ULEA UR4, UR7, UR6, 0x3 ;  /* 0x0000000607047291 */ /* 0x000fe2000f8e18ff */
[----:B-1----:R-:W-:Y:S01]  /*21a0*/  SHF.L.U32 R0, R12, 0x1f, RZ ;  /* 0x0000001f0c007819 */ /* 0x002fe200000006ff */
[----:B------:R-:W-:Y:S01]  /*21b0*/  @!P2 SYNCS.ARRIVE.TRANS64.A1T0 RZ, [UR6+0x78], RZ ;  /* 0x000078ffffffa9a7 */ /* 0x000fe20008100006 */
[----:B------:R-:W-:-:S06]  /*21c0*/  UISETP.GT.AND UP0, UPT, UR62, UR61, UPT ;  /* 0x0000003d3e00728c */ /* 0x000fcc000bf04270 */
[----:B--23--:R1:W2:Y:S03]  /*21d0*/  SYNCS.PHASECHK.TRANS64.TRYWAIT P1, [UR4+0x18], R0 ;  /* 0x00001800ff0075a7 */ /* 0x00c2a60008021104 */
[----:B------:R-:W-:Y:S05]  /*21e0*/  BRA.U !UP0, `(.L_x_34) ;  /* 0x0000000508047547 */ /* 0x000fea000b800000 */
[----:B------:R-:W-:Y:S01]  /*21f0*/  UIADD3 UR23, UPT, UPT, UR64, UR28, URZ ;  /* 0x0000001c40177290 */ /* 0x000fe2000fffe0ff */
[----:B------:R-:W-:-:S11]  /*2200*/  UMOV UR4, UR7 ;  /* 0x0000000700047c82 */ /* 0x000fd60008000000 */
.L_x_42:
[----:B------:R-:W-:Y:S01]  /*2210*/  ULEA UR41, UR4, UR6, 0x3 ;  /* 0x0000000604297291 */ /* 0x000fe2000f8e18ff */
[----:B--2---:R-:W-:Y:S01]  /*2220*/  @!P4 MOV R2, 0xc600 ;  /* 0x0000c6000002c802 */ /* 0x004fe20000000f00 */
[----:B--23--:R-:W-:Y:S10]  /*2230*/  @P1 BRA `(.L_x_35) ;  /* 0x00000000000c1947 */ /* 0x00cff40003800000 */
[----:B------:R-:W-:-:S04]  /*2240*/  SHF.L.U32 R3, R12, 0x1f, RZ ;  /* 0x0000001f0c037819 */ /* 0x000fc800000006ff */
[----:B------:R-:W2:Y:S02]  /*2250*/  SYNCS.PHASECHK.TRANS64.TRYWAIT P0, [UR41+0x18], R3 ;  /* 0x00001803ff0075a7 */ /* 0x000ea40008001129 */
[----:B--2---:R-:W-:Y:S05]  /*2260*/  @!P0 BRA `(.L_x_36) ;  /* 0x00000108008c8947 */ /* 0x004fea0003800000 */
.L_x_35:
[----:B------:R2:W-:Y:S01]  /*2270*/  @!P4 SYNCS.ARRIVE.TRANS64 RZ, [UR41], R2 ;  /* 0x00000002ffffc9a7 */ /* 0x0005e20008000029 */
[----:B------:R-:W-:-:S04]  /*2280*/  ULOP3.LUT UR5, UR38, 0x2, URZ, 0xfc, !UPT ;  /* 0x0000000226057892 */ /* 0x000fc8000f8efcff */
[----:B------:R-:W-:-:S09]  /*2290*/  UISETP.NE.AND UP0, UPT, UR5, 0x2, UPT ;  /* 0x000000020500788c */ /* 0x000fd2000bf05270 */
[----:B------:R-:W-:Y:S05]  /*22a0*/  BRA.U UP0, `(.L_x_37) ;  /* 0x0000000100047547 */ /* 0x000fea000b800000 */
[----:B------:R-:W-:Y:S05]  /*22b0*/  BPT.TRAP 0x1 ;  /* 0x000000040000795c */ /* 0x000fea0000300000 */
.L_x_37:
[----:B------:R-:W-:Y:S04]  /*22c0*/  BSSY.RECONVERGENT B0, `(.L_x_38) ;  /* 0x0000003000007945 */ /* 0x000fe80003800200 */
[----:B------:R-:W-:Y:S05]  /*22d0*/  @P3 BRA `(.L_x_39) ;  /* 0x0000000000043947 */ /* 0x000fea0003800000 */
[----:B------:R-:W-:Y:S05]  /*22e0*/  BPT.TRAP 0x1 ;  /* 0x000000040000795c */ /* 0x000fea0000300000 */
.L_x_39:
[----:B------:R-:W-:Y:S05]  /*22f0*/  BSYNC.RECONVERGENT B0 ;  /* 0x0000000000007941 */ /* 0x000fea0003800200 */
.L_x_38:
        /* <DEDUP_REMOVED lines=11> */
[----:B------:R-:W-:Y:S02]  /*23b0*/  UIADD3 UR14, UP3, UPT, UR30, 0x80, URZ ;  /* 0x000000801e0e7890 */ /* 0x000fe4000ff7e0ff */
[----:B------:R-:W-:Y:S02]  /*23c0*/  UIADD3 UR12, UP2, UPT, UR30, 0x180, URZ ;  /* 0x000001801e0c7890 */ /* 0x000fe4000ff5e0ff */
[----:B------:R-:W-:Y:S02]  /*23d0*/  UIADD3 UR20, UP1, UPT, UR30, 0x280, URZ ;  /* 0x000002801e147890 */ /* 0x000fe4000ff3e0ff */
[----:B------:R-:W-:Y:S02]  /*23e0*/  UIADD3 UR16, UP0, UPT, UR30, 0x380, URZ ;  /* 0x000003801e107890 */ /* 0x000fe4000ff1e0ff */
[----:B------:R-:W-:Y:S02]  /*23f0*/  USHF.L.U32 UR42, UR28, 0x7, URZ ;  /* 0x000000071c2a7899 */ /* 0x000fe400080006ff */
[----:B------:R-:W-:-:S02]  /*2400*/  ULEA UR40, UR4, UR56, 0xe ;  /* 0x0000003804287291 */ /* 0x000fc4000f8e70ff */
[----:B------:R-:W-:Y:S02]  /*2410*/  UIADD3.X UR15, UPT, UPT, URZ, UR31, URZ, UP3, !UPT ;  /* 0x0000001fff0f7290 */ /* 0x000fe40009ffe4ff */
[----:B------:R-:W-:Y:S02]  /*2420*/  UPRMT UR22, URZ, 0x5410, UR46 ;  /* 0x00005410ff167896 */ /* 0x000fe4000800002e */
[----:B------:R-:W-:Y:S02]  /*2430*/  ULEA UR32, UR4, UR55, 0xf ;  /* 0x0000003704207291 */ /* 0x000fe4000f8e78ff */
[----:B------:R-:W-:Y:S02]  /*2440*/  UIADD3.X UR13, UPT, UPT, URZ, UR31, URZ, UP2, !UPT ;  /* 0x0000001fff0d7290 */ /* 0x000fe400097fe4ff */
[----:B------:R-:W-:Y:S02]  /*2450*/  UPRMT UR5, URZ, 0x5410, UR45 ;  /* 0x00005410ff057896 */ /* 0x000fe4000800002d */
[----:B------:R-:W-:-:S02]  /*2460*/  ULEA UR24, UR4, UR54, 0x9 ;  /* 0x0000003604187291 */ /* 0x000fc4000f8e48ff */
[----:B------:R-:W-:Y:S02]  /*2470*/  UIADD3.X UR21, UPT, UPT, URZ, UR31, URZ, UP1, !UPT ;  /* 0x0000001fff157290 */ /* 0x000fe40008ffe4ff */
[----:B------:R-:W-:Y:S02]  /*2480*/  ULEA UR8, UR4, UR53, 0xa ;  /* 0x0000003504087291 */ /* 0x000fe4000f8e50ff */
[----:B------:R-:W-:Y:S01]  /*2490*/  UIADD3.X UR17, UPT, UPT, URZ, UR31, URZ, UP0, !UPT ;  /* 0x0000001fff117290 */ /* 0x000fe200087fe4ff */
[----:B------:R-:W-:Y:S01]  /*24a0*/  UMOV UR48, 0x0 ;  /* 0x0000000000307882 */ /* 0x000fe20000000000 */
[----:B------:R-:W-:Y:S01]  /*24b0*/  UMOV UR49, 0x10000000 ;  /* 0x1000000000317882 */ /* 0x000fe20000000000 */
[----:B------:R-:W-:Y:S01]  /*24c0*/  UMOV UR33, UR41 ;  /* 0x0000002900217c82 */ /* 0x000fe20008000000 */
[----:B------:R-:W-:Y:S01]  /*24d0*/  UMOV UR36, UR44 ;  /* 0x0000002c00247c82 */ /* 0x000fe20008000000 */
[----:B------:R-:W-:Y:S01]  /*24e0*/  UMOV UR34, UR42 ;  /* 0x0000002a00227c82 */ /* 0x000fe20008000000 */
[----:B------:R-:W-:Y:S01]  /*24f0*/  UTMALDG.3D.MULTICAST [UR40], [UR14], UR22, desc[UR48] ;  /* 0x000030280e0073b4 */ /* 0x000fe20008011816 */
[----:B------:R-:W-:Y:S01]  /*2500*/  UMOV UR25, UR41 ;  /* 0x0000002900197c82 */ /* 0x000fe20008000000 */
[----:B------:R-:W-:Y:S01]  /*2510*/  UMOV UR26, UR18 ;  /* 0x00000012001a7c82 */ /* 0x000fe20008000000 */
[----:B------:R-:W-:Y:S01]  /*2520*/  UMOV UR27, UR19 ;  /* 0x00000013001b7c82 */ /* 0x000fe20008000000 */
[----:B------:R-:W-:Y:S01]  /*2530*/  UMOV UR29, UR44 ;  /* 0x0000002c001d7c82 */ /* 0x000fe20008000000 */
[----:B------:R-:W-:Y:S01]  /*2540*/  UMOV UR9, UR41 ;  /* 0x0000002900097c82 */ /* 0x000fe20008000000 */
[----:B------:R4:W-:Y:S01]  /*2550*/  UTMALDG.3D.MULTICAST [UR32], [UR12], UR5, desc[UR48] ;  /* 0x000030200c0073b4 */ /* 0x0009e20008011805 */
[----:B------:R1:W-:Y:S01]  /*2560*/  UTMALDG.4D.MULTICAST [UR24], [UR20], UR22, desc[UR48] ;  /* 0x00003018140073b4 */ /* 0x0003e20008019816 */
[----:B----4-:R-:W-:Y:S01]  /*2570*/  UMOV UR12, UR28 ;  /* 0x0000001c000c7c82 */ /* 0x010fe20008000000 */
[----:B------:R-:W-:-:S02]  /*2580*/  UMOV UR13, UR44 ;  /* 0x0000002c000d7c82 */ /* 0x000fc40008000000 */
[----:B------:R1:W-:Y:S02]  /*2590*/  UTMALDG.4D.MULTICAST [UR8], [UR16], UR5, desc[UR48] ;  /* 0x00003008100073b4 */ /* 0x0003e40008019805 */
[----:B-1----:R-:W-:Y:S01]  /*25a0*/  NOP ;  /* 0x0000000000007918 */ /* 0x002fe20000000000 */
.L_x_41:
[----:B------:R-:W-:Y:S05]  /*25b0*/  BSYNC.RECONVERGENT B0 ;  /* 0x0000000000007941 */ /* 0x000fea0003800200 */
.L_x_40:
[----:B------:R-:W-:Y:S01]  /*25c0*/  UIADD3 UR28, UPT, UPT, UR28, 0x1, URZ ;  /* 0x000000011c1c7890 */ /* 0x000fe2000fffe0ff */
[----:B------:R-:W-:-:S03]  /*25d0*/  UMOV UR4, UR7 ;  /* 0x0000000700047c82 */ /* 0x000fc60008000000 */
[----:B------:R-:W-:-:S09]  /*25e0*/  UISETP.NE.AND UP0, UPT, UR28, UR23, UPT ;  /* 0x000000171c00728c */ /* 0x000fd2000bf05270 */
[----:B------:R-:W-:Y:S05]  /*25f0*/  BRA.U UP0, `(.L_x_42) ;  /* 0xfffffffd00047547 */ /* 0x000fea000b83ffff */
.L_x_34:
[C---:B------:R-:W-:Y:S01]  /*2600*/  LEA R3, R11.reuse, UR6, 0x3 ;  /* 0x000000060b037c11 */ /* 0x040fe2000f8e18ff */
[----:B------:R-:W-:Y:S01]  /*2610*/  NOP ;  /* 0x0000000000007918 */ /* 0x000fe20000000000 */
[----:B-1----:R-:W-:Y:S02]  /*2620*/  SHF.L.U32 R0, R10, 0x1f, RZ ;  /* 0x0000001f0a007819 */ /* 0x002fe400000006ff */
[----:B------:R-:W-:Y:S02]  /*2630*/  LEA R5, R11, UR6, 0x4 ;  /* 0x000000060b057c11 */ /* 0x000fe4000f8e20ff */
[----:B------:R-:W1:Y:S02]  /*2640*/  SYNCS.PHASECHK.TRANS64.TRYWAIT P0, [R3+URZ+0x80], R0 ;  /* 0x00008000030075a7 */ /* 0x000e6400080011ff */
[----:B-1----:R-:W-:Y:S05]  /*2650*/  @!P0 BRA `(.L_x_43) ;  /* 0x0000010400a88947 */ /* 0x002fea0003800000 */
.L_x_196:
[----:B------:R-:W4:Y:S01]  /*2660*/  LDS.128 R4, [R5+0xe0] ;  /* 0x0000e00005047984 */ /* 0x000f220000000c00 */
[----:B------:R-:W-:Y:S01]  /*2670*/  UISETP.GE.AND UP0, UPT, UR39, 0x1, UPT ;  /* 0x000000012700788c */ /* 0x000fe2000bf06270 */
[----:B------:R-:W-:Y:S01]  /*2680*/  @!PT LDS RZ, [RZ] ;  /* 0x00000000fffff984 */ /* 0x000fe20000000800 */
[----:B------:R-:W-:Y:S01]  /*2690*/  @!PT LDS RZ, [RZ] ;  /* 0x00000000fffff984 */ /* 0x000fe20000000800 */
[----:B------:R-:W-:Y:S01]  /*26a0*/  @!PT LDS RZ, [RZ] ;  /* 0x00000000fffff984 */ /* 0x000fe20000000800 */
[----:B------:R-:W-:Y:S01]  /*26b0*/  @!PT LDS RZ, [RZ] ;  /* 0x00000000fffff984 */ /* 0x000fe20000000800 */
[----:B------:R1:W-:Y:S06]  /*26c0*/  MEMBAR.ALL.CTA ;  /* 0x0000000000007992 */ /* 0x0003ec0000008000 */
[----:B-1----:R-:W1:Y:S01]  /*26d0*/  FENCE.VIEW.ASYNC.S ;  /* 0x00000000000073c6 */ /* 0x002e620000000000 */
[----:B----4-:R-:W-:-:S13]  /*26e0*/  LOP3.LUT P0, RZ, R6, 0x1, RZ, 0xc0, !PT ;  /* 0x0000000106ff7812 */ /* 0x010fda000780c0ff */
[----:B-1----:R-:W-:Y:S01]  /*26f0*/  VOTEU.ANY UP1, P0 ;  /* 0x0000000000ff7886 */ /* 0x002fe20000020100 */
[----:B------:R-:W-:-:S13]  /*2700*/  PLOP3.LUT P0, PT, PT, PT, UP1, 0x80, 0x8 ;  /* 0x000000000008781c */ /* 0x000fda0003f0f018 */
[----:B------:R-:W-:Y:S02]  /*2710*/  @P0 LOP3.LUT R0, R5, 0xffff, RZ, 0xc0, !PT ;  /* 0x0000ffff05000812 */ /* 0x000fe400078ec0ff */
[----:B--2---:R-:W-:Y:S02]  /*2720*/  @P0 MOV R2, R4 ;  /* 0x0000000400020202 */ /* 0x004fe40000000f00 */
[----:B------:R-:W-:Y:S01]  /*2730*/  @P0 R2UR UR5, R0 ;  /* 0x00000000000502ca */ /* 0x000fe200000e0000 */
[----:B------:R-:W-:Y:S01]  /*2740*/  VIADD R0, R3, 0x90 ;  /* 0x0000009003007836 */ /* 0x000fe20000000000 */
[----:B------:R-:W-:Y:S02]  /*2750*/  @P0 SHF.R.U32.HI R4, RZ, 0x10, R5 ;  /* 0x00000010ff040819 */ /* 0x000fe40000011605 */
[----:B------:R-:W-:Y:S02]  /*2760*/  @P0 R2UR UR8, R2 ;  /* 0x00000000020802ca */ /* 0x000fe400000e0000 */
[----:B------:R-:W-:-:S02]  /*2770*/  PRMT R0, RZ, 0x654, R0 ;  /* 0x00000654ff007816 */ /* 0x000fc40000000000 */
[----:B------:R-:W-:Y:S02]  /*2780*/  @P0 R2UR UR4, R4 ;  /* 0x00000000040402ca */ /* 0x000fe400000e0000 */
[----:B------:R1:W-:Y:S03]  /*2790*/  SYNCS.ARRIVE.TRANS64.RED.A1T0 RZ, [R0+URZ], RZ ;  /* 0x000000ff00ff79a7 */ /* 0x0003e600081004ff */
[----:B------:R-:W-:-:S04]  /*27a0*/  @UP1 UMOV UR57, UR5 ;  /* 0x0000000500391c82 */ /* 0x000fc80008000000 */
[----:B------:R-:W-:-:S04]  /*27b0*/  @UP1 UMOV UR58, UR8 ;  /* 0x00000008003a1c82 */ /* 0x000fc80008000000 */
[----:B------:R-:W-:Y:S01]  /*27c0*/  @UP1 UMOV UR44, UR4 ;  /* 0x00000004002c1c82 */ /* 0x000fe20008000000 */
[----:B------:R-:W-:Y:S05]  /*27d0*/  BRA.U !UP0, `(.L_x_44) ;  /* 0x0000000108d47547 */ /* 0x000fea000b800000 */
[----:B------:R-:W2:Y:S01]  /*27e0*/  LDCU.128 UR20, c[0x0][0xf10] ;  /* 0x0001e200ff1477ac */ /* 0x000ea20008000c00 */
[----:B------:R-:W4:Y:S01]  /*27f0*/  LDCU UR11, c[0x0][0xf20] ;  /* 0x0001e400ff0b77ac */ /* 0x000f220008000800 */
[----:B------:R-:W3:Y:S01]  /*2800*/  LDCU UR19, c[0x0][0xf0c] ;  /* 0x0001e180ff1377ac */ /* 0x000ee20008000800 */
[----:B------:R-:W1:Y:S01]  /*2810*/  LDCU.64 UR12, c[0x0][0xf28] ;  /* 0x0001e500ff0c77ac */ /* 0x000e620008000a00 */
[----:B------:R-:W-:Y:S02]  /*2820*/  UISETP.NE.AND UP3, UPT, UR39, 0x1, UPT ;  /* 0x000000012700788c */ /* 0x000fe4000bf65270 */
[----:B--2---:R-:W-:Y:S02]  /*2830*/  UIMAD.WIDE.U32 UR8, UR59, UR23, URZ ;  /* 0x000000173b0872a5 */ /* 0x004fe4000f8e00ff */
[----:B------:R-:W-:Y:S02]  /*2840*/  UIMAD.WIDE.U32 UR4, UR60, UR20, URZ ;  /* 0x000000143c0472a5 */ /* 0x000fe4000f8e00ff */
[----:B------:R-:W-:-:S02]  /*2850*/  UISETP.NE.AND UP0, UPT, UR22, 0x1, UPT ;  /* 0x000000011600788c */ /* 0x000fc4000bf05270 */
[----:B------:R-:W-:Y:S01]  /*2860*/  UIMAD.WIDE.U32 UR24, UR57, UR23, URZ ;  /* 0x00000017391872a5 */ /* 0x000fe2000f8e00ff */
[----:B------:R-:W-:Y:S02]  /*2870*/  UMOV UR8, UR9 ;  /* 0x0000000900087c82 */ /* 0x000fe40008000000 */
[----:B------:R-:W-:Y:S01]  /*2880*/  UMOV UR4, UR5 ;  /* 0x0000000500047c82 */ /* 0x000fe20008000000 */
[----:B----4-:R-:W-:Y:S02]  /*2890*/  USHF.R.U32.HI UR8, URZ, UR11, UR8 ;  /* 0x0000000bff087299 */ /* 0x010fe40008011608 */
[----:B---3--:R-:W-:Y:S02]  /*28a0*/  UISETP.NE.AND UP2, UPT, UR19, 0x1, UPT ;  /* 0x000000011300788c */ /* 0x008fe4000bf45270 */
[----:B------:R-:W-:Y:S02]  /*28b0*/  USHF.R.U32.HI UR4, URZ, UR21, UR4 ;  /* 0x00000015ff047299 */ /* 0x000fe40008011604 */
[----:B------:R-:W-:-:S02]  /*28c0*/  USEL UR5, UR59, UR8, !UP0 ;  /* 0x000000083b057287 */ /* 0x000fc4000c000000 */
[----:B------:R-:W-:Y:S02]  /*28d0*/  USEL UR8, UR60, UR4, !UP2 ;  /* 0x000000043c087287 */ /* 0x000fe4000d000000 */
[----:B-1----:R-:W-:Y:S01]  /*28e0*/  UIMAD.WIDE.U32 UR14, UR5, UR12, URZ ;  /* 0x0000000c050e72a5 */ /* 0x002fe2000f8e00ff */
[----:B------:R-:W-:Y:S01]  /*28f0*/  UMOV UR4, UR25 ;  /* 0x0000001900047c82 */ /* 0x000fe20008000000 */
[----:B------:R-:W-:Y:S02]  /*2900*/  UIMAD.WIDE.U32 UR16, UR58, UR20, URZ ;  /* 0x000000143a1072a5 */ /* 0x000fe4000f8e00ff */
[----:B------:R-:W-:-:S03]  /*2910*/  UIMAD.WIDE.U32 UR24, UR8, UR12, URZ ;  /* 0x0000000c081872a5 */ /* 0x000fc6000f8e00ff */
[----:B------:R-:W-:Y:S01]  /*2920*/  UMOV UR14, UR15 ;  /* 0x0000000f000e7c82 */ /* 0x000fe20008000000 */
[----:B------:R-:W-:Y:S02]  /*2930*/  USHF.R.U32.HI UR4, URZ, UR11, UR4 ;  /* 0x0000000bff047299 */ /* 0x000fe40008011604 */
[----:B------:R-:W-:Y:S01]  /*2940*/  @UP3 USHF.R.U32.HI UR5, URZ, UR13, UR14 ;  /* 0x0000000dff053299 */ /* 0x000fe2000801160e */
[----:B------:R-:W-:Y:S01]  /*2950*/  UMOV UR16, UR17 ;  /* 0x0000001100107c82 */ /* 0x000fe20008000000 */
[----:B------:R-:W-:Y:S01]  /*2960*/  UMOV UR24, UR25 ;  /* 0x0000001900187c82 */ /* 0x000fe20008000000 */
[----:B------:R-:W-:Y:S02]  /*2970*/  USHF.R.U32.HI UR21, URZ, UR21, UR16 ;  /* 0x00000015ff157299 */ /* 0x000fe40008011610 */
[----:B------:R-:W-:Y:S02]  /*2980*/  USEL UR4, UR57, UR4, !UP0 ;  /* 0x0000000439047287 */ /* 0x000fe4000c000000 */
[----:B------:R-:W-:-:S02]  /*2990*/  @UP3 USHF.R.U32.HI UR8, URZ, UR13, UR24 ;  /* 0x0000000dff083299 */ /* 0x000fc40008011618 */
[----:B------:R-:W-:Y:S02]  /*29a0*/  UIMAD UR9, UR39, UR5, URZ ;  /* 0x00000005270972a4 */ /* 0x000fe4000f8e02ff */
[----:B------:R-:W-:Y:S02]  /*29b0*/  USEL UR5, UR58, UR21, !UP2 ;  /* 0x000000153a057287 */ /* 0x000fe4000d000000 */
[----:B------:R-:W-:Y:S02]  /*29c0*/  UIMAD UR11, UR39, UR8, URZ ;  /* 0x00000008270b72a4 */ /* 0x000fe4000f8e02ff */
[----:B------:R-:W-:Y:S02]  /*29d0*/  UISETP.GE.AND UP0, UPT, UR4, UR9, UPT ;  /* 0x000000090400728c */ /* 0x000fe4000bf06270 */
[----:B------:R-:W-:Y:S02]  /*29e0*/  UIMAD.WIDE.U32 UR16, UR4, UR12, URZ ;  /* 0x0000000c041072a5 */ /* 0x000fe4000f8e00ff */
[----:B------:R-:W-:-:S02]  /*29f0*/  UISETP.GE.OR UP0, UPT, UR5, UR11, UP0 ;  /* 0x0000000b0500728c */ /* 0x000fc40008706670 */
[----:B------:R-:W-:Y:S02]  /*2a00*/  UIMAD.WIDE.U32 UR14, UR5, UR12, URZ ;  /* 0x0000000c050e72a5 */ /* 0x000fe4000f8e00ff */
[----:B------:R-:W-:Y:S01]  /*2a10*/  UIADD3 UR12, UPT, UPT, -UR4, URZ, URZ ;  /* 0x000000ff040c7290 */ /* 0x000fe2000fffe1ff */
[----:B------:R-:W-:Y:S02]  /*2a20*/  UMOV UR11, UR17 ;  /* 0x00000011000b7c82 */ /* 0x000fe40008000000 */
[----:B------:R-:W-:Y:S02]  /*2a30*/  USHF.R.U32.HI UR11, URZ, UR13, UR11 ;  /* 0x0000000dff0b7299 */ /* 0x000fe4000801160b */
[----:B------:R-:W-:Y:S02]  /*2a40*/  UIMAD UR57, UR22, UR12, UR57 ;  /* 0x0000000c163972a4 */ /* 0x000fe4000f8e0239 */
[----:B------:R-:W-:Y:S01]  /*2a50*/  USEL UR11, UR4, UR11, !UP3 ;  /* 0x0000000b040b7287 */ /* 0x000fe2000d800000 */
[----:B------:R-:W-:-:S02]  /*2a60*/  @!UP0 UMOV UR9, UR15 ;  /* 0x0000000f00098c82 */ /* 0x000fc40008000000 */
[----:B------:R-:W-:Y:S02]  /*2a70*/  @!UP0 USHF.R.U32.HI UR9, URZ, UR13, UR9 ;  /* 0x0000000dff098299 */ /* 0x000fe40008011609 */
[----:B------:R-:W-:Y:S02]  /*2a80*/  UIADD3 UR12, UPT, UPT, -UR11, URZ, URZ ;  /* 0x000000ff0b0c7290 */ /* 0x000fe4000fffe1ff */
[----:B------:R-:W-:Y:S02]  /*2a90*/  @!UP0 USEL UR9, UR5, UR9, !UP3 ;  /* 0x0000000905098287 */ /* 0x000fe4000d800000 */
[----:B------:R-:W-:Y:S02]  /*2aa0*/  UIMAD UR12, UR39, UR12, UR4 ;  /* 0x0000000c270c72a4 */ /* 0x000fe4000f8e0204 */
[----:B------:R-:W-:Y:S02]  /*2ab0*/  @!UP0 UIADD3 UR11, UPT, UPT, UR11, -UR9, URZ ;  /* 0x800000090b0b8290 */ /* 0x000fe4000fffe0ff */
[----:B------:R-:W-:-:S02]  /*2ac0*/  @!UP0 UIMAD UR9, UR12, UR8, UR9 ;  /* 0x000000080c0982a4 */ /* 0x000fc4000f8e0209 */
[----:B------:R-:W-:Y:S02]  /*2ad0*/  UIADD3 UR13, UPT, UPT, -UR5, URZ, URZ ;  /* 0x000000ff050d7290 */ /* 0x000fe4000fffe1ff */
[----:B------:R-:W-:Y:S02]  /*2ae0*/  @!UP0 UIMAD UR4, UR39, UR11, UR5 ;  /* 0x0000000b270482a4 */ /* 0x000fe4000f8e0205 */
[----:B------:R-:W-:Y:S01]  /*2af0*/  UIMAD UR8, UR19, UR13, UR58 ;  /* 0x0000000d130872a4 */ /* 0x000fe2000f8e023a */
[----:B------:R-:W-:Y:S01]  /*2b00*/  @!UP0 UMOV UR5, UR9 ;  /* 0x0000000900058c82 */ /* 0x000fe20008000000 */
[----:B------:R-:W-:Y:S02]  /*2b10*/  UIMAD UR57, UR4, UR22, UR57 ;  /* 0x00000016043972a4 */ /* 0x000fe4000f8e0239 */
[----:B------:R-:W-:-:S12]  /*2b20*/  UIMAD UR58, UR5, UR19, UR8 ;  /* 0x00000013053a72a4 */ /* 0x000fd8000f8e0208 */
.L_x_44:
[----:B------:R-:W2:Y:S02]  /*2b30*/  LDCU UR4, c[0x0][0xf30] ;  /* 0x0001e600ff0477ac */ /* 0x000ea40008000800 */
[----:B--2---:R-:W-:-:S09]  /*2b40*/  UISETP.NE.AND UP0, UPT, UR4, 0x1, UPT ;  /* 0x000000010400788c */ /* 0x004fd2000bf05270 */
[----:B------:R-:W-:Y:S05]  /*2b50*/  BRA.U UP0, `(.L_x_45) ;  /* 0x0000000100447547 */ /* 0x000fea000b800000 */
[----:B------:R-:W2:Y:S01]  /*2b60*/  LDCU.128 UR12, c[0x0][0xf10] ;  /* 0x0001e200ff0c77ac */ /* 0x000ea20008000c00 */
[----:B------:R-:W4:Y:S01]  /*2b70*/  LDCU UR11, c[0x0][0xf0c] ;  /* 0x0001e180ff0b77ac */ /* 0x000f220008000800 */
[----:B------:R-:W1:Y:S01]  /*2b80*/  LDCU UR16, c[0x0][0xf20] ;  /* 0x0001e400ff1077ac */ /* 0x000e620008000800 */
[----:B--2---:R-:W-:Y:S02]  /*2b90*/  UIMAD.WIDE.U32 UR8, UR58, UR12, URZ ;  /* 0x0000000c3a0872a5 */ /* 0x004fe4000f8e00ff */
[----:B------:R-:W-:Y:S02]  /*2ba0*/  UIMAD.WIDE.U32 UR4, UR57, UR15, URZ ;  /* 0x0000000f390472a5 */ /* 0x000fe4000f8e00ff */
[----:B----4-:R-:W-:Y:S02]  /*2bb0*/  UISETP.NE.AND UP2, UPT, UR11, 0x1, UPT ;  /* 0x000000010b00788c */ /* 0x010fe4000bf45270 */
[----:B------:R-:W-:Y:S01]  /*2bc0*/  UISETP.NE.AND UP0, UPT, UR14, 0x1, UPT ;  /* 0x000000010e00788c */ /* 0x000fe2000bf05270 */
[----:B------:R-:W-:-:S02]  /*2bd0*/  UMOV UR8, UR9 ;  /* 0x0000000900087c82 */ /* 0x000fc40008000000 */
[----:B------:R-:W-:Y:S01]  /*2be0*/  UMOV UR4, UR5 ;  /* 0x0000000500047c82 */ /* 0x000fe20008000000 */
[----:B------:R-:W-:Y:S02]  /*2bf0*/  USHF.R.U32.HI UR13, URZ, UR13, UR8 ;  /* 0x0000000dff0d7299 */ /* 0x000fe40008011608 */
[----:B-1----:R-:W-:Y:S02]  /*2c00*/  USHF.R.U32.HI UR4, URZ, UR16, UR4 ;  /* 0x00000010ff047299 */ /* 0x002fe40008011604 */
[----:B------:R-:W-:Y:S02]  /*2c10*/  USEL UR5, UR58, UR13, !UP2 ;  /* 0x0000000d3a057287 */ /* 0x000fe4000d000000 */
[----:B------:R-:W-:-:S04]  /*2c20*/  USEL UR4, UR57, UR4, !UP0 ;  /* 0x0000000439047287 */ /* 0x000fc8000c000000 */
[----:B------:R-:W-:Y:S02]  /*2c30*/  UIADD3 UR8, UPT, UPT, UR5, -UR4, URZ ;  /* 0x8000000405087290 */ /* 0x000fe4000fffe0ff */
[----:B------:R-:W-:Y:S02]  /*2c40*/  UIADD3 UR4, UPT, UPT, -UR5, UR4, URZ ;  /* 0x0000000405047290 */ /* 0x000fe4000fffe1ff */
[----:B------:R-:W-:Y:S02]  /*2c50*/  UIMAD UR57, UR8, UR14, UR57 ;  /* 0x0000000e083972a4 */ /* 0x000fe4000f8e0239 */
[----:B------:R-:W-:-:S12]  /*2c60*/  UIMAD UR58, UR4, UR11, UR58 ;  /* 0x0000000b043a72a4 */ /* 0x000fd8000f8e023a */
.L_x_45:
[----:B------:R-:W-:Y:S01]  /*2c70*/  VIADD R11, R11, 0x1 ;  /* 0x000000010b0b7836 */ /* 0x000fe20000000000 */
[----:B------:R-:W-:Y:S02]  /*2c80*/  R2UR UR5, R178 ;  /* 0x00000000b20572ca */ /* 0x000fe400000e0000 */
[----:B------:R-:W-:Y:S02]  /*2c90*/  R2UR UR4, R179 ;  /* 0x00000000b30472ca */ /* 0x000fe400000e0000 */
[C---:B------:R-:W-:Y:S02]  /*2ca0*/  ISETP.NE.AND P0, PT, R11.reuse, 0x2, PT ;  /* 0x000000020b00780c */ /* 0x040fe40003f05270 */
[----:B------:R-:W-:Y:S02]  /*2cb0*/  PLOP3.LUT P2, PT, PT, PT, PT, 0x80, 0x8 ;  /* 0x000000000008781c */ /* 0x000fe40003f4f070 */
[----:B------:R-:W-:Y:S02]  /*2cc0*/  SEL R3, RZ, 0x1, P0 ;  /* 0x00000001ff037807 */ /* 0x000fe40000000000 */
[----:B------:R-:W-:-:S02]  /*2cd0*/  SEL R11, R11, RZ, P0 ;  /* 0x000000ff0b0b7207 */ /* 0x000fc40000000000 */
[----:B------:R-:W-:Y:S01]  /*2ce0*/  LOP3.LUT R10, R10, R3, RZ, 0x3c, !PT ;  /* 0x000000030a0a7212 */ /* 0x000fe200078e3cff */
[----:B------:R-:W-:Y:S02]  /*2cf0*/  UIADD3 UR20, UPT, UPT, UR57, UR5, URZ ;  /* 0x0000000539147290 */ /* 0x000fe4000fffe0ff */
[----:B------:R-:W-:Y:S01]  /*2d00*/  UIADD3 UR19, UPT, UPT, UR58, UR4, URZ ;  /* 0x000000043a137290 */ /* 0x000fe2000fffe0ff */
[----:B------:R-:W-:Y:S11]  /*2d10*/  BRA.U UP1, `(.L_x_46) ;  /* 0xffffffed01b07547 */ /* 0x000ff6000b83ffff */
[----:B------:R-:W-:Y:S01]  /*2d20*/  UIADD3 UR8, UPT, UPT, UR6, 0x18, URZ ;  /* 0x0000001806087890 */ /* 0x000fe2000fffe0ff */
[----:B------:R-:W-:-:S03]  /*2d30*/  SHF.L.U32 R3, R12, 0x1f, RZ ;  /* 0x0000001f0c037819 */ /* 0x000fc600000006ff */
[----:B------:R-:W-:-:S09]  /*2d40*/  ULEA UR4, UR7, UR8, 0x3 ;  /* 0x0000000807047291 */ /* 0x000fd2000f8e18ff */
[----:B------:R-:W2:Y:S02]  /*2d50*/  SYNCS.PHASECHK.TRANS64.TRYWAIT P0, [UR4], R3 ;  /* 0x00000003ff0075a7 */ /* 0x000ea40008001104 */
[----:B--2---:R-:W-:Y:S05]  /*2d60*/  @!P0 BRA `(.L_x_47) ;  /* 0x000000fc00f88947 */ /* 0x004fea0003800000 */
.L_x_198:
[----:B------:R-:W-:-:S04]  /*2d70*/  UIADD3 UR4, UPT, UPT, UR7, 0x1, URZ ;  /* 0x0000000107047890 */ /* 0x000fc8000fffe0ff */
[----:B------:R-:W-:-:S04]  /*2d80*/  UISETP.NE.AND UP0, UPT, UR4, 0x3, UPT ;  /* 0x000000030400788c */ /* 0x000fc8000bf05270 */
[----:B------:R-:W-:Y:S02]  /*2d90*/  USEL UR6, URZ, 0x1, UP0 ;  /* 0x00000001ff067887 */ /* 0x000fe40008000000 */
[----:B------:R-:W-:-:S04]  /*2da0*/  USEL UR4, UR4, URZ, UP0 ;  /* 0x000000ff04047287 */ /* 0x000fc80008000000 */
[----:B------:R-:W-:Y:S01]  /*2db0*/  ULEA UR5, UR4, UR8, 0x3 ;  /* 0x0000000804057291 */ /* 0x000fe2000f8e18ff */
[----:B------:R-:W-:-:S04]  /*2dc0*/  LOP3.LUT R12, R12, UR6, RZ, 0x3c, !PT ;  /* 0x000000060c0c7c12 */ /* 0x000fc8000f8e3cff */
[----:B-1----:R-:W-:-:S04]  /*2dd0*/  SHF.L.U32 R3, R12, 0x1f, RZ ;  /* 0x0000001f0c037819 */ /* 0x002fc800000006ff */
[----:B------:R-:W1:Y:S02]  /*2de0*/  SYNCS.PHASECHK.TRANS64.TRYWAIT P0, [UR5], R3 ;  /* 0x00000003ff0075a7 */ /* 0x000e640008001105 */
[----:B-1----:R-:W-:Y:S05]  /*2df0*/  @!P0 BRA `(.L_x_48) ;  /* 0x000000fc00ec8947 */ /* 0x002fea0003800000 */
.L_x_200:
[----:B------:R-:W-:-:S04]  /*2e00*/  UIADD3 UR4, UPT, UPT, UR4, 0x1, URZ ;  /* 0x0000000104047890 */ /* 0x000fc8000fffe0ff */
[----:B------:R-:W-:-:S04]  /*2e10*/  UISETP.NE.AND UP0, UPT, UR4, 0x3, UPT ;  /* 0x000000030400788c */ /* 0x000fc8000bf05270 */
[----:B------:R-:W-:Y:S02]  /*2e20*/  USEL UR5, URZ, 0x1, UP0 ;  /* 0x00000001ff057887 */ /* 0x000fe40008000000 */
[----:B------:R-:W-:-:S04]  /*2e30*/  USEL UR4, UR4, URZ, UP0 ;  /* 0x000000ff04047287 */ /* 0x000fc80008000000 */
[----:B------:R-:W-:Y:S01]  /*2e40*/  ULEA UR4, UR4, UR8, 0x3 ;  /* 0x0000000804047291 */ /* 0x000fe2000f8e18ff */
[----:B-1----:R-:W-:-:S04]  /*2e50*/  LOP3.LUT R3, R12, UR5, RZ, 0x3c, !PT ;  /* 0x000000050c037c12 */ /* 0x002fc8000f8e3cff */
[----:B------:R-:W-:Y:S01]  /*2e60*/  SHF.L.U32 R3, R3, 0x1f, RZ ;  /* 0x0000001f03037819 */ /* 0x000fe200000006ff */
[----:B------:R-:W-:-:S07]  /*2e70*/  IMAD.U32 R0, RZ, RZ, UR4 ;  /* 0x00000004ff007e24 */ /* 0x000fce000f8e00ff */
.L_x_49:
[----:B-1----:R1:W2:Y:S02]  /*2e80*/  SYNCS.PHASECHK.TRANS64.TRYWAIT P0, [R0+URZ], R3 ;  /* 0x00000003000075a7 */ /* 0x0022a400080011ff */
[----:B--2---:R-:W-:Y:S05]  /*2e90*/  @!P0 NANOSLEEP.SYNCS 0x989680 ;  /* 0x009896800000895d */ /* 0x004fea0003900000 */
[----:B------:R-:W2:Y:S02]  /*2ea0*/  @!P0 SYNCS.PHASECHK.TRANS64 P0, [R0+URZ], R3 ;  /* 0x00000003000085a7 */ /* 0x000ea400080010ff */
[----:B--2---:R-:W-:Y:S05]  /*2eb0*/  @P0 EXIT ;  /* 0x000000000000094d */ /* 0x004fea0003800000 */
[----:B------:R-:W-:Y:S05]  /*2ec0*/  BRA `(.L_x_49) ;  /* 0xfffffffc00ec7947 */ /* 0x000fea000383ffff */
.L_x_22:
[----:B------:R-:W2:Y:S02]  /*2ed0*/  S2UR UR4, SR_CgaCtaId ;  /* 0x00000000000479c3 */ /* 0x000ea40000008800 */
[----:B--2---:R-:W-:-:S04]  /*2ee0*/  UISETP.NE.AND UP0, UPT, UR4, URZ, UPT ;  /* 0x000000ff0400728c */ /* 0x004fc8000bf05270 */
[----:B------:R-:W-:-:S09]  /*2ef0*/  UISETP.NE.OR UP0, UPT, UR21, 0x1, UP0 ;  /* 0x000000011500788c */ /* 0x000fd20008705670 */
[----:B------:R-:W-:Y:S05]  /*2f00*/  BRA.U UP0, `(.L_x_50) ;  /* 0x00000005004c7547 */ /* 0x000fea000b800000 */
[----:B------:R-:W2:Y:S01]  /*2f10*/  S2UR UR5, SR_CgaCtaId ;  /* 0x00000000000579c3 */ /* 0x000ea20000008800 */
[----:B------:R-:W-:Y:S01]  /*2f20*/  UMOV UR4, 0x400 ;  /* 0x0000040000047882 */ /* 0x000fe20000000000 */
[----:B------:R-:W-:Y:S01]  /*2f30*/  ISETP.GE.U32.AND P2, PT, R0, 0x8, PT ;  /* 0x000000080000780c */ /* 0x000fe20003f46070 */
[----:B------:R-:W-:Y:S01]  /*2f40*/  IMAD.MOV.U32 R12, RZ, RZ, 0x1 ;  /* 0x00000001ff0c7424 */ /* 0x000fe200078e00ff */
[----:B------:R-:W-:Y:S02]  /*2f50*/  CS2R R10, SRZ ;  /* 0x00000000000a7805 */ /* 0x000fe4000001ff00 */
[----:B------:R-:W-:Y:S01]  /*2f60*/  CS2R R8, SRZ ;  /* 0x0000000000087805 */ /* 0x000fe2000001ff00 */
[----:B--2---:R-:W-:-:S03]  /*2f70*/  ULEA UR6, UR5, UR4, 0x18 ;  /* 0x0000000405067291 */ /* 0x004fc6000f8ec0ff */
[----:B------:R-:W-:-:S09]  /*2f80*/  UMOV UR5, URZ ;  /* 0x000000ff00057c82 */ /* 0x000fd20008000000 */
.L_x_54:
[----:B------:R-:W-:Y:S02]  /*2f90*/  LEA R2, R8, UR6, 0x3 ;  /* 0x0000000608027c11 */ /* 0x000fe4000f8e18ff */
[----:B------:R-:W-:-:S03]  /*2fa0*/  SHF.L.U32 R5, R9, 0x1f, RZ ;  /* 0x0000001f09057819 */ /* 0x000fc600000006ff */
[----:B------:R-:W-:Y:S01]  /*2fb0*/  VIADD R4, R2, 0xc0 ;  /* 0x000000c002047836 */ /* 0x000fe20000000000 */
[----:B------:R-:W2:Y:S02]  /*2fc0*/  SYNCS.PHASECHK.TRANS64.TRYWAIT P0, [R2+URZ+0xb0], R5 ;  /* 0x0000b005020075a7 */ /* 0x000ea400080011ff */
[----:B--2---:R-:W-:Y:S05]  /*2fd0*/  @!P0 BRA `(.L_x_51) ;  /* 0x000000fc008c8947 */ /* 0x004fea0003800000 */
.L_x_201:
[----:B------:R-:W-:Y:S01]  /*2fe0*/  ULEA UR4, UR5, UR6, 0x3 ;  /* 0x0000000605047291 */ /* 0x000fe2000f8e18ff */
[----:B------:R-:W-:Y:S02]  /*2ff0*/  PRMT R4, RZ, 0x654, R4 ;  /* 0x00000654ff047816 */ /* 0x000fe40000000004 */
[----:B--2---:R-:W-:Y:S01]  /*3000*/  SHF.L.U32 R5, R12, 0x1f, RZ ;  /* 0x0000001f0c057819 */ /* 0x004fe200000006ff */
[----:B------:R-:W-:Y:S01]  /*3010*/  UIADD3 UR7, UPT, UPT, UR4, 0x80, URZ ;  /* 0x0000008004077890 */ /* 0x000fe2000fffe0ff */
[----:B------:R2:W-:Y:S05]  /*3020*/  SYNCS.ARRIVE.TRANS64.RED.A1T0 RZ, [R4+URZ], RZ ;  /* 0x000000ff04ff79a7 */ /* 0x0005ea00081004ff */
[----:B------:R-:W-:Y:S01]  /*3030*/  IMAD.U32 R7, RZ, RZ, UR7 ;  /* 0x00000007ff077e24 */ /* 0x000fe2000f8e00ff */
[----:B------:R-:W3:Y:S04]  /*3040*/  SYNCS.PHASECHK.TRANS64.TRYWAIT P0, [UR4+0x90], R5 ;  /* 0x00009005ff0075a7 */ /* 0x000ee80008001104 */
[----:B------:R-:W-:Y:S01]  /*3050*/  PRMT R6, R0, 0x654, R7 ;  /* 0x0000065400067816 */ /* 0x000fe20000000007 */
[----:B--2---:R-:W-:Y:S01]  /*3060*/  @!P2 IMAD.MOV.U32 R4, RZ, RZ, 0x10 ;  /* 0x00000010ff04a424 */ /* 0x004fe200078e00ff */
[----:B---3--:R-:W-:Y:S06]  /*3070*/  @!P0 BRA `(.L_x_52) ;  /* 0x000000fc00788947 */ /* 0x008fec0003800000 */
.L_x_203:
[----:B------:R-:W-:Y:S01]  /*3080*/  ULEA UR8, UR5, UR6, 0x4 ;  /* 0x0000000605087291 */ /* 0x000fe2000f8e20ff */
[----:B------:R-:W-:Y:S01]  /*3090*/  SEL R3, R6, R3, !P2 ;  /* 0x0000000306037207 */ /* 0x000fe20005000000 */
[----:B------:R-:W-:Y:S01]  /*30a0*/  UIADD3 UR9, UPT, UPT, UR4, 0x80, URZ ;  /* 0x0000008004097890 */ /* 0x000fe2000fffe0ff */
[----:B--2---:R-:W-:Y:S01]  /*30b0*/  LEA R2, R11, UR6, 0x3 ;  /* 0x000000060b027c11 */ /* 0x004fe2000f8e18ff */
[----:B------:R-:W-:Y:S01]  /*30c0*/  UIADD3 UR8, UPT, UPT, UR8, 0xe0, URZ ;  /* 0x000000e008087890 */ /* 0x000fe2000fffe0ff */
[----:B------:R-:W-:Y:S01]  /*30d0*/  SHF.L.U32 R5, R10, 0x1f, RZ ;  /* 0x0000001f0a057819 */ /* 0x000fe200000006ff */
[----:B------:R2:W-:Y:S01]  /*30e0*/  @!P2 SYNCS.ARRIVE.TRANS64.RED RZ, [R3+URZ], R4 ;  /* 0x0000000403ffa9a7 */ /* 0x0005e200080004ff */
[----:B------:R-:W-:Y:S01]  /*30f0*/  UIADD3 UR4, UPT, UPT, UR5, 0x1, URZ ;  /* 0x0000000105047890 */ /* 0x000fe2000fffe0ff */
[----:B------:R-:W-:-:S03]  /*3100*/  VIADD R8, R8, 0x1 ;  /* 0x0000000108087836 */ /* 0x000fc60000000000 */
[----:B------:R-:W-:Y:S02]  /*3110*/  UISETP.NE.AND UP0, UPT, UR4, 0x2, UPT ;  /* 0x000000020400788c */ /* 0x000fe4000bf05270 */
[----:B------:R-:W-:Y:S06]  /*3120*/  UGETNEXTWORKID.BROADCAST [UR8], [UR9] ;  /* 0x00000000080073ca */ /* 0x000fec0008000100 */
[----:B------:R-:W-:Y:S01]  /*3130*/  USEL UR7, URZ, 0x1, UP0 ;  /* 0x00000001ff077887 */ /* 0x000fe20008000000 */
[----:B------:R-:W-:Y:S01]  /*3140*/  ISETP.NE.AND P0, PT, R8, 0x2, PT ;  /* 0x000000020800780c */ /* 0x000fe20003f05270 */
[----:B------:R-:W-:Y:S01]  /*3150*/  USEL UR5, UR4, URZ, UP0 ;  /* 0x000000ff04057287 */ /* 0x000fe20008000000 */
[----:B------:R-:W3:Y:S03]  /*3160*/  SYNCS.PHASECHK.TRANS64.TRYWAIT P1, [R2+URZ+0x80], R5 ;  /* 0x00008005020075a7 */ /* 0x000ee600080211ff */
[----:B------:R-:W-:Y:S01]  /*3170*/  LOP3.LUT R12, R12, UR7, RZ, 0x3c, !PT ;  /* 0x000000070c0c7c12 */ /* 0x000fe2000f8e3cff */
[----:B--23--:R-:W-:Y:S07]  /*3180*/  @!P1 BRA `(.L_x_53) ;  /* 0x000000fc004c9947 */ /* 0x00cfee0003800000 */
.L_x_204:
[C---:B------:R-:W-:Y:S01]  /*3190*/  LEA R4, R11.reuse, UR6, 0x4 ;  /* 0x000000060b047c11 */ /* 0x040fe2000f8e20ff */
[----:B--2---:R-:W-:Y:S01]  /*31a0*/  VIADD R2, R2, 0x90 ;  /* 0x0000009002027836 */ /* 0x004fe20000000000 */
[----:B------:R-:W-:Y:S01]  /*31b0*/  SEL R8, R8, RZ, P0 ;  /* 0x000000ff08087207 */ /* 0x000fe20000000000 */
[----:B------:R-:W-:-:S03]  /*31c0*/  VIADD R11, R11, 0x1 ;  /* 0x000000010b0b7836 */ /* 0x000fc60000000000 */
[----:B------:R-:W2:Y:S01]  /*31d0*/  LDS.128 R4, [R4+0xe0] ;  /* 0x0000e00004047984 */ /* 0x000ea20000000c00 */
[----:B------:R-:W-:Y:S02]  /*31e0*/  PRMT R2, RZ, 0x654, R2 ;  /* 0x00000654ff027816 */ /* 0x000fe40000000002 */
[C---:B------:R-:W-:Y:S01]  /*31f0*/  ISETP.NE.AND P1, PT, R11.reuse, 0x2, PT ;  /* 0x000000020b00780c */ /* 0x040fe20003f25270 */
[----:B------:R-:W-:Y:S01]  /*3200*/  @!PT LDS RZ, [RZ] ;  /* 0x00000000fffff984 */ /* 0x000fe20000000800 */
[----:B------:R-:W-:Y:S01]  /*3210*/  @!PT LDS RZ, [RZ] ;  /* 0x00000000fffff984 */ /* 0x000fe20000000800 */
[----:B------:R-:W-:Y:S01]  /*3220*/  @!PT LDS RZ, [RZ] ;  /* 0x00000000fffff984 */ /* 0x000fe20000000800 */
[----:B------:R-:W-:Y:S01]  /*3230*/  @!PT LDS RZ, [RZ] ;  /* 0x00000000fffff984 */ /* 0x000fe20000000800 */
[----:B------:R3:W-:Y:S06]  /*3240*/  MEMBAR.ALL.CTA ;  /* 0x0000000000007992 */ /* 0x0007ec0000008000 */
[----:B---3--:R-:W3:Y:S01]  /*3250*/  FENCE.VIEW.ASYNC.S ;  /* 0x00000000000073c6 */ /* 0x008ee20000000000 */
[----:B------:R-:W-:Y:S01]  /*3260*/  SEL R11, R11, RZ, P1 ;  /* 0x000000ff0b0b7207 */ /* 0x000fe20000800000 */
[----:B---3--:R3:W-:Y:S01]  /*3270*/  SYNCS.ARRIVE.TRANS64.RED.A1T0 RZ, [R2+URZ], RZ ;  /* 0x000000ff02ff79a7 */ /* 0x0087e200081004ff */
[----:B--2---:R-:W-:-:S02]  /*3280*/  LOP3.LUT P3, RZ, R6, 0x1, RZ, 0xc0, !PT ;  /* 0x0000000106ff7812 */ /* 0x004fc4000786c0ff */
[----:B------:R-:W-:-:S04]  /*3290*/  SEL R5, RZ, 0x1, P1 ;  /* 0x00000001ff057807 */ /* 0x000fc80000800000 */
[----:B------:R-:W-:Y:S02]  /*32a0*/  LOP3.LUT R10, R10, R5, RZ, 0x3c, !PT ;  /* 0x000000050a0a7212 */ /* 0x000fe400078e3cff */
[----:B---3--:R-:W-:-:S04]  /*32b0*/  SEL R2, RZ, 0x1, P0 ;  /* 0x00000001ff027807 */ /* 0x008fc80000000000 */
[----:B------:R-:W-:Y:S01]  /*32c0*/  LOP3.LUT R9, R9, R2, RZ, 0x3c, !PT ;  /* 0x0000000209097212 */ /* 0x000fe200078e3cff */
[----:B------:R-:W-:Y:S06]  /*32d0*/  @P3 BRA `(.L_x_54) ;  /* 0xfffffffc002c3947 */ /* 0x000fec000383ffff */
[----:B------:R-:W-:Y:S01]  /*32e0*/  ULEA UR4, UR5, UR6, 0x3 ;  /* 0x0000000605047291 */ /* 0x000fe2000f8e18ff */
[----:B------:R-:W-:-:S08]  /*32f0*/  SHF.L.U32 R3, R12, 0x1f, RZ ;  /* 0x0000001f0c037819 */ /* 0x000fd000000006ff */
[----:B------:R-:W2:Y:S02]  /*3300*/  SYNCS.PHASECHK.TRANS64 P0, [UR4+0x90], R3 ;  /* 0x00009003ff0075a7 */ /* 0x000ea40008001004 */
[----:B--2---:R-:W-:Y:S05]  /*3310*/  @P0 BRA `(.L_x_55) ;  /* 0x0000000000080947 */ /* 0x004fea0003800000 */
[----:B------:R-:W2:Y:S02]  /*3320*/  SYNCS.PHASECHK.TRANS64.TRYWAIT P0, [UR4+0x90], R3 ;  /* 0x00009003ff0075a7 */ /* 0x000ea40008001104 */
[----:B--2---:R-:W-:Y:S05]  /*3330*/  @!P0 BRA `(.L_x_56) ;  /* 0x000000f800f48947 */ /* 0x004fea0003800000 */
.L_x_55:
[----:B------:R-:W-:-:S04]  /*3340*/  UIADD3 UR7, UPT, UPT, UR5, 0x1, URZ ;  /* 0x0000000105077890 */ /* 0x000fc8000fffe0ff */
[----:B------:R-:W-:-:S04]  /*3350*/  UISETP.NE.AND UP0, UPT, UR7, 0x2, UPT ;  /* 0x000000020700788c */ /* 0x000fc8000bf05270 */
[----:B------:R-:W-:Y:S02]  /*3360*/  USEL UR8, URZ, 0x1, UP0 ;  /* 0x00000001ff087887 */ /* 0x000fe40008000000 */
[----:B------:R-:W-:-:S04]  /*3370*/  USEL UR7, UR7, URZ, UP0 ;  /* 0x000000ff07077287 */ /* 0x000fc80008000000 */
[----:B------:R-:W-:Y:S01]  /*3380*/  ULEA UR7, UR7, UR6, 0x3 ;  /* 0x0000000607077291 */ /* 0x000fe2000f8e18ff */
[----:B--2---:R-:W-:-:S04]  /*3390*/  LOP3.LUT R3, R12, UR8, RZ, 0x3c, !PT ;  /* 0x000000080c037c12 */ /* 0x004fc8000f8e3cff */
[----:B------:R-:W-:-:S04]  /*33a0*/  SHF.L.U32 R0, R3, 0x1f, RZ ;  /* 0x0000001f03007819 */ /* 0x000fc800000006ff */
[----:B------:R-:W2:Y:S02]  /*33b0*/  SYNCS.PHASECHK.TRANS64 P0, [UR7+0x90], R0 ;  /* 0x00009000ff0075a7 */ /* 0x000ea40008001007 */
[----:B-12---:R-:W-:Y:S05]  /*33c0*/  @P0 EXIT ;  /* 0x000000000000094d */ /* 0x006fea0003800000 */
[----:B------:R-:W-:Y:S02]  /*33d0*/  SHF.L.U32 R3, R3, 0x1f, RZ ;  /* 0x0000001f03037819 */ /* 0x000fe400000006ff */
[----:B------:R-:W-:-:S07]  /*33e0*/  MOV R0, UR7 ;  /* 0x0000000700007c02 */ /* 0x000fce0008000f00 */
.L_x_57:
[----:B-1----:R1:W2:Y:S02]  /*33f0*/  SYNCS.PHASECHK.TRANS64.TRYWAIT P0, [R0+URZ+0x90], R3 ;  /* 0x00009003000075a7 */ /* 0x0022a400080011ff */
[----:B--2---:R-:W-:Y:S05]  /*3400*/  @!P0 NANOSLEEP.SYNCS 0x989680 ;  /* 0x009896800000895d */ /* 0x004fea0003900000 */
[----:B------:R-:W2:Y:S02]  /*3410*/  @!P0 SYNCS.PHASECHK.TRANS64 P0, [R0+URZ+0x90], R3 ;  /* 0x00009003000085a7 */ /* 0x000ea400080010ff */
[----:B--2---:R-:W-:Y:S05]  /*3420*/  @P0 EXIT ;  /* 0x000000000000094d */ /* 0x004fea0003800000 */
[----:B------:R-:W-:Y:S05]  /*3430*/  BRA `(.L_x_57) ;  /* 0xfffffffc00ec7947 */ /* 0x000fea000383ffff */
.L_x_50:
[----:B------:R-:W-:Y:S05]  /*3440*/  BRA.U UP5, `(.L_x_58) ;  /* 0x0000001105f47547 */ /* 0x000fea000b800000 */
[----:B------:R-:W2:Y:S01]  /*3450*/  S2UR UR7, SR_CgaCtaId ;  /* 0x00000000000779c3 */ /* 0x000ea20000008800 */
[----:B------:R-:W-:Y:S01]  /*3460*/  UMOV UR4, 0x40 ;  /* 0x0000004000047882 */ /* 0x000fe20000000000 */
[----:B------:R-:W-:Y:S01]  /*3470*/  NOP ;  /* 0x0000000000007918 */ /* 0x000fe20000000000 */
[----:B------:R-:W-:Y:S01]  /*3480*/  UMOV UR6, 0x400 ;  /* 0x0000040000067882 */ /* 0x000fe20000000000 */
[----:B--2---:R-:W-:Y:S02]  /*3490*/  ULEA UR5, UR7, UR4, 0x18 ;  /* 0x0000000407057291 */ /* 0x004fe4000f8ec0ff */
[----:B------:R-:W-:-:S07]  /*34a0*/  ULEA UR6, UR7, UR6, 0x18 ;  /* 0x0000000607067291 */ /* 0x000fce000f8ec0ff */
[----:B------:R-:W2:Y:S02]  /*34b0*/  LDS.U8 R0, [UR5+0x1c] ;  /* 0x00001c05ff007984 */ /* 0x000ea40008000000 */
[----:B--2---:R-:W-:-:S13]  /*34c0*/  ISETP.NE.AND P0, PT, R0, RZ, PT ;  /* 0x000000ff0000720c */ /* 0x004fda0003f05270 */
[----:B------:R-:W-:Y:S05]  /*34d0*/  @P0 BRA `(.L_x_59) ;  /* 0x0000000000580947 */ /* 0x000fea0003800000 */
[----:B------:R-:W-:-:S13]  /*34e0*/  ELECT P0, URZ, PT ;  /* 0x0000000000ff782f */ /* 0x000fda0003800000 */
[----:B------:R-:W-:Y:S05]  /*34f0*/  @!P0 BRA `(.L_x_60) ;  /* 0x0000000000608947 */ /* 0x000fea0003800000 */
[----:B------:R-:W-:Y:S01]  /*3500*/  UMOV UR4, 0x10 ;  /* 0x0000001000047882 */ /* 0x000fe20000000000 */
[----:B------:R-:W-:Y:S01]  /*3510*/  HFMA2 R0, -RZ, RZ, 0, 5.9604644775390625e-08 ;  /* 0x00000001ff007431 */ /* 0x000fe200000001ff */
[----:B------:R-:W-:-:S03]  /*3520*/  MOV R3, 0xffff ;  /* 0x0000ffff00037802 */ /* 0x000fc60000000f00 */
[----:B------:R-:W-:Y:S04]  /*3530*/  DEPBAR.LE SB2, 0x36 ;  /* 0x0000ad800000791a */ /* 0x000fe80000000000 */
[----:B------:R-:W2:Y:S02]  /*3540*/  UTCATOMSWS.FIND_AND_SET.ALIGN UP0, UR4, UR4 ;  /* 0x00000004000475e3 */ /* 0x000ea40008000800 */
[----:B--2---:R-:W-:Y:S01]  /*3550*/  MOV R4, UR4 ;  /* 0x0000000400047c02 */ /* 0x004fe20008000f00 */
[----:B------:R-:W-:Y:S06]  /*3560*/  BRA.U UP0, `(.L_x_61) ;  /* 0x0000000100187547 */ /* 0x000fec000b800000 */
.L_x_62:
[----:B------:R-:W-:Y:S05]  /*3570*/  NANOSLEEP 0x64 ;  /* 0x000000640000795d */ /* 0x000fea0003800000 */
[----:B------:R-:W-:-:S05]  /*3580*/  UMOV UR4, 0x10 ;  /* 0x0000001000047882 */ /* 0x000fca0000000000 */
[----:B------:R-:W-:Y:S04]  /*3590*/  DEPBAR.LE SB2, 0x36 ;  /* 0x0000ad800000791a */ /* 0x000fe80000000000 */
[----:B------:R-:W2:Y:S02]  /*35a0*/  UTCATOMSWS.FIND_AND_SET.ALIGN UP0, UR4, UR4 ;  /* 0x00000004000475e3 */ /* 0x000ea40008000800 */
[----:B--2---:R-:W-:Y:S01]  /*35b0*/  MOV R4, UR4 ;  /* 0x0000000400047c02 */ /* 0x004fe20008000f00 */
[----:B------:R-:W-:Y:S05]  /*35c0*/  BRA.U !UP0, `(.L_x_62) ;  /* 0xfffffffd08e87547 */ /* 0x000fea000b83ffff */
.L_x_61:
[-C--:B------:R-:W-:Y:S02]  /*35d0*/  SHF.L.U32 R3, R3, R4.reuse, RZ ;  /* 0x0000000403037219 */ /* 0x080fe400000006ff */
[----:B------:R-:W-:Y:S01]  /*35e0*/  SHF.L.U32 R0, R0, R4, RZ ;  /* 0x0000000400007219 */ /* 0x000fe200000006ff */
[----:B------:R-:W-:Y:S02]  /*35f0*/  IMAD.SHL.U32 R4, R4, 0x20, RZ ;  /* 0x0000002004047824 */ /* 0x000fe400078e00ff */
[----:B------:R2:W-:Y:S04]  /*3600*/  ATOMS.OR RZ, [UR5+0x14], R3 ;  /* 0x00001403ffff798c */ /* 0x0005e8000b000005 */
[----:B------:R2:W-:Y:S04]  /*3610*/  ATOMS.OR RZ, [UR5+0x18], R0 ;  /* 0x00001800ffff798c */ /* 0x0005e8000b000005 */
[----:B------:R2:W-:Y:S01]  /*3620*/  STS [UR6+0x100], R4 ;  /* 0x00010004ff007988 */ /* 0x0005e20008000806 */
[----:B------:R-:W-:Y:S05]  /*3630*/  BRA `(.L_x_60) ;  /* 0x0000000000107947 */ /* 0x000fea0003800000 */
.L_x_59:
[----:B------:R-:W-:Y:S02]  /*3640*/  MOV R0, 0xffffffff ;  /* 0xffffffff00007802 */ /* 0x000fe40000000f00 */
[----:B------:R-:W-:-:S03]  /*3650*/  MOV R4, 0x3680 ;  /* 0x0000368000047802 */ /* 0x000fc60000000f00 */
[----:B------:R2:W-:Y:S04]  /*3660*/  STS [UR6+0x100], R0 ;  /* 0x00010000ff007988 */ /* 0x0005e80008000806 */
[----:B-12--5:R-:W-:Y:S05]  /*3670*/  CALL.REL.NOINC `($__internal_1_$__cuda_sm10x_tcgen05_guardrail_trap_phase_invalid_during_alloc) ;  /* 0x0000010000c07944 */ /* 0x026fea0003c00000 */
.L_x_60:
[----:B------:R-:W-:Y:S05]  /*3680*/  WARPSYNC.ALL ;  /* 0x0000000000007948 */ /* 0x000fea0003800000 */
[----:B------:R-:W3:Y:S01]  /*3690*/  S2UR UR4, SR_CgaCtaId ;  /* 0x00000000000479c3 */ /* 0x000ee20000008800 */
[----:B------:R-:W-:Y:S01]  /*36a0*/  UMOV UR34, 0x400 ;  /* 0x0000040000227882 */ /* 0x000fe20000000000 */
[----:B------:R-:W-:-:S06]  /*36b0*/  NOP ;  /* 0x0000000000007918 */ /* 0x000fcc0000000000 */
[----:B------:R-:W-:Y:S06]  /*36c0*/  BAR.ARV 0x6, 0xa0 ;  /* 0x0182800000007b1d */ /* 0x000fec0000002000 */
[----:B------:R-:W4:Y:S01]  /*36d0*/  LDCU UR12, c[0x0][0x38c] ;  /* 0x00007180ff0c77ac */ /* 0x000f220008000800 */
[----:B------:R-:W-:Y:S01]  /*36e0*/  CS2R R8, SRZ ;  /* 0x0000000000087805 */ /* 0x000fe2000001ff00 */
[----:B--2---:R-:W-:Y:S01]  /*36f0*/  IMAD.MOV.U32 R3, RZ, RZ, RZ ;  /* 0x000000ffff037224 */ /* 0x004fe200078e00ff */
[----:B------:R-:W-:Y:S01]  /*3700*/  UMOV UR5, 0x1 ;  /* 0x0000000100057882 */ /* 0x000fe20000000000 */
[----:B------:R-:W-:Y:S01]  /*3710*/  UMOV UR30, URZ ;  /* 0x000000ff001e7c82 */ /* 0x000fe20008000000 */
[----:B------:R-:W-:Y:S01]  /*3720*/  UMOV UR58, URZ ;  /* 0x000000ff003a7c82 */ /* 0x000fe20008000000 */
[----:B------:R-:W-:Y:S01]  /*3730*/  UMOV UR56, URZ ;  /* 0x000000ff00387c82 */ /* 0x000fe20008000000 */
[----:B------:R-:W-:Y:S01]  /*3740*/  UMOV UR42, URZ ;  /* 0x000000ff002a7c82 */ /* 0x000fe20008000000 */
[----:B------:R-:W-:Y:S01]  /*3750*/  UMOV UR40, URZ ;  /* 0x000000ff00287c82 */ /* 0x000fe20008000000 */
[----:B---3--:R-:W-:Y:S01]  /*3760*/  ULEA UR34, UR4, UR34, 0x18 ;  /* 0x0000002204227291 */ /* 0x008fe2000f8ec0ff */
[----:B------:R-:W2:Y:S03]  /*3770*/  LDCU UR4, c[0x0][0x38c] ;  /* 0x00007180ff0477ac */ /* 0x000ea60008000800 */
[----:B------:R-:W-:-:S02]  /*3780*/  UIADD3 UR6, UPT, UPT, UR34, 0x14400, URZ ;  /* 0x0001440022067890 */ /* 0x000fc4000fffe0ff */
[----:B------:R-:W-:-:S03]  /*3790*/  UIADD3 UR8, UPT, UPT, UR34, 0x2ca00, URZ ;  /* 0x0002ca0022087890 */ /* 0x000fc6000fffe0ff */
[----:B------:R-:W3:Y:S01]  /*37a0*/  LDS R0, [UR34+0x100] ;  /* 0x00010022ff007984 */ /* 0x000ee20008000800 */
[----:B----4-:R-:W-:Y:S02]  /*37b0*/  UIADD3 UR12, UPT, UPT, UR12, 0x7f, URZ ;  /* 0x0000007f0c0c7890 */ /* 0x010fe4000fffe0ff */
[----:B------:R-:W-:Y:S02]  /*37c0*/  UIADD3 UR7, UPT, UPT, UR34, 0x8400, URZ ;  /* 0x0000840022077890 */ /* 0x000fe4000fffe0ff */
[----:B------:R-:W-:Y:S02]  /*37d0*/  USHF.R.U32.HI UR9, URZ, 0x4, UR6 ;  /* 0x00000004ff097899 */ /* 0x000fe40008011606 */
[----:B------:R-:W-:Y:S02]  /*37e0*/  USHF.R.U32.HI UR6, URZ, 0x4, UR8 ;  /* 0x00000004ff067899 */ /* 0x000fe40008011608 */
[----:B------:R-:W-:Y:S02]  /*37f0*/  USHF.R.S32.HI UR10, URZ, 0x1f, UR12 ;  /* 0x0000001fff0a7899 */ /* 0x000fe4000801140c */
[----:B--2---:R-:W-:-:S02]  /*3800*/  UISETP.GE.AND UP3, UPT, UR4, 0x1, UPT ;  /* 0x000000010400788c */ /* 0x004fc4000bf66270 */
[----:B------:R-:W-:Y:S02]  /*3810*/  UISETP.GE.U32.AND UP2, UPT, UR4, 0x81, UPT ;  /* 0x000000810400788c */ /* 0x000fe4000bf46070 */
[----:B------:R-:W-:Y:S02]  /*3820*/  UIADD3 UR4, UPT, UPT, UR34, 0x2c400, URZ ;  /* 0x0002c40022047890 */ /* 0x000fe4000fffe0ff */
[----:B------:R-:W-:Y:S02]  /*3830*/  USHF.R.U32.HI UR11, URZ, 0x4, UR7 ;  /* 0x00000004ff0b7899 */ /* 0x000fe40008011607 */
[----:B------:R-:W-:Y:S02]  /*3840*/  USHF.R.U32.HI UR7, URZ, 0x4, UR4 ;  /* 0x00000004ff077899 */ /* 0x000fe40008011604 */
[----:B------:R-:W-:Y:S02]  /*3850*/  ULOP3.LUT UR6, UR6, 0x3fff, URZ, 0xc0, !UPT ;  /* 0x00003fff06067892 */ /* 0x000fe4000f8ec0ff */
[----:B------:R-:W-:-:S02]  /*3860*/  ULEA.HI UR4, UR10, UR12, URZ, 0x7 ;  /* 0x0000000c0a047291 */ /* 0x000fc4000f8f38ff */
[----:B------:R-:W-:Y:S02]  /*3870*/  ULOP3.LUT UR9, UR9, 0x3fff, URZ, 0xc0, !UPT ;  /* 0x00003fff09097892 */ /* 0x000fe4000f8ec0ff */
[----:B------:R-:W-:Y:S02]  /*3880*/  ULOP3.LUT UR7, UR7, 0x3fff, URZ, 0xc0, !UPT ;  /* 0x00003fff07077892 */ /* 0x000fe4000f8ec0ff */
[----:B------:R-:W-:Y:S02]  /*3890*/  ULOP3.LUT UR54, UR6, 0x10000, URZ, 0xfc, !UPT ;  /* 0x0001000006367892 */ /* 0x000fe4000f8efcff */
[----:B------:R-:W-:Y:S02]  /*38a0*/  USHF.R.S32.HI UR64, URZ, 0x7, UR4 ;  /* 0x00000007ff407899 */ /* 0x000fe40008011404 */
[----:B------:R-:W-:Y:S02]  /*38b0*/  ULOP3.LUT UR11, UR11, 0x3fff, URZ, 0xc0, !UPT ;  /* 0x00003fff0b0b7892 */ /* 0x000fe4000f8ec0ff */
[----:B------:R-:W-:-:S02]  /*38c0*/  ULOP3.LUT UR52, UR9, 0x10000, URZ, 0xfc, !UPT ;  /* 0x0001000009347892 */ /* 0x000fc4000f8efcff */
[----:B------:R-:W-:Y:S02]  /*38d0*/  ULOP3.LUT UR53, UR7, 0x10000, URZ, 0xfc, !UPT ;  /* 0x0001000007357892 */ /* 0x000fe4000f8efcff */
[----:B------:R-:W-:Y:S01]  /*38e0*/  ULOP3.LUT UR35, UR11, 0x10000, URZ, 0xfc, !UPT ;  /* 0x000100000b237892 */ /* 0x000fe2000f8efcff */
[----:B---3--:R-:W-:Y:S01]  /*38f0*/  R2UR UR31, R0 ;  /* 0x00000000001f72ca */ /* 0x008fe200000e0000 */
[----:B------:R-:W-:Y:S02]  /*3900*/  UIADD3 UR66, UPT, UPT, UR34, 0xa0, URZ ;  /* 0x000000a022427890 */ /* 0x000fe4000fffe0ff */
[----:B------:R-:W-:Y:S01]  /*3910*/  UIADD3 UR65, UPT, UPT, UR64, -0x1, URZ ;  /* 0xffffffff40417890 */ /* 0x000fe2000fffe0ff */
[----:B------:R-:W-:Y:S01]  /*3920*/  UMOV UR38, URZ ;  /* 0x000000ff00267c82 */ /* 0x000fe20008000000 */
[----:B------:R-:W-:-:S08]  /*3930*/  UMOV UR36, URZ ;  /* 0x000000ff00247c82 */ /* 0x000fd00008000000 */
[----:B------:R-:W-:Y:S02]  /*3940*/  UIADD3 UR49, UPT, UPT, UR31, 0x400001c4, URZ ;  /* 0x400001c41f317890 */ /* 0x000fe4000fffe0ff */
[----:B------:R-:W-:Y:S02]  /*3950*/  UIADD3 UR46, UPT, UPT, UR31, -0x7ffffe40, URZ ;  /* 0x800001c01f2e7890 */ /* 0x000fe4000fffe0ff */
[----:B------:R-:W-:Y:S02]  /*3960*/  UIADD3 UR50, UPT, UPT, UR31, 0x1c0, URZ ;  /* 0x000001c01f327890 */ /* 0x000fe4000fffe0ff */
[----:B------:R-:W-:Y:S02]  /*3970*/  UIADD3 UR48, UPT, UPT, UR31, 0x400001c0, URZ ;  /* 0x400001c01f307890 */ /* 0x000fe4000fffe0ff */
[----:B-1----:R-:W-:Y:S02]  /*3980*/  UIADD3 UR44, UPT, UPT, UR31, -0x3ffffe40, URZ ;  /* 0xc00001c01f2c7890 */ /* 0x002fe4000fffe0ff */
[----:B------:R-:W-:-:S02]  /*3990*/  USHF.R.U32.HI UR6, URZ, 0x1a, UR49 ;  /* 0x0000001aff067899 */ /* 0x000fc40008011631 */
[----:B------:R-:W-:Y:S02]  /*39a0*/  USHF.R.U32.HI UR4, URZ, 0x11, UR46 ;  /* 0x00000011ff047899 */ /* 0x000fe4000801162e */
[----:B------:R-:W-:Y:S02]  /*39b0*/  UIADD3 UR51, UPT, UPT, UR31, 0x1c4, URZ ;  /* 0x000001c41f337890 */ /* 0x000fe4000fffe0ff */
[----:B------:R-:W-:Y:S02]  /*39c0*/  UIADD3 UR47, UPT, UPT, UR31, -0x7ffffe3c, URZ ;  /* 0x800001c41f2f7890 */ /* 0x000fe4000fffe0ff */
[----:B------:R-:W-:Y:S02]  /*39d0*/  UIADD3 UR45, UPT, UPT, UR31, -0x3ffffe3c, URZ ;  /* 0xc00001c41f2d7890 */ /* 0x000fe4000fffe0ff */
[----:B------:R-:W-:Y:S02]  /*39e0*/  USHF.R.U32.HI UR9, URZ, 0x11, UR50 ;  /* 0x00000011ff097899 */ /* 0x000fe40008011632 */
[----:B------:R-:W-:-:S02]  /*39f0*/  USHF.R.U32.HI UR7, URZ, 0x11, UR48 ;  /* 0x00000011ff077899 */ /* 0x000fc40008011630 */
[----:B------:R-:W-:Y:S02]  /*3a00*/  USHF.R.U32.HI UR10, URZ, 0x11, UR44 ;  /* 0x00000011ff0a7899 */ /* 0x000fe4000801162c */
[----:B------:R-:W-:Y:S02]  /*3a10*/  ULOP3.LUT UR60, UR6, 0x30, URZ, 0xc0, !UPT ;  /* 0x00000030063c7892 */ /* 0x000fe4000f8ec0ff */
[----:B------:R-:W-:Y:S02]  /*3a20*/  ULOP3.LUT UR6, UR4, 0x6000, URZ, 0xc0, !UPT ;  /* 0x0000600004067892 */ /* 0x000fe4000f8ec0ff */
[----:B------:R-:W-:Y:S02]  /*3a30*/  USHF.R.U32.HI UR8, URZ, 0x1a, UR51 ;  /* 0x0000001aff087899 */ /* 0x000fe40008011633 */
[----:B------:R-:W-:Y:S02]  /*3a40*/  USHF.R.U32.HI UR11, URZ, 0x1a, UR47 ;  /* 0x0000001aff0b7899 */ /* 0x000fe4000801162f */
[----:B------:R-:W-:-:S02]  /*3a50*/  USHF.R.U32.HI UR12, URZ, 0x1a, UR45 ;  /* 0x0000001aff0c7899 */ /* 0x000fc4000801162d */
[----:B------:R-:W-:Y:S02]  /*3a60*/  ULOP3.LUT UR9, UR9, 0x6000, URZ, 0xc0, !UPT ;  /* 0x0000600009097892 */ /* 0x000fe4000f8ec0ff */
[----:B------:R-:W-:Y:S02]  /*3a70*/  ULOP3.LUT UR7, UR7, 0x6000, URZ, 0xc0, !UPT ;  /* 0x0000600007077892 */ /* 0x000fe4000f8ec0ff */
[----:B------:R-:W-:Y:S02]  /*3a80*/  ULOP3.LUT UR4, UR10, 0x6000, URZ, 0xc0, !UPT ;  /* 0x000060000a047892 */ /* 0x000fe4000f8ec0ff */
[----:B------:R-:W-:Y:S02]  /*3a90*/  ULOP3.LUT UR8, UR8, 0x30, URZ, 0xc0, !UPT ;  /* 0x0000003008087892 */ /* 0x000fe4000f8ec0ff */
[----:B------:R-:W-:Y:S02]  /*3aa0*/  ULOP3.LUT UR11, UR11, 0x30, URZ, 0xc0, !UPT ;  /* 0x000000300b0b7892 */ /* 0x000fe4000f8ec0ff */
[----:B------:R-:W-:-:S02]  /*3ab0*/  ULOP3.LUT UR12, UR12, 0x30, URZ, 0xc0, !UPT ;  /* 0x000000300c0c7892 */ /* 0x000fc4000f8ec0ff */
[----:B------:R-:W-:Y:S02]  /*3ac0*/  ULOP3.LUT UR62, UR9, 0x8c0, URZ, 0xfc, !UPT ;  /* 0x000008c0093e7892 */ /* 0x000fe4000f8efcff */
[----:B------:R-:W-:Y:S02]  /*3ad0*/  ULOP3.LUT UR7, UR7, 0x8c0, URZ, 0xfc, !UPT ;  /* 0x000008c007077892 */ /* 0x000fe4000f8efcff */
[----:B------:R-:W-:Y:S02]  /*3ae0*/  ULOP3.LUT UR6, UR6, 0x8c0, URZ, 0xfc, !UPT ;  /* 0x000008c006067892 */ /* 0x000fe4000f8efcff */
[----:B------:R-:W-:Y:S02]  /*3af0*/  ULOP3.LUT UR4, UR4, 0x8c0, URZ, 0xfc, !UPT ;  /* 0x000008c004047892 */ /* 0x000fe4000f8efcff */
[----:B------:R-:W-:Y:S02]  /*3b00*/  UPRMT UR63, UR8, 0x5410, UR62 ;  /* 0x00005410083f7896 */ /* 0x000fe4000800003e */
[----:B------:R-:W-:-:S02]  /*3b10*/  UPRMT UR61, UR60, 0x5410, UR7 ;  /* 0x000054103c3d7896 */ /* 0x000fc40008000007 */
[----:B------:R-:W-:Y:S02]  /*3b20*/  UPRMT UR59, UR11, 0x5410, UR6 ;  /* 0x000054100b3b7896 */ /* 0x000fe40008000006 */
[----:B------:R-:W-:Y:S01]  /*3b30*/  UPRMT UR57, UR12, 0x5410, UR4 ;  /* 0x000054100c397896 */ /* 0x000fe20008000004 */
[----:B------:R-:W-:Y:S01]  /*3b40*/  UMOV UR62, URZ ;  /* 0x000000ff003e7c82 */ /* 0x000fe20008000000 */
[----:B------:R-:W-:Y:S01]  /*3b50*/  UMOV UR60, URZ ;  /* 0x000000ff003c7c82 */ /* 0x000fe20008000000 */
[----:B------:R-:W-:Y:S01]  /*3b60*/  UMOV UR43, UR63 ;  /* 0x0000003f002b7c82 */ /* 0x000fe20008000000 */
[----:B------:R-:W-:Y:S01]  /*3b70*/  UMOV UR41, UR61 ;  /* 0x0000003d00297c82 */ /* 0x000fe20008000000 */
[----:B------:R-:W-:Y:S02]  /*3b80*/  UMOV UR39, UR59 ;  /* 0x0000003b00277c82 */ /* 0x000fe40008000000 */
[----:B------:R-:W-:-:S05]  /*3b90*/  UMOV UR37, UR57 ;  /* 0x0000003900257c82 */ /* 0x000fca0008000000 */
.L_x_72:
[C---:B------:R-:W-:Y:S02]  /*3ba0*/  LEA R0, R9.reuse, UR34, 0x3 ;  /* 0x0000002209007c11 */ /* 0x040fe4000f8e18ff */
[----:B------:R-:W-:Y:S02]  /*3bb0*/  SHF.L.U32 R5, R8, 0x1f, RZ ;  /* 0x0000001f08057819 */ /* 0x000fe400000006ff */
[----:B------:R-:W-:Y:S02]  /*3bc0*/  LEA R4, R9, UR34, 0x4 ;  /* 0x0000002209047c11 */ /* 0x000fe4000f8e20ff */
[----:B-1----:R-:W1:Y:S02]  /*3bd0*/  SYNCS.PHASECHK.TRANS64.TRYWAIT P0, [R0+URZ+0x80], R5 ;  /* 0x00008005000075a7 */ /* 0x002e6400080011ff */
[----:B-12---:R-:W-:Y:S05]  /*3be0*/  @!P0 BRA `(.L_x_63) ;  /* 0x000000f000e08947 */ /* 0x006fea0003800000 */
.L_x_206:
[----:B-1----:R-:W1:Y:S01]  /*3bf0*/  LDS.128 R4, [R4+0xe0] ;  /* 0x0000e00004047984 */ /* 0x002e620000000c00 */
[----:B------:R-:W-:Y:S01]  /*3c00*/  VIADD R0, R0, 0x90 ;  /* 0x0000009000007836 */ /* 0x000fe20000000000 */
[----:B------:R-:W-:Y:S01]  /*3c10*/  ULOP3.LUT UR55, UR5, 0x1, URZ, 0x3c, !UPT ;  /* 0x0000000105377892 */ /* 0x000fe2000f8e3cff */
[----:B------:R-:W-:Y:S01]  /*3c20*/  VIADD R9, R9, 0x1 ;  /* 0x0000000109097836 */ /* 0x000fe20000000000 */
[----:B------:R-:W-:Y:S01]  /*3c30*/  @!PT LDS RZ, [RZ] ;  /* 0x00000000fffff984 */ /* 0x000fe20000000800 */
[----:B------:R-:W-:Y:S01]  /*3c40*/  @!PT LDS RZ, [RZ] ;  /* 0x00000000fffff984 */ /* 0x000fe20000000800 */
[----:B------:R-:W-:Y:S01]  /*3c50*/  @!PT LDS RZ, [RZ] ;  /* 0x00000000fffff984 */ /* 0x000fe20000000800 */
[----:B------:R-:W-:Y:S01]  /*3c60*/  @!PT LDS RZ, [RZ] ;  /* 0x00000000fffff984 */ /* 0x000fe20000000800 */
[----:B------:R2:W-:Y:S06]  /*3c70*/  MEMBAR.ALL.CTA ;  /* 0x0000000000007992 */ /* 0x0005ec0000008000 */
[----:B--2---:R-:W2:Y:S01]  /*3c80*/  FENCE.VIEW.ASYNC.S ;  /* 0x00000000000073c6 */ /* 0x004ea20000000000 */
[----:B------:R-:W-:Y:S01]  /*3c90*/  UMOV UR6, 0x1 ;  /* 0x0000000100067882 */ /* 0x000fe20000000000 */
[----:B------:R-:W-:Y:S01]  /*3ca0*/  PRMT R0, RZ, 0x654, R0 ;  /* 0x00000654ff007816 */ /* 0x000fe20000000000 */
[----:B------:R-:W-:Y:S01]  /*3cb0*/  UIMAD UR15, UR55, 0xc0, UR31 ;  /* 0x000000c0370f78a4 */ /* 0x000fe2000f8e021f */
[----:B------:R-:W-:Y:S01]  /*3cc0*/  UMOV UR4, UR64 ;  /* 0x0000004000047c82 */ /* 0x000fe20008000000 */
[----:B------:R-:W-:Y:S01]  /*3cd0*/  UMOV UR9, URZ ;  /* 0x000000ff00097c82 */ /* 0x000fe20008000000 */
[----:B--2---:R2:W-:Y:S01]  /*3ce0*/  SYNCS.ARRIVE.TRANS64.RED.A1T0 RZ, [R0+URZ], RZ ;  /* 0x000000ff00ff79a7 */ /* 0x0045e200081004ff */
[----:B-1----:R-:W-:Y:S01]  /*3cf0*/  LOP3.LUT P2, RZ, R6, 0x1, RZ, 0xc0, !PT ;  /* 0x0000000106ff7812 */ /* 0x002fe2000784c0ff */
[----:B--2---:R-:W-:-:S12]  /*3d00*/  BRA.U !UP3, `(.L_x_64) ;  /* 0x000000010bec7547 */ /* 0x004fd8000b800000 */
[----:B------:R-:W-:Y:S01]  /*3d10*/  ULEA UR7, UR30, UR34, 0x3 ;  /* 0x000000221e077291 */ /* 0x000fe2000f8e18ff */
[----:B------:R-:W-:-:S08]  /*3d20*/  SHF.L.U32 R5, R3, 0x1f, RZ ;  /* 0x0000001f03057819 */ /* 0x000fd000000006ff */
[----:B------:R-:W1:Y:S02]  /*3d30*/  SYNCS.PHASECHK.TRANS64.TRYWAIT P0, [UR7], R5 ;  /* 0x00000005ff0075a7 */ /* 0x000e640008001107 */
[----:B-1----:R-:W-:Y:S05]  /*3d40*/  @P0 BRA `(.L_x_65) ;  /* 0x0000000000080947 */ /* 0x002fea0003800000 */
[----:B------:R-:W1:Y:S02]  /*3d50*/  SYNCS.PHASECHK.TRANS64.TRYWAIT P0, [UR7], R5 ;  /* 0x00000005ff0075a7 */ /* 0x000e640008001107 */
[----:B-1----:R-:W-:Y:S05]  /*3d60*/  @!P0 BRA `(.L_x_66) ;  /* 0x000000f000948947 */ /* 0x002fea0003800000 */
.L_x_65:
[----:B------:R-:W-:Y:S01]  /*3d70*/  UIADD3 UR4, UPT, UPT, UR30, 0x1, URZ ;  /* 0x000000011e047890 */ /* 0x000fe2000fffe0ff */
[----:B------:R-:W-:Y:S01]  /*3d80*/  PLOP3.LUT P1, PT, PT, PT, UP2, 0x80, 0x8 ;  /* 0x000000000008781c */ /* 0x000fe20003f2f028 */
[----:B------:R-:W-:Y:S01]  /*3d90*/  ULEA UR10, UR30, UR53, 0x5 ;  /* 0x000000351e0a7291 */ /* 0x000fe2000f8e28ff */
[----:B-1----:R-:W-:Y:S01]  /*3da0*/  IMAD.U32 R0, RZ, RZ, UR5 ;  /* 0x00000005ff007e24 */ /* 0x002fe2000f8e00ff */
[----:B------:R-:W-:Y:S01]  /*3db0*/  UISETP.NE.AND UP0, UPT, UR4, 0x3, UPT ;  /* 0x000000030400788c */ /* 0x000fe2000bf05270 */
[----:B------:R-:W-:Y:S01]  /*3dc0*/  UMOV UR11, 0x4008 ;  /* 0x00004008000b7882 */ /* 0x000fe20000000000 */
[----:B------:R-:W-:Y:S02]  /*3dd0*/  UMOV UR5, 0x4008 ;  /* 0x0000400800057882 */ /* 0x000fe40000000000 */
[----:B------:R-:W-:Y:S01]  /*3de0*/  USEL UR6, URZ, 0x1, UP0 ;  /* 0x00000001ff067887 */ /* 0x000fe20008000000 */
[----:B------:R-:W-:Y:S01]  /*3df0*/  SHF.L.U32 R5, R0, 0x1f, RZ ;  /* 0x0000001f00057819 */ /* 0x000fe200000006ff */
[----:B------:R-:W-:-:S02]  /*3e00*/  USEL UR14, UR4, URZ, UP0 ;  /* 0x000000ff040e7287 */ /* 0x000fc40008000000 */
[----:B------:R-:W-:Y:S02]  /*3e10*/  ULEA UR4, UR30, UR54, 0x6 ;  /* 0x000000361e047291 */ /* 0x000fe4000f8e30ff */
[----:B------:R-:W-:Y:S01]  /*3e20*/  @UP2 ULEA UR9, UR14, UR34, 0x3 ;  /* 0x000000220e092291 */ /* 0x000fe2000f8e18ff */
[----:B------:R-:W-:Y:S01]  /*3e30*/  LOP3.LUT R3, R3, UR6, RZ, 0x3c, !PT ;  /* 0x0000000603037c12 */ /* 0x000fe2000f8e3cff */
[----:B------:R-:W-:Y:S01]  /*3e40*/  UIADD3 UR8, UPT, UPT, UR4, 0x20, URZ ;  /* 0x0000002004087890 */ /* 0x000fe2000fffe0ff */
[----:B------:R-:W-:Y:S02]  /*3e50*/  UMOV UR6, 0x1 ;  /* 0x0000000100067882 */ /* 0x000fe40000000000 */
[----:B------:R-:W-:-:S04]  /*3e60*/  @P1 SHF.L.U32 R4, R3, 0x1f, RZ ;  /* 0x0000001f03041819 */ /* 0x000fc800000006ff */
[----:B------:R-:W1:Y:S01]  /*3e70*/  @P1 SYNCS.PHASECHK.TRANS64.TRYWAIT P0, [UR9], R4 ;  /* 0x00000004ff0015a7 */ /* 0x000e620008001109 */
[----:B------:R-:W-:Y:S01]  /*3e80*/  UMOV UR9, 0x4008 ;  /* 0x0000400800097882 */ /* 0x000fe20000000000 */
[----:B------:R2:W-:Y:S01]  /*3e90*/  UTCCP.T.S.4x32dp128bit tmem[UR31+0x1c0], gdesc[UR10] ;  /* 0x0001c00a1f0079e7 */ /* 0x0005e20009100000 */
[----:B------:R2:W-:Y:S01]  /*3ea0*/  UTCCP.T.S.4x32dp128bit tmem[UR31+0x1c4], gdesc[UR4] ;  /* 0x0001c4041f0079e7 */ /* 0x0005e20009100000 */
[----:B------:R2:W-:Y:S01]  /*3eb0*/  UTCCP.T.S.4x32dp128bit tmem[UR31+0x1c8], gdesc[UR8] ;  /* 0x0001c8081f0079e7 */ /* 0x0005e20009100000 */
[----:B------:R-:W3:Y:S01]  /*3ec0*/  SYNCS.PHASECHK.TRANS64.TRYWAIT P3, [UR34+0xa8], R5 ;  /* 0x0000a805ff0075a7 */ /* 0x000ee20008061122 */
[----:B-1----:R-:W-:Y:S01]  /*3ed0*/  @P1 VOTEU.ANY UP0, P0 ;  /* 0x0000000000ff1886 */ /* 0x002fe20000000100 */
[----:B------:R-:W-:Y:S01]  /*3ee0*/  @UP2 USEL UR6, URZ, 0x1, !UP0 ;  /* 0x00000001ff062887 */ /* 0x000fe2000c000000 */
[----:B--23--:R-:W-:Y:S11]  /*3ef0*/  @!P3 BRA `(.L_x_67) ;  /* 0x000000f00048b947 */ /* 0x00cff60003800000 */
.L_x_209:
[----:B------:R-:W-:Y:S01]  /*3f00*/  ELECT P0, URZ, PT ;  /* 0x0000000000ff782f */ /* 0x000fe20003800000 */
[----:B------:R-:W-:Y:S02]  /*3f10*/  ULEA UR8, UR30, UR52, 0xb ;  /* 0x000000341e087291 */ /* 0x000fe4000f8e58ff */
[----:B------:R-:W-:Y:S02]  /*3f20*/  ULEA UR4, UR30, UR35, 0xa ;  /* 0x000000231e047291 */ /* 0x000fe4000f8e50ff */
[----:B------:R-:W-:Y:S02]  /*3f30*/  UIADD3 UR24, UPT, UPT, UR7, 0x18, URZ ;  /* 0x0000001807187890 */ /* 0x000fe4000fffe0ff */
[----:B------:R-:W-:Y:S02]  /*3f40*/  UIADD3 UR22, UPT, UPT, UR8, 0x2, URZ ;  /* 0x0000000208167890 */ /* 0x000fe4000fffe0ff */
[----:B------:R-:W-:Y:S02]  /*3f50*/  UIADD3 UR20, UPT, UPT, UR4, 0x2, URZ ;  /* 0x0000000204147890 */ /* 0x000fe4000fffe0ff */
[----:B------:R-:W-:-:S02]  /*3f60*/  UIADD3 UR18, UPT, UPT, UR8, 0x4, URZ ;  /* 0x0000000408127890 */ /* 0x000fc4000fffe0ff */
[----:B-1----:R-:W-:Y:S01]  /*3f70*/  @P0 LOP3.LUT R0, R2, 0xffff, RZ, 0xc0, !PT ;  /* 0x0000ffff02000812 */ /* 0x002fe200078ec0ff */
[----:B------:R-:W-:Y:S02]  /*3f80*/  UIADD3 UR16, UPT, UPT, UR4, 0x4, URZ ;  /* 0x0000000404107890 */ /* 0x000fe4000fffe0ff */
[----:B------:R-:W-:Y:S01]  /*3f90*/  UIADD3 UR10, UPT, UPT, UR4, 0x6, URZ ;  /* 0x00000006040a7890 */ /* 0x000fe2000fffe0ff */
[----:B------:R-:W-:Y:S01]  /*3fa0*/  @P0 R2UR UR7, R0 ;  /* 0x00000000000702ca */ /* 0x000fe200000e0000 */
[----:B------:R-:W-:Y:S01]  /*3fb0*/  UIADD3 UR12, UPT, UPT, UR8, 0x6, URZ ;  /* 0x00000006080c7890 */ /* 0x000fe2000fffe0ff */
[----:B------:R-:W-:Y:S01]  /*3fc0*/  UMOV UR9, 0x40004040 ;  /* 0x4000404000097882 */ /* 0x000fe20000000000 */
[----:B------:R-:W-:Y:S01]  /*3fd0*/  UMOV UR5, 0x40004040 ;  /* 0x4000404000057882 */ /* 0x000fe20000000000 */
[----:B------:R-:W-:Y:S01]  /*3fe0*/  UMOV UR23, 0x40004040 ;  /* 0x4000404000177882 */ /* 0x000fe20000000000 */
[----:B------:R-:W-:Y:S01]  /*3ff0*/  UMOV UR21, 0x40004040 ;  /* 0x4000404000157882 */ /* 0x000fe20000000000 */
[----:B------:R1:W-:Y:S01]  /*4000*/  UTCQMMA gdesc[UR4], gdesc[UR8], tmem[UR15], tmem[UR62], idesc[UR63], tmem[UR50], !UPT ;  /* 0x00323e0804007dea */ /* 0x0003e2000f80030f */
[----:B------:R-:W-:Y:S01]  /*4010*/  UMOV UR19, 0x40004040 ;  /* 0x4000404000137882 */ /* 0x000fe20000000000 */
[----:B------:R-:W-:Y:S01]  /*4020*/  UMOV UR17, 0x40004040 ;  /* 0x4000404000117882 */ /* 0x000fe20000000000 */
[----:B------:R-:W-:Y:S01]  /*4030*/  UMOV UR13, 0x40004040 ;  /* 0x40004040000d7882 */ /* 0x000fe20000000000 */
[----:B------:R-:W-:Y:S01]  /*4040*/  UMOV UR11, 0x40004040 ;  /* 0x40004040000b7882 */ /* 0x000fe20000000000 */
[----:B------:R2:W-:Y:S01]  /*4050*/  UTCQMMA gdesc[UR20], gdesc[UR22], tmem[UR15], tmem[UR60], idesc[UR61], tmem[UR48], UPT ;  /* 0x00303c1614007dea */ /* 0x0005e2000b80030f */
[----:B------:R2:W-:Y:S01]  /*4060*/  UTCQMMA gdesc[UR16], gdesc[UR18], tmem[UR15], tmem[UR58], idesc[UR59], tmem[UR46], UPT ;  /* 0x002e3a1210007dea */ /* 0x0005e2000b80030f */
[----:B------:R2:W-:Y:S01]  /*4070*/  UTCQMMA gdesc[UR10], gdesc[UR12], tmem[UR15], tmem[UR56], idesc[UR57], tmem[UR44], UPT ;  /* 0x002c380c0a007dea */ /* 0x0005e2000b80030f */
[----:B------:R2:W-:Y:S01]  /*4080*/  UTCBAR.MULTICAST [UR24], URZ, UR7 ;  /* 0x000000ff180073e9 */ /* 0x0005e20008000807 */
[----:B------:R-:W-:Y:S01]  /*4090*/  UMOV UR30, UR14 ;  /* 0x0000000e001e7c82 */ /* 0x000fe20008000000 */
[----:B-1----:R-:W-:Y:S01]  /*40a0*/  UMOV UR9, 0x1 ;  /* 0x0000000100097882 */ /* 0x002fe20000000000 */
[----:B------:R-:W-:-:S05]  /*40b0*/  UMOV UR4, UR65 ;  /* 0x0000004100047c82 */ /* 0x000fca0008000000 */
.L_x_64:
[----:B------:R-:W-:-:S09]  /*40c0*/  UISETP.GE.AND UP0, UPT, UR4, 0x1, UPT ;  /* 0x000000010400788c */ /* 0x000fd2000bf06270 */
[----:B------:R-:W-:Y:S05]  /*40d0*/  BRA.U !UP0, `(.L_x_68) ;  /* 0x0000000108f87547 */ /* 0x000fea000b800000 */
[----:B------:R-:W-:Y:S01]  /*40e0*/  UIADD3 UR14, UPT, UPT, UR4, -0x1, URZ ;  /* 0xffffffff040e7890 */ /* 0x000fe2000fffe0ff */
[----:B------:R-:W-:-:S11]  /*40f0*/  UMOV UR5, UR30 ;  /* 0x0000001e00057c82 */ /* 0x000fd60008000000 */
.L_x_71:
[----:B------:R-:W-:Y:S02]  /*4100*/  UISETP.NE.AND UP0, UPT, UR6, URZ, UPT ;  /* 0x000000ff0600728c */ /* 0x000fe4000bf05270 */
[----:B--2---:R-:W-:Y:S07]  /*4110*/  ULEA UR7, UR5, UR34, 0x3 ;  /* 0x0000002205077291 */ /* 0x004fee000f8e18ff */
[----:B------:R-:W-:Y:S05]  /*4120*/  BRA.U UP0, `(.L_x_69) ;  /* 0x00000001000c7547 */ /* 0x000fea000b800000 */
[----:B------:R-:W-:Y:S04]  /*4130*/  SHF.L.U32 R5, R3, 0x1f, RZ ;  /* 0x0000001f03057819 */ /* 0x000fe800000006ff */
[----:B------:R-:W1:Y:S02]  /*4140*/  SYNCS.PHASECHK.TRANS64.TRYWAIT P0, [UR7], R5 ;  /* 0x00000005ff0075a7 */ /* 0x000e640008001107 */
[----:B-1----:R-:W-:Y:S05]  /*4150*/  @!P0 BRA `(.L_x_70) ;  /* 0x000000ec00c88947 */ /* 0x002fea0003800000 */
.L_x_69:
[----:B------:R-:W-:Y:S02]  /*4160*/  UISETP.NE.AND UP1, UPT, UR14, URZ, UPT ;  /* 0x000000ff0e00728c */ /* 0x000fe4000bf25270 */
[----:B------:R-:W-:Y:S01]  /*4170*/  UIADD3 UR4, UPT, UPT, UR5, 0x1, URZ ;  /* 0x0000000105047890 */ /* 0x000fe2000fffe0ff */
[----:B------:R-:W-:Y:S03]  /*4180*/  ELECT P3, URZ, PT ;  /* 0x0000000000ff782f */ /* 0x000fe60003860000 */
[----:B------:R-:W-:Y:S01]  /*4190*/  UISETP.NE.AND UP0, UPT, UR4, 0x3, UPT ;  /* 0x000000030400788c */ /* 0x000fe2000bf05270 */
[----:B------:R-:W-:Y:S01]  /*41a0*/  PLOP3.LUT P1, PT, PT, PT, UP1, 0x80, 0x8 ;  /* 0x000000000008781c */ /* 0x000fe20003f2f018 */
[----:B------:R-:W-:Y:S02]  /*41b0*/  ULEA UR10, UR5, UR54, 0x6 ;  /* 0x00000036050a7291 */ /* 0x000fe4000f8e30ff */
[----:B------:R-:W-:Y:S02]  /*41c0*/  USEL UR6, URZ, 0x1, UP0 ;  /* 0x00000001ff067887 */ /* 0x000fe40008000000 */
[----:B------:R-:W-:Y:S02]  /*41d0*/  USEL UR30, UR4, URZ, UP0 ;  /* 0x000000ff041e7287 */ /* 0x000fe40008000000 */
[----:B------:R-:W-:Y:S02]  /*41e0*/  ULEA UR8, UR5, UR52, 0xb ;  /* 0x0000003405087291 */ /* 0x000fe4000f8e58ff */
[----:B------:R-:W-:Y:S01]  /*41f0*/  @UP1 ULEA UR4, UR30, UR34, 0x3 ;  /* 0x000000221e041291 */ /* 0x000fe2000f8e18ff */
[----:B------:R-:W-:Y:S01]  /*4200*/  LOP3.LUT R3, R3, UR6, RZ, 0x3c, !PT ;  /* 0x0000000603037c12 */ /* 0x000fe2000f8e3cff */
[----:B------:R-:W-:Y:S01]  /*4210*/  ULEA UR28, UR5, UR53, 0x5 ;  /* 0x00000035051c7291 */ /* 0x000fe2000f8e28ff */
[----:B-1----:R-:W-:Y:S01]  /*4220*/  @P3 LOP3.LUT R0, R2, 0xffff, RZ, 0xc0, !PT ;  /* 0x0000ffff02003812 */ /* 0x002fe200078ec0ff */
[----:B------:R-:W-:Y:S01]  /*4230*/  UISETP.NE.U32.AND UP0, UPT, UR9, URZ, UPT ;  /* 0x000000ff0900728c */ /* 0x000fe2000bf05070 */
[----:B------:R-:W-:Y:S01]  /*4240*/  @P1 SHF.L.U32 R4, R3, 0x1f, RZ ;  /* 0x0000001f03041819 */ /* 0x000fe200000006ff */
[----:B------:R-:W-:Y:S01]  /*4250*/  UIADD3 UR26, UPT, UPT, UR10, 0x20, URZ ;  /* 0x000000200a1a7890 */ /* 0x000fe2000fffe0ff */
[----:B------:R-:W-:Y:S01]  /*4260*/  @P3 R2UR UR32, R0 ;  /* 0x00000000002032ca */ /* 0x000fe200000e0000 */
[----:B------:R-:W-:Y:S01]  /*4270*/  UIADD3 UR24, UPT, UPT, UR8, 0x2, URZ ;  /* 0x0000000208187890 */ /* 0x000fe2000fffe0ff */
[----:B------:R-:W1:Y:S01]  /*4280*/  @P1 SYNCS.PHASECHK.TRANS64.TRYWAIT P0, [UR4], R4 ;  /* 0x00000004ff0015a7 */ /* 0x000e620008001104 */
[----:B------:R-:W-:Y:S02]  /*4290*/  ULEA UR4, UR5, UR35, 0xa ;  /* 0x0000002305047291 */ /* 0x000fe4000f8e50ff */
[----:B------:R-:W-:Y:S02]  /*42a0*/  UIADD3 UR20, UPT, UPT, UR8, 0x4, URZ ;  /* 0x0000000408147890 */ /* 0x000fe4000fffe0ff */
[----:B------:R-:W-:Y:S02]  /*42b0*/  UIADD3 UR22, UPT, UPT, UR4, 0x2, URZ ;  /* 0x0000000204167890 */ /* 0x000fe4000fffe0ff */
[----:B------:R-:W-:Y:S02]  /*42c0*/  UIADD3 UR18, UPT, UPT, UR4, 0x4, URZ ;  /* 0x0000000404127890 */ /* 0x000fe4000fffe0ff */
[----:B------:R-:W-:Y:S02]  /*42d0*/  UIADD3 UR16, UPT, UPT, UR8, 0x6, URZ ;  /* 0x0000000608107890 */ /* 0x000fe4000fffe0ff */
[----:B------:R-:W-:Y:S02]  /*42e0*/  UIADD3 UR12, UPT, UPT, UR4, 0x6, URZ ;  /* 0x00000006040c7890 */ /* 0x000fe4000fffe0ff */
[----:B------:R-:W-:Y:S02]  /*42f0*/  UIADD3 UR33, UPT, UPT, UR7, 0x18, URZ ;  /* 0x0000001807217890 */ /* 0x000fe4000fffe0ff */
[----:B------:R-:W-:Y:S02]  /*4300*/  UIADD3 UR7, UPT, UPT, UR14, 0x1, URZ ;  /* 0x000000010e077890 */ /* 0x000fe4000fffe0ff */
[----:B------:R-:W-:Y:S01]  /*4310*/  UIADD3 UR14, UPT, UPT, UR14, -0x1, URZ ;  /* 0xffffffff0e0e7890 */ /* 0x000fe2000fffe0ff */
[----:B------:R-:W-:Y:S01]  /*4320*/  UMOV UR29, 0x4008 ;  /* 0x00004008001d7882 */ /* 0x000fe20000000000 */
[----:B------:R-:W-:Y:S01]  /*4330*/  UMOV UR11, 0x4008 ;  /* 0x00004008000b7882 */ /* 0x000fe20000000000 */
[----:B------:R-:W-:Y:S01]  /*4340*/  UTCCP.T.S.4x32dp128bit tmem[UR31+0x1c0], gdesc[UR28] ;  /* 0x0001c01c1f0079e7 */ /* 0x000fe20009100000 */
[----:B------:R-:W-:Y:S01]  /*4350*/  UTCCP.T.S.4x32dp128bit tmem[UR31+0x1c4], gdesc[UR10] ;  /* 0x0001c40a1f0079e7 */ /* 0x000fe20009100000 */
[----:B------:R-:W-:Y:S01]  /*4360*/  UMOV UR27, 0x4008 ;  /* 0x00004008001b7882 */ /* 0x000fe20000000000 */
[----:B------:R-:W-:Y:S01]  /*4370*/  UMOV UR9, 0x40004040 ;  /* 0x4000404000097882 */ /* 0x000fe20000000000 */
[----:B------:R-:W-:Y:S01]  /*4380*/  UTCCP.T.S.4x32dp128bit tmem[UR31+0x1c8], gdesc[UR26] ;  /* 0x0001c81a1f0079e7 */ /* 0x000fe20009100000 */
[----:B------:R-:W-:Y:S01]  /*4390*/  UMOV UR5, 0x40004040 ;  /* 0x4000404000057882 */ /* 0x000fe20000000000 */
[----:B------:R-:W-:Y:S01]  /*43a0*/  UMOV UR25, 0x40004040 ;  /* 0x4000404000197882 */ /* 0x000fe20000000000 */
[----:B------:R2:W-:Y:S01]  /*43b0*/  UTCQMMA gdesc[UR4], gdesc[UR8], tmem[UR15], tmem[UR42], idesc[UR43], tmem[UR50], UP0 ;  /* 0x00322a0804007dea */ /* 0x0005e2000800030f */
[----:B------:R-:W-:Y:S01]  /*43c0*/  UMOV UR23, 0x40004040 ;  /* 0x4000404000177882 */ /* 0x000fe20000000000 */
[----:B------:R-:W-:Y:S01]  /*43d0*/  UMOV UR21, 0x40004040 ;  /* 0x4000404000157882 */ /* 0x000fe20000000000 */
[----:B------:R3:W-:Y:S01]  /*43e0*/  UTCQMMA gdesc[UR22], gdesc[UR24], tmem[UR15], tmem[UR40], idesc[UR41], tmem[UR48], UPT ;  /* 0x0030281816007dea */ /* 0x0007e2000b80030f */
[----:B------:R-:W-:Y:S01]  /*43f0*/  UMOV UR19, 0x40004040 ;  /* 0x4000404000137882 */ /* 0x000fe20000000000 */
[----:B------:R-:W-:Y:S01]  /*4400*/  UMOV UR17, 0x40004040 ;  /* 0x4000404000117882 */ /* 0x000fe20000000000 */
[----:B------:R3:W-:Y:S01]  /*4410*/  UTCQMMA gdesc[UR18], gdesc[UR20], tmem[UR15], tmem[UR38], idesc[UR39], tmem[UR46], UPT ;  /* 0x002e261412007dea */ /* 0x0007e2000b80030f */
[----:B------:R-:W-:Y:S01]  /*4420*/  UMOV UR13, 0x40004040 ;  /* 0x40004040000d7882 */ /* 0x000fe20000000000 */
[----:B------:R-:W-:Y:S01]  /*4430*/  UMOV UR6, 0x1 ;  /* 0x0000000100067882 */ /* 0x000fe20000000000 */
[----:B------:R3:W-:Y:S01]  /*4440*/  UTCQMMA gdesc[UR12], gdesc[UR16], tmem[UR15], tmem[UR36], idesc[UR37], tmem[UR44], UPT ;  /* 0x002c24100c007dea */ /* 0x0007e2000b80030f */
[----:B------:R3:W-:Y:S01]  /*4450*/  UTCBAR.MULTICAST [UR33], URZ, UR32 ;  /* 0x000000ff210073e9 */ /* 0x0007e20008000820 */
[----:B--2---:R-:W-:Y:S01]  /*4460*/  UMOV UR9, 0x1 ;  /* 0x0000000100097882 */ /* 0x004fe20000000000 */
[----:B------:R-:W-:Y:S01]  /*4470*/  UMOV UR5, UR30 ;  /* 0x0000001e00057c82 */ /* 0x000fe20008000000 */
[----:B-1----:R-:W-:Y:S01]  /*4480*/  @P1 VOTEU.ANY UP0, P0 ;  /* 0x0000000000ff1886 */ /* 0x002fe20000000100 */
[----:B------:R-:W-:Y:S02]  /*4490*/  @UP1 USEL UR6, URZ, 0x1, !UP0 ;  /* 0x00000001ff061887 */ /* 0x000fe4000c000000 */
[----:B------:R-:W-:Y:S09]  /*44a0*/  UISETP.GT.U32.AND UP0, UPT, UR7, 0x1, UPT ;  /* 0x000000010700788c */ /* 0x000ff2000bf04070 */
[----:B---3--:R-:W-:Y:S05]  /*44b0*/  BRA.U UP0, `(.L_x_71) ;  /* 0xfffffffd00107547 */ /* 0x008fea000b83ffff */
.L_x_68:
[C---:B------:R-:W-:Y:S01]  /*44c0*/  ISETP.NE.AND P0, PT, R9.reuse, 0x2, PT ;  /* 0x000000020900780c */ /* 0x040fe20003f05270 */
[----:B------:R1:W-:Y:S01]  /*44d0*/  UTCBAR [UR66], URZ ;  /* 0x000000ff420073e9 */ /* 0x0003e200080000ff */
[----:B------:R-:W-:Y:S02]  /*44e0*/  UMOV UR5, UR55 ;  /* 0x0000003700057c82 */ /* 0x000fe40008000000 */
[----:B------:R-:W-:Y:S02]  /*44f0*/  SEL R5, RZ, 0x1, P0 ;  /* 0x00000001ff057807 */ /* 0x000fe40000000000 */
[----:B------:R-:W-:Y:S02]  /*4500*/  SEL R9, R9, RZ, P0 ;  /* 0x000000ff09097207 */ /* 0x000fe40000000000 */
[----:B------:R-:W-:Y:S01]  /*4510*/  LOP3.LUT R8, R8, R5, RZ, 0x3c, !PT ;  /* 0x0000000508087212 */ /* 0x000fe200078e3cff */
[----:B------:R-:W-:Y:S06]  /*4520*/  @P2 BRA `(.L_x_72) ;  /* 0xfffffff4009c2947 */ /* 0x000fec000383ffff */
[----:B------:R-:W3:Y:S01]  /*4530*/  S2UR UR6, SR_CgaCtaId ;  /* 0x00000000000679c3 */ /* 0x000ee20000008800 */
[----:B------:R-:W-:Y:S01]  /*4540*/  ELECT P0, URZ, PT ;  /* 0x0000000000ff782f */ /* 0x000fe20003800000 */
[----:B------:R-:W-:Y:S01]  /*4550*/  IMAD.MOV.U32 R0, RZ, RZ, 0x1 ;  /* 0x00000001ff007424 */ /* 0x000fe200078e00ff */
[----:B------:R-:W-:Y:S01]  /*4560*/  UMOV UR4, 0x40 ;  /* 0x0000004000047882 */ /* 0x000fe20000000000 */
[----:B------:R-:W-:-:S04]  /*4570*/  SHF.L.U32 R3, RZ, 0x1f, RZ ;  /* 0x0000001fff037819 */ /* 0x000fc800000006ff */
[----:B------:R-:W-:Y:S01]  /*4580*/  UVIRTCOUNT.DEALLOC.SMPOOL 0x80 ;  /* 0x000000800000784c */ /* 0x000fe20000000000 */
[----:B---3--:R-:W-:-:S09]  /*4590*/  ULEA UR6, UR6, UR4, 0x18 ;  /* 0x0000000406067291 */ /* 0x008fd2000f8ec0ff */
[----:B------:R3:W-:Y:S01]  /*45a0*/  @P0 STS.U8 [UR6+0x1c], R0 ;  /* 0x00001c00ff000988 */ /* 0x0007e20008000006 */
[----:B------:R-:W4:Y:S02]  /*45b0*/  SYNCS.PHASECHK.TRANS64.TRYWAIT P0, [UR34+0xd0], R3 ;  /* 0x0000d003ff0075a7 */ /* 0x000f240008001122 */
[----:B---34-:R-:W-:Y:S05]  /*45c0*/  @!P0 BRA `(.L_x_73) ;  /* 0x000000e800c48947 */ /* 0x018fea0003800000 */
.L_x_212:
[----:B------:R-:W-:Y:S01]  /*45d0*/  NOP ;  /* 0x0000000000007918 */ /* 0x000fe20000000000 */
[----:B---3--:R-:W3:Y:S01]  /*45e0*/  LDS R0, [UR6+0x14] ;  /* 0x00001406ff007984 */ /* 0x008ee20008000800 */
[----:B------:R-:W-:Y:S01]  /*45f0*/  ULOP3.LUT UR4, UR31, 0xffff, URZ, 0xc0, !UPT ;  /* 0x0000ffff1f047892 */ /* 0x000fe2000f8ec0ff */
[----:B------:R-:W-:Y:S01]  /*4600*/  UMOV UR5, 0xffff ;  /* 0x0000ffff00057882 */ /* 0x000fe20000000000 */
[----:B--2---:R-:W-:Y:S02]  /*4610*/  UMOV UR7, 0x1 ;  /* 0x0000000100077882 */ /* 0x004fe40000000000 */
[----:B------:R-:W-:-:S04]  /*4620*/  USHF.R.U32.HI UR4, URZ, 0x5, UR4 ;  /* 0x00000005ff047899 */ /* 0x000fc80008011604 */
[----:B------:R-:W-:Y:S02]  /*4630*/  USHF.L.U32 UR5, UR5, UR4, URZ ;  /* 0x0000000405057299 */ /* 0x000fe400080006ff */
[----:B------:R-:W-:-:S04]  /*4640*/  USHF.L.U32 UR4, UR7, UR4, URZ ;  /* 0x0000000407047299 */ /* 0x000fc800080006ff */
[----:B---3--:R-:W-:-:S04]  /*4650*/  LOP3.LUT R0, R0, UR5, RZ, 0xc0, !PT ;  /* 0x0000000500007c12 */ /* 0x008fc8000f8ec0ff */
[----:B------:R-:W-:-:S13]  /*4660*/  ISETP.NE.AND P0, PT, R0, UR5, PT ;  /* 0x0000000500007c0c */ /* 0x000fda000bf05270 */
[----:B------:R-:W-:Y:S05]  /*4670*/  @P0 BRA `(.L_x_74) ;  /* 0x0000000000580947 */ /* 0x000fea0003800000 */
[----:B------:R-:W2:Y:S02]  /*4680*/  LDS R0, [UR6+0x18] ;  /* 0x00001806ff007984 */ /* 0x000ea40008000800 */
[----:B--2---:R-:W-:-:S04]  /*4690*/  LOP3.LUT R0, R0, UR4, RZ, 0xc0, !PT ;  /* 0x0000000400007c12 */ /* 0x004fc8000f8ec0ff */
[----:B------:R-:W-:-:S13]  /*46a0*/  ISETP.NE.AND P0, PT, R0, UR4, PT ;  /* 0x0000000400007c0c */ /* 0x000fda000bf05270 */
[----:B------:R-:W-:Y:S05]  /*46b0*/  @P0 BRA `(.L_x_75) ;  /* 0x00000000003c0947 */ /* 0x000fea0003800000 */
[----:B------:R-:W2:Y:S01]  /*46c0*/  S2R R2, SR_LANEID ;  /* 0x0000000000027919 */ /* 0x000ea20000000000 */
[----:B------:R-:W-:Y:S01]  /*46d0*/  ULOP3.LUT UR5, URZ, UR5, URZ, 0x33, !UPT ;  /* 0x00000005ff057292 */ /* 0x000fe2000f8e33ff */
[----:B------:R-:W-:Y:S01]  /*46e0*/  LOP3.LUT R4, RZ, UR4, RZ, 0x33, !PT ;  /* 0x00000004ff047c12 */ /* 0x000fe2000f8e33ff */
[----:B------:R-:W-:Y:S02]  /*46f0*/  VOTEU.ANY UR4, UPT, PT ;  /* 0x0000000000047886 */ /* 0x000fe400038e0100 */
[----:B------:R-:W-:Y:S01]  /*4700*/  UFLO.U32 UR4, UR4 ;  /* 0x00000004000472bd */ /* 0x000fe200080e0000 */
[----:B------:R-:W3:Y:S01]  /*4710*/  REDUX UR7, R4 ;  /* 0x00000000040773c4 */ /* 0x000ee20000000000 */
[----:B------:R-:W-:-:S06]  /*4720*/  IMAD.U32 R0, RZ, RZ, UR5 ;  /* 0x00000005ff007e24 */ /* 0x000fcc000f8e00ff */
[----:B------:R4:W-:Y:S01]  /*4730*/  UTCATOMSWS.AND URZ, UR5 ;  /* 0x0000000500ff79e3 */ /* 0x0009e20008000000 */
[----:B------:R-:W1:Y:S01]  /*4740*/  REDUX UR8, R0 ;  /* 0x00000000000873c4 */ /* 0x000e620000000000 */
[----:B--2---:R-:W-:Y:S01]  /*4750*/  ISETP.EQ.U32.AND P0, PT, R2, UR4, PT ;  /* 0x0000000402007c0c */ /* 0x004fe2000bf02070 */
[----:B---3--:R-:W-:Y:S01]  /*4760*/  IMAD.U32 R2, RZ, RZ, UR7 ;  /* 0x00000007ff027e24 */ /* 0x008fe2000f8e00ff */
[----:B-1----:R-:W-:-:S11]  /*4770*/  MOV R3, UR8 ;  /* 0x0000000800037c02 */ /* 0x002fd60008000f00 */
[----:B------:R4:W-:Y:S04]  /*4780*/  @P0 ATOMS.AND RZ, [UR6+0x14], R3 ;  /* 0x00001403ffff098c */ /* 0x0009e8000a800006 */
[----:B------:R4:W-:Y:S01]  /*4790*/  @P0 ATOMS.AND RZ, [UR6+0x18], R2 ;  /* 0x00001802ffff098c */ /* 0x0009e2000a800006 */
[----:B------:R-:W-:Y:S05]  /*47a0*/  BRA `(.L_x_76) ;  /* 0x0000000000147947 */ /* 0x000fea0003800000 */
.L_x_75:
[----:B------:R-:W-:Y:S02]  /*47b0*/  MOV R2, 0x47d0 ;  /* 0x000047d000027802 */ /* 0x000fe40000000f00 */
[----:B-1---5:R-:W-:Y:S05]  /*47c0*/  CALL.REL.NOINC `($__internal_0_$__cuda_sm10x_tcgen05_guardrail_trap_col_being_dealloced_not_returned_by_alloc) ;  /* 0x000000f000607944 */ /* 0x022fea0003c00000 */
[----:B------:R-:W-:Y:S05]  /*47d0*/  BRA `(.L_x_76) ;  /* 0x0000000000087947 */ /* 0x000fea0003800000 */
.L_x_74:
[----:B------:R-:W-:Y:S02]  /*47e0*/  MOV R2, 0x4800 ;  /* 0x0000480000027802 */ /* 0x000fe40000000f00 */
[----:B-1---5:R-:W-:Y:S05]  /*47f0*/  CALL.REL.NOINC `($__internal_2_$__cuda_sm10x_tcgen05_guardrail_trap_unallocated_columns_being_dealloced) ;  /* 0x000000f0006c7944 */ /* 0x022fea0003c00000 */
.L_x_76:
[----:B------:R-:W-:Y:S01]  /*4800*/  NOP ;  /* 0x0000000000007918 */ /* 0x000fe20000000000 */
[----:B----4-:R-:W-:Y:S05]  /*4810*/  EXIT ;  /* 0x000000000000794d */ /* 0x010fea0003800000 */
.L_x_58:
[----:B------:R-:W-:-:S09]  /*4820*/  UISETP.NE.OR UP0, UPT, UR21, 0x3, !UP4 ;  /* 0x000000031500788c */ /* 0x000fd2000e705670 */
[----:B------:R-:W-:Y:S05]  /*4830*/  BRA.U UP0, `(.L_x_77) ;  /* 0x0000001900bc7547 */ /* 0x000fea000b800000 */
[----:B------:R-:W2:Y:S01]  /*4840*/  S2UR UR10, SR_CgaCtaId ;  /* 0x00000000000a79c3 */ /* 0x000ea20000008800 */
[----:B------:R-:W3:Y:S01]  /*4850*/  LDCU UR54, c[0x0][0x370] ;  /* 0x00006e00ff3677ac */ /* 0x000ee20008000800 */
[----:B------:R-:W-:Y:S01]  /*4860*/  HFMA2 R14, -RZ, RZ, 0, 0 ;  /* 0x00000000ff0e7431 */ /* 0x000fe200000001ff */
[----:B------:R-:W-:Y:S01]  /*4870*/  MOV R13, RZ ;  /* 0x000000ff000d7202 */ /* 0x000fe20000000f00 */
[----:B------:R-:W-:Y:S01]  /*4880*/  HFMA2 R7, -RZ, RZ, 0, 0.0078125 ;  /* 0x00002000ff077431 */ /* 0x000fe200000001ff */
[----:B------:R-:W3:Y:S03]  /*4890*/  LDCU.128 UR64, c[0x0][0xf10] ;  /* 0x0001e200ff4077ac */ /* 0x000ee60008000c00 */
[----:B------:R-:W4:Y:S01]  /*48a0*/  LDC.64 R16, c[0x0][0x348] ;  /* 0x0000d200ff107b82 */ /* 0x000f220000000a00 */
[----:B------:R-:W1:Y:S01]  /*48b0*/  LDCU UR53, c[0x0][0x374] ;  /* 0x00006e80ff3577ac */ /* 0x000e620008000800 */
[----:B------:R-:W2:Y:S06]  /*48c0*/  LDCU UR15, c[0x0][0xf0c] ;  /* 0x0001e180ff0f77ac */ /* 0x000eac0008000800 */
[----:B------:R-:W4:Y:S01]  /*48d0*/  LDC.64 R2, c[0x0][0xc88] ;  /* 0x00032200ff027b82 */ /* 0x000f220000000a00 */
[----:B------:R-:W4:Y:S01]  /*48e0*/  LDCU UR62, c[0x0][0xf20] ;  /* 0x0001e400ff3e77ac */ /* 0x000f220008000800 */
[----:B------:R-:W4:Y:S06]  /*48f0*/  LDCU UR4, c[0x0][0xf30] ;  /* 0x0001e600ff0477ac */ /* 0x000f2c0008000800 */
[----:B------:R-:W4:Y:S01]  /*4900*/  LDC.64 R4, c[0x0][0xc90] ;  /* 0x00032400ff047b82 */ /* 0x000f220000000a00 */
[----:B------:R-:W-:Y:S01]  /*4910*/  UMOV UR21, 0x400 ;  /* 0x0000040000157882 */ /* 0x000fe20000000000 */
[----:B---3--:R-:W-:-:S02]  /*4920*/  UIMAD.WIDE.U32 UR6, UR54, UR64, URZ ;  /* 0x00000040360672a5 */ /* 0x008fc4000f8e00ff */
[----:B-1----:R-:W-:Y:S02]  /*4930*/  UIMAD.WIDE.U32 UR8, UR53, UR67, URZ ;  /* 0x00000043350872a5 */ /* 0x002fe4000f8e00ff */
[----:B--2---:R-:W-:Y:S02]  /*4940*/  ULEA UR21, UR10, UR21, 0x18 ;  /* 0x000000150a157291 */ /* 0x004fe4000f8ec0ff */
[----:B------:R-:W-:Y:S02]  /*4950*/  UPLOP3.LUT UP1, UPT, UPT, UPT, UPT, 0x40, 0x4 ;  /* 0x000000000004789c */ /* 0x000fe40003f2e870 */
[----:B------:R-:W-:Y:S02]  /*4960*/  UIADD3 UR57, UPT, UPT, UR21, 0x30, URZ ;  /* 0x0000003015397890 */ /* 0x000fe4000fffe0ff */
[----:B------:R-:W-:Y:S02]  /*4970*/  UIADD3 UR49, UPT, UPT, UR21, 0x38, URZ ;  /* 0x0000003815317890 */ /* 0x000fe4000fffe0ff */
[----:B------:R-:W-:-:S02]  /*4980*/  UIADD3 UR41, UPT, UPT, UR21, 0x40, URZ ;  /* 0x0000004015297890 */ /* 0x000fc4000fffe0ff */
[----:B------:R-:W-:Y:S01]  /*4990*/  UIADD3 UR33, UPT, UPT, UR21, 0x48, URZ ;  /* 0x0000004815217890 */ /* 0x000fe2000fffe0ff */
[----:B------:R-:W-:Y:S01]  /*49a0*/  UMOV UR6, UR7 ;  /* 0x0000000700067c82 */ /* 0x000fe20008000000 */
[----:B------:R-:W-:Y:S01]  /*49b0*/  UMOV UR5, UR9 ;  /* 0x0000000900057c82 */ /* 0x000fe20008000000 */
[----:B------:R-:W-:Y:S02]  /*49c0*/  UISETP.GE.AND UP0, UPT, UR39, 0x1, UPT ;  /* 0x000000012700788c */ /* 0x000fe4000bf06270 */
[----:B------:R-:W-:Y:S01]  /*49d0*/  UISETP.NE.AND UP4, UPT, UR39, 0x1, UPT ;  /* 0x000000012700788c */ /* 0x000fe2000bf85270 */
[----:B------:R-:W1:Y:S01]  /*49e0*/  LDCU.64 UR22, c[0x0][0xf28] ;  /* 0x0001e500ff1677ac */ /* 0x000e620008000a00 */
[----:B------:R-:W-:Y:S02]  /*49f0*/  UISETP.NE.AND UP6, UPT, UR15, 0x1, UPT ;  /* 0x000000010f00788c */ /* 0x000fe4000bfc5270 */
[----:B------:R-:W-:Y:S02]  /*4a00*/  UISETP.NE.AND UP5, UPT, UR66, 0x1, UPT ;  /* 0x000000014200788c */ /* 0x000fe4000bfa5270 */
[----:B------:R-:W-:-:S02]  /*4a10*/  USHF.R.U32.HI UR61, URZ, UR65, UR6 ;  /* 0x00000041ff3d7299 */ /* 0x000fc40008011606 */
[----:B------:R-:W-:Y:S02]  /*4a20*/  UPRMT UR46, UR10, 0x654, UR57 ;  /* 0x000006540a2e7896 */ /* 0x000fe40008000039 */
[----:B------:R-:W-:Y:S02]  /*4a30*/  UPRMT UR45, UR10, 0x654, UR49 ;  /* 0x000006540a2d7896 */ /* 0x000fe40008000031 */
[----:B------:R-:W-:Y:S02]  /*4a40*/  UPRMT UR38, UR10, 0x654, UR41 ;  /* 0x000006540a267896 */ /* 0x000fe40008000029 */
[----:B------:R-:W-:Y:S02]  /*4a50*/  UPRMT UR37, UR10, 0x654, UR33 ;  /* 0x000006540a257896 */ /* 0x000fe40008000021 */
[----:B----4-:R-:W-:Y:S02]  /*4a60*/  USHF.R.U32.HI UR55, URZ, UR62, UR5 ;  /* 0x0000003eff377299 */ /* 0x010fe40008011605 */
[----:B------:R-:W-:Y:S01]  /*4a70*/  UISETP.NE.AND UP3, UPT, UR4, 0x1, UPT ;  /* 0x000000010400788c */ /* 0x000fe2000bf65270 */
[----:B-1----:R-:W-:-:S10]  /*4a80*/  UMOV UR29, URZ ;  /* 0x000000ff001d7c82 */ /* 0x002fd40008000000 */
.L_x_92:
[C---:B------:R-:W-:Y:S02]  /*4a90*/  LEA R12, R14.reuse, UR21, 0x3 ;  /* 0x000000150e0c7c11 */ /* 0x040fe4000f8e18ff */
[----:B------:R-:W-:Y:S02]  /*4aa0*/  SHF.L.U32 R9, R13, 0x1f, RZ ;  /* 0x0000001f0d097819 */ /* 0x000fe400000006ff */
[----:B------:R-:W-:Y:S02]  /*4ab0*/  LEA R10, R14, UR21, 0x4 ;  /* 0x000000150e0a7c11 */ /* 0x000fe4000f8e20ff */
[----:B------:R-:W1:Y:S02]  /*4ac0*/  SYNCS.PHASECHK.TRANS64.TRYWAIT P0, [R12+URZ+0x80], R9 ;  /* 0x000080090c0075a7 */ /* 0x000e6400080011ff */
[----:B-12---:R-:W-:Y:S05]  /*4ad0*/  @!P0 BRA `(.L_x_78) ;  /* 0x000000e400988947 */ /* 0x006fea0003800000 */
.L_x_213:
[----:B-1----:R-:W1:Y:S01]  /*4ae0*/  LDS.128 R8, [R10+0xe0] ;  /* 0x0000e0000a087984 */ /* 0x002e620000000c00 */
[----:B------:R-:W-:Y:S01]  /*4af0*/  UISETP.GE.AND UP0, UPT, UR39, 0x1, UPT ;  /* 0x000000012700788c */ /* 0x000fe2000bf06270 */
[----:B------:R-:W-:Y:S01]  /*4b00*/  @!PT LDS RZ, [RZ] ;  /* 0x00000000fffff984 */ /* 0x000fe20000000800 */
[----:B------:R-:W-:Y:S01]  /*4b10*/  @!PT LDS RZ, [RZ] ;  /* 0x00000000fffff984 */ /* 0x000fe20000000800 */
[----:B------:R-:W-:Y:S01]  /*4b20*/  @!PT LDS RZ, [RZ] ;  /* 0x00000000fffff984 */ /* 0x000fe20000000800 */
[----:B------:R-:W-:Y:S01]  /*4b30*/  @!PT LDS RZ, [RZ] ;  /* 0x00000000fffff984 */ /* 0x000fe20000000800 */
[----:B------:R2:W-:Y:S06]  /*4b40*/  MEMBAR.ALL.CTA ;  /* 0x0000000000007992 */ /* 0x0005ec0000008000 */
[----:B--2---:R-:W2:Y:S01]  /*4b50*/  FENCE.VIEW.ASYNC.S ;  /* 0x00000000000073c6 */ /* 0x004ea20000000000 */
[----:B-1----:R-:W-:Y:S11]  /*4b60*/  LOP3.LUT P0, RZ, R10, 0x1, RZ, 0xc0, !PT ;  /* 0x000000010aff7812 */ /* 0x002ff6000780c0ff */
[----:B------:R-:W-:Y:S02]  /*4b70*/  @!UPT UIADD3 URZ, UPT, UPT, URZ, URZ, URZ ;  /* 0x000000fffffff290 */ /* 0x000fe4000fffe0ff */
[----:B--2---:R-:W-:Y:S01]  /*4b80*/  VOTEU.ANY UP2, P0 ;  /* 0x0000000000ff7886 */ /* 0x004fe20000040100 */
[----:B------:R-:W-:Y:S11]  /*4b90*/  PLOP3.LUT P0, PT, PT, PT, UP2, 0x80, 0x8 ;  /* 0x000000000008781c */ /* 0x000ff60003f0f028 */
[----:B------:R-:W-:Y:S02]  /*4ba0*/  @!UPT UIADD3 URZ, UPT, UPT, URZ, URZ, URZ ;  /* 0x000000fffffff290 */ /* 0x000fe4000fffe0ff */
[----:B------:R-:W-:Y:S02]  /*4bb0*/  @P0 SHF.R.U32.HI R0, RZ, 0x10, R9 ;  /* 0x00000010ff000819 */ /* 0x000fe40000011609 */
[----:B------:R-:W-:Y:S02]  /*4bc0*/  @P0 MOV R6, R8 ;  /* 0x0000000800060202 */ /* 0x000fe40000000f00 */
[----:B------:R-:W-:Y:S01]  /*4bd0*/  @P0 R2UR UR4, R0 ;  /* 0x00000000000402ca */ /* 0x000fe200000e0000 */
[----:B------:R-:W-:Y:S01]  /*4be0*/  VIADD R0, R12, 0x90 ;  /* 0x000000900c007836 */ /* 0x000fe20000000000 */
[----:B------:R-:W-:Y:S02]  /*4bf0*/  @P0 LOP3.LUT R8, R9, 0xffff, RZ, 0xc0, !PT ;  /* 0x0000ffff09080812 */ /* 0x000fe400078ec0ff */
[----:B------:R-:W-:Y:S02]  /*4c00*/  @P0 R2UR UR6, R6 ;  /* 0x00000000060602ca */ /* 0x000fe400000e0000 */
[----:B------:R-:W-:Y:S02]  /*4c10*/  PRMT R0, RZ, 0x654, R0 ;  /* 0x00000654ff007816 */ /* 0x000fe40000000000 */
[----:B------:R-:W-:Y:S02]  /*4c20*/  @P0 R2UR UR5, R8 ;  /* 0x00000000080502ca */ /* 0x000fe400000e0000 */
[----:B------:R1:W-:Y:S03]  /*4c30*/  SYNCS.ARRIVE.TRANS64.RED.A1T0 RZ, [R0+URZ], RZ ;  /* 0x000000ff00ff79a7 */ /* 0x0003e600081004ff */
[----:B------:R-:W-:Y:S04]  /*4c40*/  @UP2 UMOV UR47, UR4 ;  /* 0x00000004002f2c82 */ /* 0x000fe80008000000 */
[----:B------:R-:W-:Y:S04]  /*4c50*/  @UP2 UMOV UR14, UR6 ;  /* 0x00000006000e2c82 */ /* 0x000fe80008000000 */
[----:B------:R-:W-:Y:S01]  /*4c60*/  @UP2 UMOV UR13, UR5 ;  /* 0x00000005000d2c82 */ /* 0x000fe20008000000 */
[----:B------:R-:W-:Y:S05]  /*4c70*/  BRA.U !UP0, `(.L_x_79) ;  /* 0x0000000108a47547 */ /* 0x000fea000b800000 */
[----:B------:R-:W-:Y:S02]  /*4c80*/  UIMAD.WIDE.U32 UR16, UR13, UR67, URZ ;  /* 0x000000430d1072a5 */ /* 0x000fe4000f8e00ff */
[----:B------:R-:W-:Y:S02]  /*4c90*/  UIMAD.WIDE.U32 UR24, UR14, UR64, URZ ;  /* 0x000000400e1872a5 */ /* 0x000fe4000f8e00ff */
[----:B------:R-:W-:Y:S02]  /*4ca0*/  USEL UR4, UR53, UR55, !UP5 ;  /* 0x0000003735047287 */ /* 0x000fe4000e800000 */
[----:B------:R-:W-:Y:S02]  /*4cb0*/  USEL UR7, UR54, UR61, !UP6 ;  /* 0x0000003d36077287 */ /* 0x000fe4000f000000 */
[----:B------:R-:W-:Y:S02]  /*4cc0*/  UIMAD.WIDE.U32 UR8, UR4, UR22, URZ ;  /* 0x00000016040872a5 */ /* 0x000fe4000f8e00ff */
[----:B------:R-:W-:Y:S01]  /*4cd0*/  UIMAD.WIDE.U32 UR10, UR7, UR22, URZ ;  /* 0x00000016070a72a5 */ /* 0x000fe2000f8e00ff */
[----:B------:R-:W-:Y:S02]  /*4ce0*/  UMOV UR5, UR17 ;  /* 0x0000001100057c82 */ /* 0x000fe40008000000 */
[----:B------:R-:W-:Y:S03]  /*4cf0*/  USHF.R.U32.HI UR6, URZ, UR62, UR5 ;  /* 0x0000003eff067299 */ /* 0x000fe60008011605 */
[----:B------:R-:W-:Y:S01]  /*4d00*/  UMOV UR5, UR25 ;  /* 0x0000001900057c82 */ /* 0x000fe20008000000 */
[----:B------:R-:W-:Y:S02]  /*4d10*/  USEL UR6, UR13, UR6, !UP5 ;  /* 0x000000060d067287 */ /* 0x000fe4000e800000 */
[----:B------:R-:W-:Y:S03]  /*4d20*/  USHF.R.U32.HI UR12, URZ, UR65, UR5 ;  /* 0x00000041ff0c7299 */ /* 0x000fe60008011605 */
[----:B------:R-:W-:Y:S02]  /*4d30*/  UMOV UR5, UR9 ;  /* 0x0000000900057c82 */ /* 0x000fe40008000000 */
[----:B------:R-:W-:Y:S03]  /*4d40*/  @UP4 USHF.R.U32.HI UR4, URZ, UR23, UR5 ;  /* 0x00000017ff044299 */ /* 0x000fe60008011605 */
[----:B------:R-:W-:Y:S01]  /*4d50*/  UMOV UR5, UR11 ;  /* 0x0000000b00057c82 */ /* 0x000fe20008000000 */
[----:B------:R-:W-:Y:S02]  /*4d60*/  UIMAD UR4, UR39, UR4, URZ ;  /* 0x00000004270472a4 */ /* 0x000fe4000f8e02ff */
[----:B------:R-:W-:Y:S02]  /*4d70*/  @UP4 USHF.R.U32.HI UR7, URZ, UR23, UR5 ;  /* 0x00000017ff074299 */ /* 0x000fe40008011605 */
[----:B------:R-:W-:Y:S02]  /*4d80*/  UIMAD.WIDE.U32 UR10, UR6, UR22, URZ ;  /* 0x00000016060a72a5 */ /* 0x000fe4000f8e00ff */
[----:B------:R-:W-:Y:S02]  /*4d90*/  USEL UR5, UR14, UR12, !UP6 ;  /* 0x0000000c0e057287 */ /* 0x000fe4000f000000 */
[----:B------:R-:W-:Y:S02]  /*4da0*/  UIMAD UR8, UR39, UR7, URZ ;  /* 0x00000007270872a4 */ /* 0x000fe4000f8e02ff */
[----:B------:R-:W-:Y:S03]  /*4db0*/  UISETP.GE.AND UP0, UPT, UR6, UR4, UPT ;  /* 0x000000040600728c */ /* 0x000fe6000bf06270 */
[----:B------:R-:W-:Y:S01]  /*4dc0*/  UMOV UR4, UR11 ;  /* 0x0000000b00047c82 */ /* 0x000fe20008000000 */
[----:B------:R-:W-:Y:S02]  /*4dd0*/  UISETP.GE.OR UP0, UPT, UR5, UR8, UP0 ;  /* 0x000000080500728c */ /* 0x000fe40008706670 */
[----:B------:R-:W-:Y:S02]  /*4de0*/  USHF.R.U32.HI UR4, URZ, UR23, UR4 ;  /* 0x00000017ff047299 */ /* 0x000fe40008011604 */
[----:B------:R-:W-:Y:S02]  /*4df0*/  UIMAD.WIDE.U32 UR8, UR5, UR22, URZ ;  /* 0x00000016050872a5 */ /* 0x000fe4000f8e00ff */
[----:B------:R-:W-:Y:S04]  /*4e00*/  USEL UR10, UR6, UR4, !UP4 ;  /* 0x00000004060a7287 */ /* 0x000fe8000e000000 */
[----:B------:R-:W-:Y:S01]  /*4e10*/  UIADD3 UR11, UPT, UPT, -UR10, URZ, URZ ;  /* 0x000000ff0a0b7290 */ /* 0x000fe2000fffe1ff */
[----:B------:R-:W-:Y:S02]  /*4e20*/  @!UP0 UMOV UR4, UR9 ;  /* 0x0000000900048c82 */ /* 0x000fe40008000000 */
[----:B------:R-:W-:Y:S02]  /*4e30*/  @!UP0 USHF.R.U32.HI UR4, URZ, UR23, UR4 ;  /* 0x00000017ff048299 */ /* 0x000fe40008011604 */
[----:B------:R-:W-:Y:S02]  /*4e40*/  UIMAD UR8, UR39, UR11, UR6 ;  /* 0x0000000b270872a4 */ /* 0x000fe4000f8e0206 */
[----:B------:R-:W-:Y:S04]  /*4e50*/  @!UP0 USEL UR4, UR5, UR4, !UP4 ;  /* 0x0000000405048287 */ /* 0x000fe8000e000000 */
[----:B------:R-:W-:Y:S02]  /*4e60*/  @!UP0 UIMAD UR7, UR7, UR8, UR4 ;  /* 0x00000008070782a4 */ /* 0x000fe4000f8e0204 */
[----:B------:R-:W-:Y:S02]  /*4e70*/  @!UP0 UIADD3 UR9, UPT, UPT, UR10, -UR4, URZ ;  /* 0x800000040a098290 */ /* 0x000fe4000fffe0ff */
[----:B------:R-:W-:Y:S02]  /*4e80*/  UIADD3 UR8, UPT, UPT, -UR6, URZ, URZ ;  /* 0x000000ff06087290 */ /* 0x000fe4000fffe1ff */
[----:B------:R-:W-:Y:S02]  /*4e90*/  UIADD3 UR4, UPT, UPT, -UR5, URZ, URZ ;  /* 0x000000ff05047290 */ /* 0x000fe4000fffe1ff */
[----:B------:R-:W-:Y:S03]  /*4ea0*/  @!UP0 UIMAD UR6, UR9, UR39, UR5 ;  /* 0x00000027090682a4 */ /* 0x000fe6000f8e0205 */
[----:B------:R-:W-:Y:S01]  /*4eb0*/  @!UP0 UMOV UR5, UR7 ;  /* 0x0000000700058c82 */ /* 0x000fe20008000000 */
[----:B------:R-:W-:Y:S02]  /*4ec0*/  UIMAD UR7, UR15, UR4, UR14 ;  /* 0x000000040f0772a4 */ /* 0x000fe4000f8e020e */
[----:B------:R-:W-:Y:S02]  /*4ed0*/  UIMAD UR4, UR66, UR8, UR13 ;  /* 0x00000008420472a4 */ /* 0x000fe4000f8e020d */
[----:B------:R-:W-:Y:S02]  /*4ee0*/  UIMAD UR14, UR5, UR15, UR7 ;  /* 0x0000000f050e72a4 */ /* 0x000fe4000f8e0207 */
[----:B------:R-:W-:Y:S11]  /*4ef0*/  UIMAD UR13, UR6, UR66, UR4 ;  /* 0x00000042060d72a4 */ /* 0x000ff6000f8e0204 */
[----:B------:R-:W-:Y:S01]  /*4f00*/  @!UPT UIADD3 URZ, UPT, UPT, URZ, URZ, URZ ;  /* 0x000000fffffff290 */ /* 0x000fe2000fffe0ff */
.L_x_79:
[----:B------:R-:W2:Y:S01]  /*4f10*/  @!UP3 LDCU.128 UR8, c[0x0][0xf10] ;  /* 0x0001e200ff08b7ac */ /* 0x000ea20008000c00 */
[----:B------:R-:W-:Y:S01]  /*4f20*/  IMAD.MOV.U32 R10, RZ, RZ, 0x1 ;  /* 0x00000001ff0a7424 */ /* 0x000fe200078e00ff */
[C---:B------:R-:W-:Y:S02]  /*4f30*/  ISETP.NE.U32.AND P1, PT, R4.reuse, RZ, PT ;  /* 0x000000ff0400720c */ /* 0x040fe40003f25070 */
[----:B------:R-:W-:Y:S02]  /*4f40*/  ISETP.NE.U32.AND P0, PT, R4, RZ, PT ;  /* 0x000000ff0400720c */ /* 0x000fe40003f05070 */
[C---:B------:R-:W-:Y:S01]  /*4f50*/  ISETP.NE.AND.EX P1, PT, R5.reuse, RZ, PT, P1 ;  /* 0x000000ff0500720c */ /* 0x040fe20003f25310 */
[----:B------:R-:W3:Y:S01]  /*4f60*/  @!UP3 LDCU UR5, c[0x0][0xf0c] ;  /* 0x0001e180ff05b7ac */ /* 0x000ee20008000800 */
[----:B------:R-:W-:Y:S02]  /*4f70*/  ISETP.NE.AND.EX P0, PT, R5, RZ, PT, P0 ;  /* 0x000000ff0500720c */ /* 0x000fe40003f05300 */
[----:B------:R-:W-:Y:S01]  /*4f80*/  SHF.L.U32 R10, R10, 0x1f, RZ ;  /* 0x0000001f0a0a7819 */ /* 0x000fe200000006ff */
[----:B------:R-:W4:Y:S01]  /*4f90*/  @!UP3 LDCU UR4, c[0x0][0xf20] ;  /* 0x0001e400ff04b7ac */ /* 0x000f220008000800 */
[----:B------:R-:W-:Y:S02]  /*4fa0*/  USHF.L.U32 UR17, UR20, 0x8, URZ ;  /* 0x0000000814117899 */ /* 0x000fe400080006ff */
[----:B--2---:R-:W-:Y:S02]  /*4fb0*/  UIMAD.WIDE.U32 UR6, UR14, UR8, URZ ;  /* 0x000000080e0672a5 */ /* 0x004fe4000f8e00ff */
[----:B------:R-:W-:Y:S02]  /*4fc0*/  USHF.L.U32 UR59, UR19, 0x7, URZ ;  /* 0x00000007133b7899 */ /* 0x000fe400080006ff */
[----:B------:R-:W-:Y:S02]  /*4fd0*/  @!UP3 USHF.R.U32.HI UR7, URZ, UR9, UR7 ;  /* 0x00000009ff07b299 */ /* 0x000fe40008011607 */
[----:B------:R-:W-:Y:S02]  /*4fe0*/  UIMAD.WIDE.U32 UR8, UR13, UR11, URZ ;  /* 0x0000000b0d0872a5 */ /* 0x000fe4000f8e00ff */
[----:B---3--:R-:W-:Y:S04]  /*4ff0*/  @!UP3 UISETP.NE.AND UP0, UPT, UR5, 0x1, UPT ;  /* 0x000000010500b88c */ /* 0x008fe8000bf05270 */
[----:B------:R-:W-:Y:S02]  /*5000*/  @!UP3 USEL UR7, UR14, UR7, !UP0 ;  /* 0x000000070e07b287 */ /* 0x000fe4000c000000 */
[----:B------:R-:W-:Y:S01]  /*5010*/  @!UP3 UISETP.NE.AND UP0, UPT, UR10, 0x1, UPT ;  /* 0x000000010a00b88c */ /* 0x000fe2000bf05270 */
[----:B------:R-:W-:Y:S02]  /*5020*/  @!UP3 UMOV UR6, UR9 ;  /* 0x000000090006bc82 */ /* 0x000fe40008000000 */
[----:B----4-:R-:W-:Y:S04]  /*5030*/  @!UP3 USHF.R.U32.HI UR6, URZ, UR4, UR6 ;  /* 0x00000004ff06b299 */ /* 0x010fe80008011606 */
[----:B------:R-:W-:Y:S04]  /*5040*/  @!UP3 USEL UR6, UR13, UR6, !UP0 ;  /* 0x000000060d06b287 */ /* 0x000fe8000c000000 */
[----:B------:R-:W-:Y:S02]  /*5050*/  @!UP3 UIADD3 UR4, UPT, UPT, -UR7, UR6, URZ ;  /* 0x000000060704b290 */ /* 0x000fe4000fffe1ff */
[----:B------:R-:W-:Y:S02]  /*5060*/  @!UP3 UIADD3 UR6, UPT, UPT, UR7, -UR6, URZ ;  /* 0x800000060706b290 */ /* 0x000fe4000fffe0ff */
[----:B------:R-:W-:Y:S02]  /*5070*/  @!UP3 UIMAD UR14, UR4, UR5, UR14 ;  /* 0x00000005040eb2a4 */ /* 0x000fe4000f8e020e */
[----:B------:R-:W-:Y:S01]  /*5080*/  @!UP3 UIMAD UR13, UR6, UR10, UR13 ;  /* 0x0000000a060db2a4 */ /* 0x000fe2000f8e020d */
[----:B------:R-:W-:Y:S11]  /*5090*/  BRA.U UP1, `(.L_x_80) ;  /* 0x0000000101107547 */ /* 0x000ff6000b800000 */
[----:B-1----:R-:W-:Y:S04]  /*50a0*/  MOV R0, UR68 ;  /* 0x0000004400007c02 */ /* 0x002fe80008000f00 */
[----:B------:R-:W-:Y:S04]  /*50b0*/  SHF.L.U32 R9, R0, 0x1f, RZ ;  /* 0x0000001f00097819 */ /* 0x000fe800000006ff */
[----:B------:R-:W1:Y:S02]  /*50c0*/  SYNCS.PHASECHK.TRANS64.TRYWAIT P2, [UR21+0x78], R9 ;  /* 0x00007809ff0075a7 */ /* 0x000e640008041115 */
[----:B-1----:R-:W-:Y:S05]  /*50d0*/  @!P2 BRA `(.L_x_81) ;  /* 0x000000e0002ca947 */ /* 0x002fea0003800000 */
.L_x_80:
[----:B------:R-:W-:Y:S05]  /*50e0*/  @!P1 BRA `(.L_x_82) ;  /* 0x0000000000309947 */ /* 0x000fea0003800000 */
[----:B------:R-:W-:Y:S01]  /*50f0*/  ISETP.NE.U32.AND P1, PT, R2, RZ, PT ;  /* 0x000000ff0200720c */ /* 0x000fe20003f25070 */
[----:B------:R-:W2:Y:S01]  /*5100*/  LDCU.64 UR4, c[0x0][0x358] ;  /* 0x00006b00ff0477ac */ /* 0x000ea20008000a00 */
[----:B------:R-:W-:Y:S02]  /*5110*/  IMAD.MOV.U32 R176, RZ, RZ, 0x1 ;  /* 0x00000001ffb07424 */ /* 0x000fe400078e00ff */
[----:B------:R-:W-:Y:S11]  /*5120*/  ISETP.NE.AND.EX P1, PT, R3, RZ, PT, P1 ;  /* 0x000000ff0300720c */ /* 0x000ff60003f25310 */
[----:B------:R-:W-:Y:S02]  /*5130*/  @!UPT UIADD3 URZ, UPT, UPT, URZ, URZ, URZ ;  /* 0x000000fffffff290 */ /* 0x000fe4000fffe0ff */
[----:B-1----:R-:W1:Y:S01]  /*5140*/  @P1 LDC.64 R8, c[0x0][0xc88] ;  /* 0x00032200ff081b82 */ /* 0x002e620000000a00 */
[----:B------:R-:W-:Y:S04]  /*5150*/  @P1 IMAD R0, R4, UR44, RZ ;  /* 0x0000002c04001c24 */ /* 0x000fe8000f8e02ff */
[----:B-1----:R-:W-:Y:S04]  /*5160*/  @P1 IMAD.WIDE R8, R0, 0x4, R8 ;  /* 0x0000000400081825 */ /* 0x002fe800078e0208 */
[----:B------:R-:W-:Y:S01]  /*5170*/  HFMA2 R0, -RZ, RZ, 0, 5.9604644775390625e-08 ;  /* 0x00000001ff007431 */ /* 0x000fe200000001ff */
[----:B--2--5:R2:W5:Y:S04]  /*5180*/  @P1 LDG.E R133, desc[UR4][R8.64] ;  /* 0x0000000408851981 */ /* 0x024568000c1e1900 */
[----:B------:R-:W-:Y:S01]  /*5190*/  @!P1 PRMT R176, R0, 0x7610, R176 ;  /* 0x0000761000b09816 */ /* 0x000fe200000000b0 */
[----:B--2---:R-:W3:Y:S06]  /*51a0*/  @!P1 LDC R133, c[0x0][0xc80] ;  /* 0x00032000ff859b82 */ /* 0x004eec0000000800 */
.L_x_82:
[----:B---3-5:R-:W-:Y:S01]  /*51b0*/  @!P0 FSETP.EQ.AND P1, PT, R133, RZ, PT ;  /* 0x000000ff8500820b */ /* 0x028fe20003f22000 */
[----:B------:R-:W-:Y:S01]  /*51c0*/  @!UPT UIADD3 URZ, UPT, UPT, URZ, URZ, URZ ;  /* 0x000000fffffff290 */ /* 0x000fe2000fffe0ff */
[----:B------:R-:W-:Y:S11]  /*51d0*/  @!P0 BRA `(.L_x_83) ;  /* 0x0000000000188947 */ /* 0x000ff60003800000 */
[----:B------:R-:W-:Y:S02]  /*51e0*/  LOP3.LUT P0, RZ, R176, 0xff, RZ, 0xc0, !PT ;  /* 0x000000ffb0ff7812 */ /* 0x000fe4000780c0ff */
[----:B------:R-:W-:Y:S04]  /*51f0*/  ISETP.NE.U32.AND P1, PT, R2, RZ, PT ;  /* 0x000000ff0200720c */ /* 0x000fe80003f25070 */
[----:B------:R-:W-:Y:S04]  /*5200*/  ISETP.NE.AND.EX P1, PT, R3, RZ, PT, P1 ;  /* 0x000000ff0300720c */ /* 0x000fe80003f25310 */
[----:B------:R-:W-:Y:S03]  /*5210*/  PLOP3.LUT P1, PT, P1, PT, PT, 0x8, 0x80 ;  /* 0x000000000080781c */ /* 0x000fe60000f2e170 */
[----:B------:R-:W-:Y:S11]  /*5220*/  @P0 FSETP.EQ.AND P1, PT, R133, RZ, PT ;  /* 0x000000ff8500020b */ /* 0x000ff60003f22000 */
[----:B------:R-:W-:Y:S02]  /*5230*/  @!UPT UIADD3 URZ, UPT, UPT, URZ, URZ, URZ ;  /* 0x000000fffffff290 */ /* 0x000fe4000fffe0ff */
.L_x_83:
[----:B------:R-:W2:Y:S01]  /*5240*/  SYNCS.PHASECHK.TRANS64.TRYWAIT P2, [UR21+0x50], R10 ;  /* 0x0000500aff0075a7 */ /* 0x000ea20008041115 */
[----:B------:R-:W-:Y:S01]  /*5250*/  ELECT P0, URZ, PT ;  /* 0x0000000000ff782f */ /* 0x000fe20003800000 */
[----:B------:R-:W-:Y:S02]  /*5260*/  ULOP3.LUT UP0, UR19, UR29, 0x1, URZ, 0xc0, !UPT ;  /* 0x000000011d137892 */ /* 0x000fe4000f80c0ff */
[----:B------:R-:W-:Y:S01]  /*5270*/  UIADD3 UR18, UPT, UPT, UR17, 0x60, URZ ;  /* 0x0000006011127890 */ /* 0x000fe2000fffe0ff */
[----:B------:R-:W-:Y:S06]  /*5280*/  PLOP3.LUT P1, PT, P1, P0, PT, 0xf2, 0x2f ;  /* 0x00000000002f781c */ /* 0x000fec0000f21e72 */
[----:B------:R-:W-:Y:S02]  /*5290*/  UMOV UR58, UR18 ;  /* 0x00000012003a7c82 */ /* 0x000fe40008000000 */
[----:B------:R-:W-:Y:S05]  /*52a0*/  @UP0 UIADD3 UR58, UPT, UPT, UR17, URZ, URZ ;  /* 0x000000ff113a0290 */ /* 0x000fea000fffe0ff */
[----:B------:R-:W-:Y:S05]  /*52b0*/  @!P1 IADD3 R6, P0, PT, R16, 0x980, RZ ;  /* 0x0000098010069810 */ /* 0x000fea0007f1e0ff */
[----:B-1----:R-:W-:Y:S01]  /*52c0*/  @!P1 IMAD.X R0, RZ, RZ, R17, P0 ;  /* 0x000000ffff009224 */ /* 0x002fe200000e0611 */
[----:B--2---:R-:W-:Y:S07]  /*52d0*/  @!P2 BRA `(.L_x_84) ;  /* 0x000000dc00c4a947 */ /* 0x004fee0003800000 */
.L_x_216:
[----:B------:R-:W-:Y:S01]  /*52e0*/  @!P1 R2UR UR5, R6 ;  /* 0x00000000060592ca */ /* 0x000fe200000e0000 */
[----:B------:R-:W-:Y:S01]  /*52f0*/  VOTEU.ALL UP0, P1 ;  /* 0x0000000000ff7886 */ /* 0x000fe20000800000 */
[----:B------:R-:W-:Y:S01]  /*5300*/  @!P1 R2UR UR4, R0 ;  /* 0x00000000000492ca */ /* 0x000fe200000e0000 */
[----:B------:R-:W-:Y:S01]  /*5310*/  UMOV UR6, 0x0 ;  /* 0x0000000000067882 */ /* 0x000fe20000000000 */
[----:B------:R-:W-:Y:S01]  /*5320*/  UMOV UR7, 0x10000000 ;  /* 0x1000000000077882 */ /* 0x000fe20000000000 */
[----:B------:R-:W-:Y:S01]  /*5330*/  UMOV UR60, UR44 ;  /* 0x0000002c003c7c82 */ /* 0x000fe20008000000 */
[----:B------:R-:W-:Y:S01]  /*5340*/  @!UP0 UIADD3 UR56, UPT, UPT, UR21, 0x200, URZ ;  /* 0x0000020015388890 */ /* 0x000fe2000fffe0ff */
[----:B------:R-:W-:Y:S01]  /*5350*/  @!P1 IMAD.MOV.U32 R0, RZ, RZ, 0x2000 ;  /* 0x00002000ff009424 */ /* 0x000fe200078e00ff */
[----:B------:R-:W-:Y:S01]  /*5360*/  @!UP0 UIADD3 UR10, UPT, UPT, UR58, 0x80, URZ ;  /* 0x000000803a0a8890 */ /* 0x000fe2000fffe0ff */
[----:B------:R-:W-:Y:S01]  /*5370*/  @!P1 IADD3 R6, P0, PT, R16, 0x980, RZ ;  /* 0x0000098010069810 */ /* 0x000fe20007f1e0ff */
[----:B------:R-:W-:Y:S01]  /*5380*/  @!UP0 UIADD3 UR8, UPT, UPT, UR21, 0x1200, URZ ;  /* 0x0000120015088890 */ /* 0x000fe2000fffe0ff */
[----:B------:R-:W-:Y:S02]  /*5390*/  VOTEU.ALL UP0, P1 ;  /* 0x0000000000ff7886 */ /* 0x000fe40000800000 */
[----:B------:R-:W-:Y:S01]  /*53a0*/  IMAD.U32 R8, RZ, RZ, UR5 ;  /* 0x00000005ff087e24 */ /* 0x000fe2000f8e00ff */
[----:B------:R-:W-:Y:S01]  /*53b0*/  UMOV UR9, UR57 ;  /* 0x0000003900097c82 */ /* 0x000fe20008000000 */
[----:B-1----:R-:W-:Y:S01]  /*53c0*/  IMAD.U32 R9, RZ, RZ, UR4 ;  /* 0x00000004ff097e24 */ /* 0x002fe2000f8e00ff */
[----:B------:R-:W-:Y:S01]  /*53d0*/  UMOV UR11, UR59 ;  /* 0x0000003b000b7c82 */ /* 0x000fe20008000000 */
[----:B------:R-:W-:Y:S01]  /*53e0*/  UMOV UR12, UR44 ;  /* 0x0000002c000c7c82 */ /* 0x000fe20008000000 */
[----:B------:R-:W-:Y:S02]  /*53f0*/  @!P1 R2UR UR4, R8 ;  /* 0x00000000080492ca */ /* 0x000fe400000e0000 */
[----:B------:R-:W-:Y:S11]  /*5400*/  @!P1 R2UR UR5, R9 ;  /* 0x00000000090592ca */ /* 0x000ff600000e0000 */
[----:B------:R-:W-:Y:S02]  /*5410*/  @!UPT UIADD3 URZ, UPT, UPT, URZ, URZ, URZ ;  /* 0x000000fffffff290 */ /* 0x000fe4000fffe0ff */
[----:B------:R1:W-:Y:S01]  /*5420*/  @!UP0 UTMALDG.3D [UR56], [UR4], desc[UR6] ;  /* 0x00000638040085b4 */ /* 0x0003e20008011000 */
[----:B------:R-:W-:Y:S05]  /*5430*/  VOTEU.ALL UP0, P1 ;  /* 0x0000000000ff7886 */ /* 0x000fea0000800000 */
[----:B------:R1:W-:Y:S01]  /*5440*/  @!UP0 UTMALDG.3D [UR8], [UR4], desc[UR6] ;  /* 0x00000608040085b4 */ /* 0x0003e20008011000 */
[----:B------:R2:W-:Y:S01]  /*5450*/  @!P1 SYNCS.ARRIVE.TRANS64.RED.A0TR RZ, [UR21+0x30], R0 ;  /* 0x00003000ffff99a7 */ /* 0x0005e20008300415 */
[----:B------:R-:W-:Y:S01]  /*5460*/  SYNCS.ARRIVE.TRANS64.RED.A1T0 RZ, [UR46], RZ ;  /* 0x000000ffffff79a7 */ /* 0x000fe2000810042e */
[----:B--2---:R-:W-:Y:S01]  /*5470*/  @!P1 IMAD.X R0, RZ, RZ, R17, P0 ;  /* 0x000000ffff009224 */ /* 0x004fe200000e0611 */
[----:B------:R-:W2:Y:S02]  /*5480*/  SYNCS.PHASECHK.TRANS64.TRYWAIT P2, [UR21+0x58], R10 ;  /* 0x0000580aff0075a7 */ /* 0x000ea40008041115 */
[----:B-12---:R-:W-:Y:S05]  /*5490*/  @!P2 BRA `(.L_x_85) ;  /* 0x000000dc006ca947 */ /* 0x006fea0003800000 */
.L_x_218:
        /* <DEDUP_REMOVED lines=10> */
[----:B------:R-:W-:Y:S02]  /*5540*/  @!UP0 UIADD3 UR10, UPT, UPT, UR58, 0x80, URZ ;  /* 0x000000803a0a8890 */ /* 0x000fe4000fffe0ff */
[----:B------:R-:W-:Y:S01]  /*5550*/  @!UP0 UIADD3 UR8, UPT, UPT, UR21, 0x3200, URZ ;  /* 0x0000320015088890 */ /* 0x000fe2000fffe0ff */
[----:B------:R-:W-:Y:S01]  /*5560*/  IMAD.U32 R8, RZ, RZ, UR5 ;  /* 0x00000005ff087e24 */ /* 0x000fe2000f8e00ff */
[----:B------:R-:W-:Y:S01]  /*5570*/  VOTEU.ALL UP0, P1 ;  /* 0x0000000000ff7886 */ /* 0x000fe20000800000 */
[----:B-1----:R-:W-:Y:S01]  /*5580*/  IMAD.U32 R9, RZ, RZ, UR4 ;  /* 0x00000004ff097e24 */ /* 0x002fe2000f8e00ff */
[----:B------:R-:W-:Y:S01]  /*5590*/  UMOV UR52, UR44 ;  /* 0x0000002c00347c82 */ /* 0x000fe20008000000 */
[----:B------:R-:W-:Y:S01]  /*55a0*/  UMOV UR9, UR49 ;  /* 0x0000003100097c82 */ /* 0x000fe20008000000 */
[----:B------:R-:W-:Y:S01]  /*55b0*/  @!P1 R2UR UR4, R8 ;  /* 0x00000000080492ca */ /* 0x000fe200000e0000 */
[----:B------:R-:W-:Y:S01]  /*55c0*/  UMOV UR12, UR44 ;  /* 0x0000002c000c7c82 */ /* 0x000fe20008000000 */
[----:B------:R-:W-:Y:S01]  /*55d0*/  @!P1 R2UR UR5, R9 ;  /* 0x00000000090592ca */ /* 0x000fe200000e0000 */
[----:B------:R-:W-:Y:S11]  /*55e0*/  UMOV UR11, UR51 ;  /* 0x00000033000b7c82 */ /* 0x000ff60008000000 */
[----:B------:R-:W-:Y:S01]  /*55f0*/  @!UPT UIADD3 URZ, UPT, UPT, URZ, URZ, URZ ;  /* 0x000000fffffff290 */ /* 0x000fe2000fffe0ff */
        /* <DEDUP_REMOVED lines=8> */
.L_x_220:
[----:B------:R-:W-:Y:S01]  /*5680*/  @!P1 R2UR UR4, R0 ;  /* 0x00000000000492ca */ /* 0x000fe200000e0000 */
[----:B------:R-:W-:Y:S01]  /*5690*/  USHF.L.U32 UR16, UR19, 0x5, URZ ;  /* 0x0000000513107899 */ /* 0x000fe200080006ff */
[----:B------:R-:W-:Y:S01]  /*56a0*/  @!P1 R2UR UR5, R6 ;  /* 0x00000000060592ca */ /* 0x000fe200000e0000 */
[----:B------:R-:W-:Y:S01]  /*56b0*/  VOTEU.ALL UP0, P1 ;  /* 0x0000000000ff7886 */ /* 0x000fe20000800000 */
[----:B------:R-:W-:Y:S01]  /*56c0*/  UMOV UR24, 0x0 ;  /* 0x0000000000187882 */ /* 0x000fe20000000000 */
[----:B------:R-:W-:Y:S01]  /*56d0*/  UMOV UR25, 0x10000000 ;  /* 0x1000000000197882 */ /* 0x000fe20000000000 */
[----:B------:R-:W-:Y:S01]  /*56e0*/  UMOV UR43, UR59 ;  /* 0x0000003b002b7c82 */ /* 0x000fe20008000000 */
[----:B------:R-:W-:Y:S01]  /*56f0*/  @!P1 IMAD.MOV.U32 R0, RZ, RZ, 0x2000 ;  /* 0x00002000ff009424 */ /* 0x000fe200078e00ff */
[----:B------:R-:W-:Y:S01]  /*5700*/  @!UP0 UIADD3 UR40, UPT, UPT, UR21, 0x4200, URZ ;  /* 0x0000420015288890 */ /* 0x000fe2000fffe0ff */
[----:B------:R-:W-:Y:S01]  /*5710*/  @!P1 IADD3 R6, P0, PT, R16, 0x980, RZ ;  /* 0x0000098010069810 */ /* 0x000fe20007f1e0ff */
[----:B------:R-:W-:Y:S01]  /*5720*/  @!UP0 UIADD3 UR8, UPT, UPT, UR21, 0x5200, URZ ;  /* 0x0000520015088890 */ /* 0x000fe2000fffe0ff */
[----:B------:R-:W-:Y:S02]  /*5730*/  UMOV UR9, UR41 ;  /* 0x0000002900097c82 */ /* 0x000fe40008000000 */
[----:B-1----:R-:W-:Y:S01]  /*5740*/  IMAD.U32 R9, RZ, RZ, UR4 ;  /* 0x00000004ff097e24 */ /* 0x002fe2000f8e00ff */
[----:B------:R-:W-:Y:S01]  /*5750*/  UIADD3 UR4, UPT, UPT, UR17, -UR16, URZ ;  /* 0x8000001011047290 */ /* 0x000fe2000fffe0ff */
[----:B------:R-:W-:Y:S01]  /*5760*/  IMAD.U32 R8, RZ, RZ, UR5 ;  /* 0x00000005ff087e24 */ /* 0x000fe2000f8e00ff */
[----:B------:R-:W-:Y:S01]  /*5770*/  UMOV UR11, UR59 ;  /* 0x0000003b000b7c82 */ /* 0x000fe20008000000 */
[----:B------:R-:W-:Y:S01]  /*5780*/  UMOV UR12, UR44 ;  /* 0x0000002c000c7c82 */ /* 0x000fe20008000000 */
[----:B------:R-:W-:Y:S01]  /*5790*/  @!P1 R2UR UR7, R9 ;  /* 0x00000000090792ca */ /* 0x000fe200000e0000 */
[----:B------:R-:W-:Y:S01]  /*57a0*/  UIADD3 UR42, UPT, UPT, UR4, 0x40, URZ ;  /* 0x00000040042a7890 */ /* 0x000fe2000fffe0ff */
[----:B------:R-:W-:Y:S01]  /*57b0*/  @!P1 R2UR UR6, R8 ;  /* 0x00000000080692ca */ /* 0x000fe200000e0000 */
[----:B------:R-:W-:Y:S01]  /*57c0*/  @!UP0 UIADD3 UR10, UPT, UPT, UR4, 0xc0, URZ ;  /* 0x000000c0040a8890 */ /* 0x000fe2000fffe0ff */
[----:B------:R-:W-:Y:S11]  /*57d0*/  VOTEU.ALL UP0, P1 ;  /* 0x0000000000ff7886 */ /* 0x000ff60000800000 */
        /* <DEDUP_REMOVED lines=8> */
.L_x_222:
[----:B------:R-:W-:Y:S01]  /*5860*/  @!P1 R2UR UR6, R6 ;  /* 0x00000000060692ca */ /* 0x000fe200000e0000 */
[----:B------:R-:W-:Y:S01]  /*5870*/  VOTEU.ALL UP0, P1 ;  /* 0x0000000000ff7886 */ /* 0x000fe20000800000 */
[----:B------:R-:W-:Y:S01]  /*5880*/  @!P1 R2UR UR5, R0 ;  /* 0x00000000000592ca */ /* 0x000fe200000e0000 */
[----:B------:R-:W-:Y:S01]  /*5890*/  UMOV UR34, UR42 ;  /* 0x0000002a00227c82 */ /* 0x000fe20008000000 */
[----:B------:R-:W-:Y:S01]  /*58a0*/  UMOV UR36, UR44 ;  /* 0x0000002c00247c82 */ /* 0x000fe20008000000 */
[----:B------:R-:W-:Y:S01]  /*58b0*/  @!P1 IMAD.MOV.U32 R0, RZ, RZ, 0x2000 ;  /* 0x00002000ff009424 */ /* 0x000fe200078e00ff */
[----:B------:R-:W-:Y:S01]  /*58c0*/  @!UP0 UIADD3 UR35, UPT, UPT, UR59, 0x40, URZ ;  /* 0x000000403b238890 */ /* 0x000fe2000fffe0ff */
[----:B-1----:R-:W-:Y:S01]  /*58d0*/  SHF.L.U32 R9, RZ, 0x1f, RZ ;  /* 0x0000001fff097819 */ /* 0x002fe200000006ff */
[----:B------:R-:W-:Y:S01]  /*58e0*/  @!UP0 UIADD3 UR32, UPT, UPT, UR21, 0x6200, URZ ;  /* 0x0000620015208890 */ /* 0x000fe2000fffe0ff */
[----:B------:R-:W-:Y:S01]  /*58f0*/  @!P1 IADD3 R8, P0, PT, R16, 0x980, RZ ;  /* 0x0000098010089810 */ /* 0x000fe20007f1e0ff */
[----:B------:R-:W-:Y:S02]  /*5900*/  @!UP0 UIADD3 UR10, UPT, UPT, UR4, 0xc0, URZ ;  /* 0x000000c0040a8890 */ /* 0x000fe4000fffe0ff */
[----:B------:R-:W-:Y:S01]  /*5910*/  @!UP0 UIADD3 UR8, UPT, UPT, UR21, 0x7200, URZ ;  /* 0x0000720015088890 */ /* 0x000fe2000fffe0ff */
[----:B------:R-:W-:Y:S01]  /*5920*/  IMAD.U32 R18, RZ, RZ, UR6 ;  /* 0x00000006ff127e24 */ /* 0x000fe2000f8e00ff */
[----:B------:R-:W-:Y:S01]  /*5930*/  VOTEU.ALL UP0, P1 ;  /* 0x0000000000ff7886 */ /* 0x000fe20000800000 */
[----:B------:R-:W-:Y:S01]  /*5940*/  IMAD.U32 R19, RZ, RZ, UR5 ;  /* 0x00000005ff137e24 */ /* 0x000fe2000f8e00ff */
[----:B------:R-:W-:Y:S01]  /*5950*/  UMOV UR4, 0x0 ;  /* 0x0000000000047882 */ /* 0x000fe20000000000 */
[----:B------:R-:W-:Y:S01]  /*5960*/  UMOV UR5, 0x10000000 ;  /* 0x1000000000057882 */ /* 0x000fe20000000000 */
[----:B------:R-:W-:Y:S01]  /*5970*/  @!P1 R2UR UR6, R18 ;  /* 0x00000000120692ca */ /* 0x000fe200000e0000 */
[----:B------:R-:W-:Y:S01]  /*5980*/  UMOV UR9, UR33 ;  /* 0x0000002100097c82 */ /* 0x000fe20008000000 */
[----:B------:R-:W-:Y:S01]  /*5990*/  @!P1 R2UR UR7, R19 ;  /* 0x00000000130792ca */ /* 0x000fe200000e0000 */
[----:B------:R-:W-:Y:S01]  /*59a0*/  UMOV UR12, UR44 ;  /* 0x0000002c000c7c82 */ /* 0x000fe20008000000 */
[----:B------:R-:W-:Y:S01]  /*59b0*/  UMOV UR11, UR35 ;  /* 0x00000023000b7c82 */ /* 0x000fe20008000000 */
[----:B------:R-:W-:Y:S10]  /*59c0*/  @!P1 IMAD.X R6, RZ, RZ, R17, P0 ;  /* 0x000000ffff069224 */ /* 0x000ff400000e0611 */
[----:B------:R-:W-:Y:S01]  /*59d0*/  @!UP0 UTMALDG.3D [UR32], [UR6], desc[UR4] ;  /* 0x00000420060085b4 */ /* 0x000fe20008011000 */
[----:B------:R-:W-:Y:S05]  /*59e0*/  VOTEU.ALL UP0, P1 ;  /* 0x0000000000ff7886 */ /* 0x000fea0000800000 */
[----:B------:R1:W-:Y:S01]  /*59f0*/  @!UP0 UTMALDG.3D [UR8], [UR6], desc[UR4] ;  /* 0x00000408060085b4 */ /* 0x0003e20008011000 */
[----:B------:R2:W-:Y:S01]  /*5a00*/  @!P1 SYNCS.ARRIVE.TRANS64.RED.A0TR RZ, [UR21+0x48], R0 ;  /* 0x00004800ffff99a7 */ /* 0x0005e20008300415 */
[----:B------:R-:W-:Y:S01]  /*5a10*/  SYNCS.ARRIVE.TRANS64.RED.A1T0 RZ, [UR37], RZ ;  /* 0x000000ffffff79a7 */ /* 0x000fe20008100425 */
[----:B------:R-:W3:Y:S01]  /*5a20*/  SYNCS.PHASECHK.TRANS64.TRYWAIT P2, [UR21+0x50], R9 ;  /* 0x00005009ff0075a7 */ /* 0x000ee20008041115 */
[----:B-1----:R-:W-:Y:S01]  /*5a30*/  UIADD3 UR4, UPT, UPT, UR17, UR16, URZ ;  /* 0x0000001011047290 */ /* 0x002fe2000fffe0ff */
[----:B--23--:R-:W-:Y:S11]  /*5a40*/  @!P2 BRA `(.L_x_88) ;  /* 0x000000d80048a947 */ /* 0x00cff60003800000 */
.L_x_224:
[----:B------:R-:W-:Y:S01]  /*5a50*/  @!P1 R2UR UR6, R8 ;  /* 0x00000000080692ca */ /* 0x000fe200000e0000 */
[----:B------:R-:W-:Y:S01]  /*5a60*/  VOTEU.ALL UP0, P1 ;  /* 0x0000000000ff7886 */ /* 0x000fe20000800000 */
[----:B------:R-:W-:Y:S01]  /*5a70*/  @!P1 R2UR UR5, R6 ;  /* 0x00000000060592ca */ /* 0x000fe200000e0000 */
[----:B------:R-:W-:Y:S01]  /*5a80*/  UIADD3 UR26, UPT, UPT, UR4, 0x20, URZ ;  /* 0x00000020041a7890 */ /* 0x000fe2000fffe0ff */
[----:B-1----:R-:W-:Y:S01]  /*5a90*/  @!P1 IMAD.MOV.U32 R0, RZ, RZ, 0x2000 ;  /* 0x00002000ff009424 */ /* 0x002fe200078e00ff */
[----:B------:R-:W-:Y:S01]  /*5aa0*/  UMOV UR30, 0x0 ;  /* 0x00000000001e7882 */ /* 0x000fe20000000000 */
[----:B------:R-:W-:Y:S01]  /*5ab0*/  @!UP0 UIADD3 UR24, UPT, UPT, UR21, 0x200, URZ ;  /* 0x0000020015188890 */ /* 0x000fe2000fffe0ff */
[----:B------:R-:W-:Y:S01]  /*5ac0*/  @!P1 IADD3 R8, P0, PT, R16, 0x980, RZ ;  /* 0x0000098010089810 */ /* 0x000fe20007f1e0ff */
[----:B------:R-:W-:Y:S02]  /*5ad0*/  @!UP0 UIADD3 UR10, UPT, UPT, UR4, 0xa0, URZ ;  /* 0x000000a0040a8890 */ /* 0x000fe4000fffe0ff */
[----:B------:R-:W-:Y:S01]  /*5ae0*/  @!UP0 UIADD3 UR8, UPT, UPT, UR21, 0x1200, URZ ;  /* 0x0000120015088890 */ /* 0x000fe2000fffe0ff */
[----:B------:R-:W-:Y:S02]  /*5af0*/  VOTEU.ALL UP0, P1 ;  /* 0x0000000000ff7886 */ /* 0x000fe40000800000 */
[----:B------:R-:W-:Y:S01]  /*5b00*/  IMAD.U32 R18, RZ, RZ, UR6 ;  /* 0x00000006ff127e24 */ /* 0x000fe2000f8e00ff */
[----:B------:R-:W-:Y:S01]  /*5b10*/  UMOV UR31, 0x10000000 ;  /* 0x10000000001f7882 */ /* 0x000fe20000000000 */
[----:B------:R-:W-:Y:S01]  /*5b20*/  IMAD.U32 R19, RZ, RZ, UR5 ;  /* 0x00000005ff137e24 */ /* 0x000fe2000f8e00ff */
[----:B------:R-:W-:Y:S01]  /*5b30*/  UMOV UR25, UR57 ;  /* 0x0000003900197c82 */ /* 0x000fe20008000000 */
[----:B------:R-:W-:Y:S01]  /*5b40*/  UMOV UR27, UR59 ;  /* 0x0000003b001b7c82 */ /* 0x000fe20008000000 */
[----:B------:R-:W-:Y:S01]  /*5b50*/  @!P1 R2UR UR6, R18 ;  /* 0x00000000120692ca */ /* 0x000fe200000e0000 */
[----:B------:R-:W-:Y:S01]  /*5b60*/  UMOV UR28, UR44 ;  /* 0x0000002c001c7c82 */ /* 0x000fe20008000000 */
[----:B------:R-:W-:Y:S01]  /*5b70*/  @!P1 R2UR UR7, R19 ;  /* 0x00000000130792ca */ /* 0x000fe200000e0000 */
[----:B------:R-:W-:Y:S01]  /*5b80*/  UMOV UR9, UR57 ;  /* 0x0000003900097c82 */ /* 0x000fe20008000000 */
[----:B------:R-:W-:Y:S01]  /*5b90*/  UMOV UR11, UR59 ;  /* 0x0000003b000b7c82 */ /* 0x000fe20008000000 */
[----:B------:R-:W-:Y:S01]  /*5ba0*/  UMOV UR12, UR44 ;  /* 0x0000002c000c7c82 */ /* 0x000fe20008000000 */
[----:B------:R-:W-:Y:S09]  /*5bb0*/  @!P1 IMAD.X R6, RZ, RZ, R17, P0 ;  /* 0x000000ffff069224 */ /* 0x000ff200000e0611 */
[----:B------:R1:W-:Y:S01]  /*5bc0*/  @!UP0 UTMALDG.3D [UR24], [UR6], desc[UR30] ;  /* 0x00001e18060085b4 */ /* 0x0003e20008011000 */
[----:B------:R-:W-:Y:S05]  /*5bd0*/  VOTEU.ALL UP0, P1 ;  /* 0x0000000000ff7886 */ /* 0x000fea0000800000 */
[----:B------:R1:W-:Y:S01]  /*5be0*/  @!UP0 UTMALDG.3D [UR8], [UR6], desc[UR30] ;  /* 0x00001e08060085b4 */ /* 0x0003e20008011000 */
[----:B------:R1:W-:Y:S01]  /*5bf0*/  @!P1 SYNCS.ARRIVE.TRANS64.RED.A0TR RZ, [UR21+0x30], R0 ;  /* 0x00003000ffff99a7 */ /* 0x0003e20008300415 */
[----:B------:R-:W-:Y:S01]  /*5c00*/  SYNCS.ARRIVE.TRANS64.RED.A1T0 RZ, [UR46], RZ ;  /* 0x000000ffffff79a7 */ /* 0x000fe2000810042e */
[----:B------:R-:W2:Y:S02]  /*5c10*/  SYNCS.PHASECHK.TRANS64.TRYWAIT P2, [UR21+0x58], R9 ;  /* 0x00005809ff0075a7 */ /* 0x000ea40008041115 */
[----:B-12---:R-:W-:Y:S05]  /*5c20*/  @!P2 BRA `(.L_x_89) ;  /* 0x000000d400e8a947 */ /* 0x006fea0003800000 */
.L_x_226:
[----:B------:R-:W-:Y:S01]  /*5c30*/  @!P1 R2UR UR6, R8 ;  /* 0x00000000080692ca */ /* 0x000fe200000e0000 */
[----:B------:R-:W-:Y:S01]  /*5c40*/  VOTEU.ALL UP0, P1 ;  /* 0x0000000000ff7886 */ /* 0x000fe20000800000 */
[----:B------:R-:W-:Y:S01]  /*5c50*/  @!P1 R2UR UR5, R6 ;  /* 0x00000000060592ca */ /* 0x000fe200000e0000 */
[----:B------:R-:W-:Y:S01]  /*5c60*/  UMOV UR30, 0x0 ;  /* 0x00000000001e7882 */ /* 0x000fe20000000000 */
[----:B------:R-:W-:Y:S01]  /*5c70*/  UMOV UR31, 0x10000000 ;  /* 0x10000000001f7882 */ /* 0x000fe20000000000 */
[----:B------:R-:W-:Y:S01]  /*5c80*/  UMOV UR25, UR49 ;  /* 0x0000003100197c82 */ /* 0x000fe20008000000 */
[----:B------:R-:W-:Y:S01]  /*5c90*/  @!UP0 UIADD3 UR27, UPT, UPT, UR59, 0x40, URZ ;  /* 0x000000403b1b8890 */ /* 0x000fe2000fffe0ff */
[----:B-1----:R-:W-:Y:S01]  /*5ca0*/  @!P1 IMAD.MOV.U32 R0, RZ, RZ, 0x2000 ;  /* 0x00002000ff009424 */ /* 0x002fe200078e00ff */
[----:B------:R-:W-:Y:S01]  /*5cb0*/  @!UP0 UIADD3 UR24, UPT, UPT, UR21, 0x2200, URZ ;  /* 0x0000220015188890 */ /* 0x000fe2000fffe0ff */
[----:B------:R-:W-:Y:S01]  /*5cc0*/  @!P1 IADD3 R8, P0, PT, R16, 0x980, RZ ;  /* 0x0000098010089810 */ /* 0x000fe20007f1e0ff */
[----:B------:R-:W-:Y:S02]  /*5cd0*/  @!UP0 UIADD3 UR10, UPT, UPT, UR4, 0xa0, URZ ;  /* 0x000000a0040a8890 */ /* 0x000fe4000fffe0ff */
[----:B------:R-:W-:Y:S01]  /*5ce0*/  @!UP0 UIADD3 UR8, UPT, UPT, UR21, 0x3200, URZ ;  /* 0x0000320015088890 */ /* 0x000fe2000fffe0ff */
[----:B------:R-:W-:Y:S01]  /*5cf0*/  IMAD.U32 R18, RZ, RZ, UR6 ;  /* 0x00000006ff127e24 */ /* 0x000fe2000f8e00ff */
[----:B------:R-:W-:Y:S01]  /*5d00*/  VOTEU.ALL UP0, P1 ;  /* 0x0000000000ff7886 */ /* 0x000fe20000800000 */
[----:B------:R-:W-:Y:S01]  /*5d10*/  IMAD.U32 R19, RZ, RZ, UR5 ;  /* 0x00000005ff137e24 */ /* 0x000fe2000f8e00ff */
[----:B------:R-:W-:Y:S01]  /*5d20*/  UMOV UR28, UR44 ;  /* 0x0000002c001c7c82 */ /* 0x000fe20008000000 */
[----:B------:R-:W-:Y:S01]  /*5d30*/  UMOV UR9, UR49 ;  /* 0x0000003100097c82 */ /* 0x000fe20008000000 */
[----:B------:R-:W-:Y:S01]  /*5d40*/  @!P1 R2UR UR6, R18 ;  /* 0x00000000120692ca */ /* 0x000fe200000e0000 */
[----:B------:R-:W-:Y:S01]  /*5d50*/  UMOV UR12, UR44 ;  /* 0x0000002c000c7c82 */ /* 0x000fe20008000000 */
[----:B------:R-:W-:Y:S01]  /*5d60*/  @!P1 R2UR UR7, R19 ;  /* 0x00000000130792ca */ /* 0x000fe200000e0000 */
[----:B------:R-:W-:Y:S01]  /*5d70*/  UMOV UR11, UR27 ;  /* 0x0000001b000b7c82 */ /* 0x000fe20008000000 */
[----:B------:R-:W-:Y:S11]  /*5d80*/  @!P1 IMAD.X R6, RZ, RZ, R17, P0 ;  /* 0x000000ffff069224 */ /* 0x000ff600000e0611 */
[----:B------:R1:W-:Y:S01]  /*5d90*/  @!UP0 UTMALDG.3D [UR24], [UR6], desc[UR30] ;  /* 0x00001e18060085b4 */ /* 0x0003e20008011000 */
[----:B------:R-:W-:Y:S05]  /*5da0*/  VOTEU.ALL UP0, P1 ;  /* 0x0000000000ff7886 */ /* 0x000fea0000800000 */
[----:B------:R1:W-:Y:S01]  /*5db0*/  @!UP0 UTMALDG.3D [UR8], [UR6], desc[UR30] ;  /* 0x00001e08060085b4 */ /* 0x0003e20008011000 */
[----:B------:R1:W-:Y:S01]  /*5dc0*/  @!P1 SYNCS.ARRIVE.TRANS64.RED.A0TR RZ, [UR21+0x38], R0 ;  /* 0x00003800ffff99a7 */ /* 0x0003e20008300415 */
[----:B------:R-:W-:Y:S11]  /*5dd0*/  UISETP.NE.AND UP0, UPT, UR19, URZ, UPT ;  /* 0x000000ff1300728c */ /* 0x000ff6000bf05270 */
[----:B------:R-:W-:Y:S01]  /*5de0*/  @!UP0 UIADD3 UR18, UPT, UPT, UR17, URZ, URZ ;  /* 0x000000ff11128290 */ /* 0x000fe2000fffe0ff */
[----:B------:R-:W-:Y:S01]  /*5df0*/  SYNCS.ARRIVE.TRANS64.RED.A1T0 RZ, [UR45], RZ ;  /* 0x000000ffffff79a7 */ /* 0x000fe2000810042d */
[----:B------:R-:W2:Y:S02]  /*5e00*/  SYNCS.PHASECHK.TRANS64.TRYWAIT P2, [UR21+0x60], R9 ;  /* 0x00006009ff0075a7 */ /* 0x000ea40008041115 */
[----:B-12---:R-:W-:Y:S08]  /*5e10*/  @!P2 BRA `(.L_x_90) ;  /* 0x000000d40084a947 */ /* 0x006ff00003800000 */
.L_x_228:
        /* <DEDUP_REMOVED lines=9> */
[----:B------:R-:W-:Y:S01]  /*5eb0*/  VIADD R14, R14, 0x1 ;  /* 0x000000010e0e7836 */ /* 0x000fe20000000000 */
[----:B------:R-:W-:Y:S01]  /*5ec0*/  @!UP0 UIADD3 UR8, UPT, UPT, UR21, 0x5200, URZ ;  /* 0x0000520015088890 */ /* 0x000fe2000fffe0ff */
[----:B------:R-:W-:Y:S02]  /*5ed0*/  VOTEU.ALL UP0, P1 ;  /* 0x0000000000ff7886 */ /* 0x000fe40000800000 */
[----:B------:R-:W-:Y:S01]  /*5ee0*/  IMAD.U32 R18, RZ, RZ, UR5 ;  /* 0x00000005ff127e24 */ /* 0x000fe2000f8e00ff */
[----:B------:R-:W-:Y:S01]  /*5ef0*/  UMOV UR19, UR59 ;  /* 0x0000003b00137c82 */ /* 0x000fe20008000000 */
[----:B------:R-:W-:Y:S01]  /*5f00*/  IMAD.U32 R19, RZ, RZ, UR4 ;  /* 0x00000004ff137e24 */ /* 0x000fe2000f8e00ff */
        /* <DEDUP_REMOVED lines=12> */
[----:B------:R-:W2:Y:S02]  /*5fd0*/  SYNCS.PHASECHK.TRANS64.TRYWAIT P0, [UR21+0x68], R9 ;  /* 0x00006809ff0075a7 */ /* 0x000ea40008001115 */
[----:B-12---:R-:W-:Y:S05]  /*5fe0*/  @!P0 BRA `(.L_x_91) ;  /* 0x000000d400288947 */ /* 0x006fea0003800000 */
.L_x_230:
[----:B------:R-:W-:Y:S01]  /*5ff0*/  UIADD3 UR29, UPT, UPT, UR29, 0x1, URZ ;  /* 0x000000011d1d7890 */ /* 0x000fe2000fffe0ff */
[----:B------:R-:W-:Y:S01]  /*6000*/  @!P1 IADD3 R6, P0, PT, R16, 0x980, RZ ;  /* 0x0000098010069810 */ /* 0x000fe20007f1e0ff */
[----:B------:R-:W-:Y:S01]  /*6010*/  UPLOP3.LUT UP1, UPT, UPT, UPT, UPT, 0x80, 0x8 ;  /* 0x000000000008789c */ /* 0x000fe20003f2f070 */
[----:B------:R-:W-:Y:S01]  /*6020*/  R2UR UR25, R178 ;  /* 0x00000000b21972ca */ /* 0x000fe200000e0000 */
[----:B------:R-:W-:Y:S01]  /*6030*/  VOTEU.ALL UP0, P1 ;  /* 0x0000000000ff7886 */ /* 0x000fe20000800000 */
[----:B------:R-:W-:Y:S01]  /*6040*/  @!P1 R2UR UR5, R6 ;  /* 0x00000000060592ca */ /* 0x000fe200000e0000 */
[----:B-1----:R-:W-:Y:S01]  /*6050*/  @!P1 IMAD.X R0, RZ, RZ, R17, P0 ;  /* 0x000000ffff009224 */ /* 0x002fe200000e0611 */
[----:B------:R-:W-:Y:S01]  /*6060*/  UMOV UR6, 0x0 ;  /* 0x0000000000067882 */ /* 0x000fe20000000000 */
[----:B------:R-:W-:Y:S01]  /*6070*/  UMOV UR7, 0x10000000 ;  /* 0x1000000000077882 */ /* 0x000fe20000000000 */
[----:B------:R-:W-:Y:S01]  /*6080*/  @!UP0 UIADD3 UR19, UPT, UPT, UR59, 0x40, URZ ;  /* 0x000000403b138890 */ /* 0x000fe2000fffe0ff */
[----:B------:R-:W-:Y:S01]  /*6090*/  R2UR UR24, R179 ;  /* 0x00000000b31872ca */ /* 0x000fe200000e0000 */
[----:B------:R-:W-:Y:S01]  /*60a0*/  @!UP0 UIADD3 UR16, UPT, UPT, UR21, 0x6200, URZ ;  /* 0x0000620015108890 */ /* 0x000fe2000fffe0ff */
[----:B------:R-:W-:Y:S01]  /*60b0*/  @!P1 R2UR UR4, R0 ;  /* 0x00000000000492ca */ /* 0x000fe200000e0000 */
[----:B------:R-:W-:Y:S01]  /*60c0*/  @!UP0 UIADD3 UR10, UPT, UPT, UR18, 0x80, URZ ;  /* 0x00000080120a8890 */ /* 0x000fe2000fffe0ff */
[----:B------:R-:W-:Y:S01]  /*60d0*/  ISETP.NE.AND P0, PT, R14, 0x2, PT ;  /* 0x000000020e00780c */ /* 0x000fe20003f05270 */
[----:B------:R-:W-:Y:S01]  /*60e0*/  @!UP0 UIADD3 UR8, UPT, UPT, UR21, 0x7200, URZ ;  /* 0x0000720015088890 */ /* 0x000fe2000fffe0ff */
[----:B------:R-:W-:Y:S02]  /*60f0*/  VOTEU.ALL UP0, P1 ;  /* 0x0000000000ff7886 */ /* 0x000fe40000800000 */
[----:B------:R-:W-:Y:S01]  /*6100*/  IMAD.U32 R8, RZ, RZ, UR5 ;  /* 0x00000005ff087e24 */ /* 0x000fe2000f8e00ff */
[----:B------:R-:W-:Y:S01]  /*6110*/  UMOV UR17, UR33 ;  /* 0x0000002100117c82 */ /* 0x000fe20008000000 */
[----:B------:R-:W-:Y:S01]  /*6120*/  UMOV UR20, UR44 ;  /* 0x0000002c00147c82 */ /* 0x000fe20008000000 */
[----:B------:R-:W-:Y:S01]  /*6130*/  UMOV UR9, UR33 ;  /* 0x0000002100097c82 */ /* 0x000fe20008000000 */
[----:B------:R-:W-:Y:S01]  /*6140*/  UMOV UR12, UR44 ;  /* 0x0000002c000c7c82 */ /* 0x000fe20008000000 */
[----:B------:R-:W-:Y:S01]  /*6150*/  UMOV UR11, UR19 ;  /* 0x00000013000b7c82 */ /* 0x000fe20008000000 */
[----:B------:R-:W-:Y:S01]  /*6160*/  SEL R0, RZ, 0x1, P0 ;  /* 0x00000001ff007807 */ /* 0x000fe20000000000 */
[----:B------:R-:W-:Y:S01]  /*6170*/  IMAD.U32 R9, RZ, RZ, UR4 ;  /* 0x00000004ff097e24 */ /* 0x000fe2000f8e00ff */
[----:B------:R-:W-:Y:S01]  /*6180*/  @!P1 R2UR UR4, R8 ;  /* 0x00000000080492ca */ /* 0x000fe200000e0000 */
[----:B------:R-:W-:Y:S01]  /*6190*/  UMOV UR44, UR47 ;  /* 0x0000002f002c7c82 */ /* 0x000fe20008000000 */
[----:B------:R-:W-:Y:S02]  /*61a0*/  LOP3.LUT R13, R13, R0, RZ, 0x3c, !PT ;  /* 0x000000000d0d7212 */ /* 0x000fe400078e3cff */
[----:B------:R-:W-:Y:S02]  /*61b0*/  @!P1 R2UR UR5, R9 ;  /* 0x00000000090592ca */ /* 0x000fe400000e0000 */
[----:B------:R-:W-:Y:S11]  /*61c0*/  SEL R14, R14, RZ, P0 ;  /* 0x000000ff0e0e7207 */ /* 0x000ff60000000000 */
[----:B------:R1:W-:Y:S01]  /*61d0*/  @!UP0 UTMALDG.3D [UR16], [UR4], desc[UR6] ;  /* 0x00000610040085b4 */ /* 0x0003e20008011000 */
[----:B------:R-:W-:Y:S05]  /*61e0*/  VOTEU.ALL UP0, P1 ;  /* 0x0000000000ff7886 */ /* 0x000fea0000800000 */
[----:B------:R2:W-:Y:S01]  /*61f0*/  @!UP0 UTMALDG.3D [UR8], [UR4], desc[UR6] ;  /* 0x00000608040085b4 */ /* 0x0005e20008011000 */
[----:B------:R2:W-:Y:S01]  /*6200*/  @!P1 SYNCS.ARRIVE.TRANS64.RED.A0TR RZ, [UR21+0x48], R7 ;  /* 0x00004807ffff99a7 */ /* 0x0005e20008300415 */
[----:B------:R-:W-:Y:S01]  /*6210*/  SYNCS.ARRIVE.TRANS64.RED.A1T0 RZ, [UR37], RZ ;  /* 0x000000ffffff79a7 */ /* 0x000fe20008100425 */
[----:B-1----:R-:W-:Y:S02]  /*6220*/  UIADD3 UR20, UPT, UPT, UR13, UR25, URZ ;  /* 0x000000190d147290 */ /* 0x002fe4000fffe0ff */
[----:B------:R-:W-:Y:S01]  /*6230*/  UIADD3 UR19, UPT, UPT, UR14, UR24, URZ ;  /* 0x000000180e137290 */ /* 0x000fe2000fffe0ff */
[----:B------:R-:W-:Y:S11]  /*6240*/  BRA.U UP2, `(.L_x_92) ;  /* 0xffffffe902107547 */ /* 0x000ff6000b83ffff */
[----:B------:R-:W1:Y:S02]  /*6250*/  SYNCS.PHASECHK.TRANS64.TRYWAIT P0, [UR21+0x50], R10 ;  /* 0x0000500aff0075a7 */ /* 0x000e640008001115 */
[----:B-1----:R-:W-:Y:S05]  /*6260*/  @!P0 BRA `(.L_x_93) ;  /* 0x000000d000a08947 */ /* 0x002fea0003800000 */
.L_x_232:
[----:B------:R-:W3:Y:S02]  /*6270*/  SYNCS.PHASECHK.TRANS64.TRYWAIT P0, [UR21+0x58], R10 ;  /* 0x0000580aff0075a7 */ /* 0x000ee40008001115 */
[----:B---3--:R-:W-:Y:S05]  /*6280*/  @!P0 BRA `(.L_x_94) ;  /* 0x000000d000b08947 */ /* 0x008fea0003800000 */
.L_x_234:
[----:B------:R-:W3:Y:S01]  /*6290*/  SYNCS.PHASECHK.TRANS64.TRYWAIT P0, [UR21+0x60], R10 ;  /* 0x0000600aff0075a7 */ /* 0x000ee20008001115 */
[----:B------:R-:W-:Y:S01]  /*62a0*/  HFMA2 R0, -RZ, RZ, 0, 5.9604644775390625e-08 ;  /* 0x00000001ff007431 */ /* 0x000fe200000001ff */
[----:B---3--:R-:W-:Y:S06]  /*62b0*/  @!P0 BRA `(.L_x_95) ;  /* 0x000000d000bc8947 */ /* 0x008fec0003800000 */
.L_x_236:
[----:B------:R-:W-:Y:S02]  /*62c0*/  MOV R2, UR21 ;  /* 0x0000001500027c02 */ /* 0x000fe40008000f00 */
[----:B-1----:R-:W-:-:S07]  /*62d0*/  SHF.L.U32 R3, R0, 0x1f, RZ ;  /* 0x0000001f00037819 */ /* 0x002fce00000006ff */
.L_x_96:
[----:B-1----:R1:W3:Y:S02]  /*62e0*/  SYNCS.PHASECHK.TRANS64.TRYWAIT P0, [R2+URZ+0x68], R3 ;  /* 0x00006803020075a7 */ /* 0x0022e400080011ff */
[----:B---3--:R-:W-:Y:S05]  /*62f0*/  @!P0 NANOSLEEP.SYNCS 0x989680 ;  /* 0x009896800000895d */ /* 0x008fea0003900000 */
[----:B------:R-:W3:Y:S02]  /*6300*/  @!P0 SYNCS.PHASECHK.TRANS64 P0, [R2+URZ+0x68], R3 ;  /* 0x00006803020085a7 */ /* 0x000ee400080010ff */
[----:B--23--:R-:W-:Y:S05]  /*6310*/  @P0 EXIT ;  /* 0x000000000000094d */ /* 0x00cfea0003800000 */
[----:B------:R-:W-:Y:S05]  /*6320*/  BRA `(.L_x_96) ;  /* 0xfffffffc00ec7947 */ /* 0x000fea000383ffff */
.L_x_77:
[----:B------:R-:W-:-:S06]  /*6330*/  UISETP.GE.AND UP0, UPT, UR21, 0x4, UPT ;  /* 0x000000041500788c */ /* 0x000fcc000bf06270 */
[----:B------:R-:W-:-:S13]  /*6340*/  PLOP3.LUT P0, PT, PT, PT, UP0, 0x80, 0x8 ;  /* 0x000000000008781c */ /* 0x000fda0003f0f008 */
[----:B-1----:R-:W-:Y:S05]  /*6350*/  @!P0 EXIT ;  /* 0x000000000000894d */ /* 0x002fea0003800000 */
[----:B------:R-:W1:Y:S08]  /*6360*/  S2UR UR4, SR_CgaCtaId ;  /* 0x00000000000479c3 */ /* 0x000e700000008800 */
[----:B------:R-:W-:Y:S01]  /*6370*/  BAR.SYNC.DEFER_BLOCKING 0x6, 0xa0 ;  /* 0x0182800000007b1d */ /* 0x000fe20000010000 */
[C---:B------:R-:W-:Y:S01]  /*6380*/  IMAD.SHL.U32 R5, R184.reuse, 0x20, RZ ;  /* 0x00000020b8057824 */ /* 0x040fe200078e00ff */
[----:B------:R-:W-:Y:S01]  /*6390*/  LOP3.LUT R185, R184, 0x2, RZ, 0xc0, !PT ;  /* 0x00000002b8b97812 */ /* 0x000fe200078ec0ff */
[----:B------:R-:W-:-:S02]  /*63a0*/  IMAD.SHL.U32 R188, R177, 0x400, RZ ;  /* 0x00000400b1bc7824 */ /* 0x000fc400078e00ff */
[----:B------:R-:W-:Y:S02]  /*63b0*/  HFMA2 R186, -RZ, RZ, 0, 0 ;  /* 0x00000000ffba7431 */ /* 0x000fe400000001ff */
[C---:B------:R-:W-:Y:S01]  /*63c0*/  IMAD.SHL.U32 R0, R184.reuse, 0x4, RZ ;  /* 0x00000004b8007824 */ /* 0x040fe200078e00ff */
[----:B------:R-:W-:Y:S01]  /*63d0*/  UMOV UR45, 0x400 ;  /* 0x00000400002d7882 */ /* 0x000fe20000000000 */
[----:B------:R-:W2:Y:S01]  /*63e0*/  LDC.64 R174, c[0x0][0xcb0] ;  /* 0x00032c00ffae7b82 */ /* 0x000ea20000000a00 */
[C---:B------:R-:W-:Y:S01]  /*63f0*/  LOP3.LUT R7, R5.reuse, 0x320, RZ, 0xc0, !PT ;  /* 0x0000032005077812 */ /* 0x040fe200078ec0ff */
[C---:B------:R-:W-:Y:S01]  /*6400*/  IMAD.U32 R2, R184.reuse, 0x10000, RZ ;  /* 0x00010000b8027824 */ /* 0x040fe200078e00ff */
[----:B------:R-:W-:Y:S01]  /*6410*/  LOP3.LUT R5, R5, 0xc0, RZ, 0xc0, !PT ;  /* 0x000000c005057812 */ /* 0x000fe200078ec0ff */
[----:B------:R-:W-:Y:S01]  /*6420*/  IMAD.MOV.U32 R183, RZ, RZ, RZ ;  /* 0x000000ffffb77224 */ /* 0x000fe200078e00ff */
[----:B------:R-:W-:Y:S01]  /*6430*/  LOP3.LUT R188, R7, 0x400, R188, 0xf8, !PT ;  /* 0x0000040007bc7812 */ /* 0x000fe200078ef8bc */
[----:B------:R-:W-:Y:S01]  /*6440*/  IMAD.MOV R185, RZ, RZ, -R185 ;  /* 0x000000ffffb97224 */ /* 0x000fe200078e0ab9 */
[----:B------:R-:W-:Y:S01]  /*6450*/  LOP3.LUT R5, R5, 0x18, R0, 0xf8, !PT ;  /* 0x0000001805057812 */ /* 0x000fe200078ef800 */
[----:B------:R-:W3:Y:S01]  /*6460*/  LDC.64 R172, c[0x0][0xca8] ;  /* 0x00032a00ffac7b82 */ /* 0x000ee20000000a00 */
[----:B------:R-:W-:Y:S01]  /*6470*/  LOP3.LUT R184, R184, 0x4, RZ, 0xc0, !PT ;  /* 0x00000004b8b87812 */ /* 0x000fe200078ec0ff */
[----:B------:R-:W4:Y:S01]  /*6480*/  LDCU UR63, c[0x0][0x370] ;  /* 0x00006e00ff3f77ac */ /* 0x000f220008000800 */
[----:B------:R-:W-:-:S02]  /*6490*/  LOP3.LUT R188, R188, R5, RZ, 0xfc, !PT ;  /* 0x00000005bcbc7212 */ /* 0x000fc400078efcff */
[----:B------:R-:W-:Y:S01]  /*64a0*/  LOP3.LUT R2, R2, 0x200000, RZ, 0xc0, !PT ;  /* 0x0020000002027812 */ /* 0x000fe200078ec0ff */
[----:B------:R-:W2:Y:S01]  /*64b0*/  LDCU.64 UR54, c[0x0][0x348] ;  /* 0x00006900ff3677ac */ /* 0x000ea20008000a00 */
[----:B------:R-:W-:Y:S01]  /*64c0*/  IADD3 R187, PT, PT, -R184, 0x2, RZ ;  /* 0x00000002b8bb7810 */ /* 0x000fe20007ffe1ff */
[----:B------:R-:W-:Y:S01]  /*64d0*/  IMAD.MOV R184, RZ, RZ, -R184 ;  /* 0x000000ffffb87224 */ /* 0x000fe200078e0ab8 */
[----:B------:R-:W-:Y:S01]  /*64e0*/  LOP3.LUT R189, R177, 0x3, RZ, 0xc0, !PT ;  /* 0x00000003b1bd7812 */ /* 0x000fe200078ec0ff */
[----:B-1----:R-:W-:Y:S01]  /*64f0*/  ULEA UR45, UR4, UR45, 0x18 ;  /* 0x0000002d042d7291 */ /* 0x002fe2000f8ec0ff */
[----:B------:R-:W-:Y:S01]  /*6500*/  SHF.L.U32 R187, R187, 0x4, RZ ;  /* 0x00000004bbbb7819 */ /* 0x000fe200000006ff */
[----:B------:R-:W1:Y:S01]  /*6510*/  LDCU.64 UR4, c[0x0][0xc90] ;  /* 0x00019200ff0477ac */ /* 0x000e620008000a00 */
[----:B------:R-:W2:Y:S06]  /*6520*/  LDCU UR42, c[0x0][0xf0c] ;  /* 0x0001e180ff2a77ac */ /* 0x000eac0008000800 */
[----:B------:R-:W4:Y:S01]  /*6530*/  LDS R3, [UR45+0x100] ;  /* 0x0001002dff037984 */ /* 0x000f220008000800 */
[----:B------:R-:W2:Y:S01]  /*6540*/  LDCU UR38, c[0x0][0xf30] ;  /* 0x0001e600ff2677ac */ /* 0x000ea20008000800 */
[----:B------:R-:W2:Y:S01]  /*6550*/  LDCU.64 UR60, c[0x0][0xc88] ;  /* 0x00019100ff3c77ac */ /* 0x000ea20008000a00 */
[----:B------:R-:W2:Y:S01]  /*6560*/  LDCU.64 UR40, c[0x0][0xf28] ;  /* 0x0001e500ff2877ac */ /* 0x000ea20008000a00 */
[----:B-1----:R-:W-:Y:S01]  /*6570*/  IMAD.U32 R191, RZ, RZ, UR4 ;  /* 0x00000004ffbf7e24 */ /* 0x002fe2000f8e00ff */
[----:B------:R-:W-:Y:S01]  /*6580*/  UIADD3 UR4, UPT, UPT, UR45, 0x200, URZ ;  /* 0x000002002d047890 */ /* 0x000fe2000fffe0ff */
[----:B------:R-:W-:Y:S01]  /*6590*/  IMAD.U32 R190, RZ, RZ, UR5 ;  /* 0x00000005ffbe7e24 */ /* 0x000fe2000f8e00ff */
[----:B------:R-:W1:Y:S04]  /*65a0*/  LDCU.128 UR56, c[0x0][0xf10] ;  /* 0x0001e200ff3877ac */ /* 0x000e680008000c00 */
[----:B------:R-:W-:Y:S01]  /*65b0*/  IMAD.U32 R181, RZ, RZ, UR4 ;  /* 0x00000004ffb57e24 */ /* 0x000fe2000f8e00ff */
[----:B------:R-:W1:Y:S03]  /*65c0*/  LDCU UR62, c[0x0][0x374] ;  /* 0x00006e80ff3e77ac */ /* 0x000e660008000800 */
[----:B------:R-:W-:Y:S01]  /*65d0*/  IMAD R188, R188, 0x2, R181 ;  /* 0x00000002bcbc7824 */ /* 0x000fe200078e02b5 */
[----:B------:R-:W-:Y:S01]  /*65e0*/  UMOV UR43, URZ ;  /* 0x000000ff002b7c82 */ /* 0x000fe20008000000 */
[----:B------:R-:W-:Y:S01]  /*65f0*/  UMOV UR53, URZ ;  /* 0x000000ff00357c82 */ /* 0x000fe20008000000 */
[----:B------:R-:W-:Y:S01]  /*6600*/  UMOV UR47, URZ ;  /* 0x000000ff002f7c82 */ /* 0x000fe20008000000 */
[----:B-1234-:R-:W-:-:S07]  /*6610*/  IADD3 R2, PT, PT, R3, R2, RZ ;  /* 0x0000000203027210 */ /* 0x01efce0007ffe0ff */
.L_x_188:
[C---:B------:R-:W-:Y:S02]  /*6620*/  LEA R0, R183.reuse, UR45, 0x3 ;  /* 0x0000002db7007c11 */ /* 0x040fe4000f8e18ff */
[----:B------:R-:W-:Y:S02]  /*6630*/  SHF.L.U32 R3, R186, 0x1f, RZ ;  /* 0x0000001fba037819 */ /* 0x000fe400000006ff */
[----:B--2---:R-:W-:Y:S02]  /*6640*/  LEA R5, R183, UR45, 0x4 ;  /* 0x0000002db7057c11 */ /* 0x004fe4000f8e20ff */
[----:B------:R-:W1:Y:S02]  /*6650*/  SYNCS.PHASECHK.TRANS64.TRYWAIT P0, [R0+URZ+0x80], R3 ;  /* 0x00008003000075a7 */ /* 0x000e6400080011ff */
[----:B-1-3--:R-:W-:Y:S05]  /*6660*/  @!P0 BRA `(.L_x_97) ;  /* 0x000000cc00e88947 */ /* 0x00afea0003800000 */
.L_x_237:
[----:B------:R-:W-:Y:S01]  /*6670*/  R2UR UR7, R192 ;  /* 0x00000000c00772ca */ /* 0x000fe200000e0000 */
[----:B------:R-:W2:Y:S01]  /*6680*/  LDS.128 R4, [R5+0xe0] ;  /* 0x0000e00005047984 */ /* 0x000ea20000000c00 */
[----:B-1----:R-:W-:Y:S01]  /*6690*/  VIADD R0, R0, 0x90 ;  /* 0x0000009000007836 */ /* 0x002fe20000000000 */
[----:B------:R-:W-:Y:S04]  /*66a0*/  UISETP.GE.AND UP0, UPT, UR39, 0x1, UPT ;  /* 0x000000012700788c */ /* 0x000fe8000bf06270 */
[----:B------:R-:W-:Y:S01]  /*66b0*/  PRMT R0, RZ, 0x654, R0 ;  /* 0x00000654ff007816 */ /* 0x000fe20000000000 */
[----:B------:R-:W-:Y:S01]  /*66c0*/  @!PT LDS RZ, [RZ] ;  /* 0x00000000fffff984 */ /* 0x000fe20000000800 */
[----:B------:R-:W-:Y:S01]  /*66d0*/  @!PT LDS RZ, [RZ] ;  /* 0x00000000fffff984 */ /* 0x000fe20000000800 */
[----:B------:R-:W-:Y:S01]  /*66e0*/  @!PT LDS RZ, [RZ] ;  /* 0x00000000fffff984 */ /* 0x000fe20000000800 */
[----:B------:R-:W-:Y:S01]  /*66f0*/  @!PT LDS RZ, [RZ] ;  /* 0x00000000fffff984 */ /* 0x000fe20000000800 */
[----:B------:R1:W-:Y:S06]  /*6700*/  MEMBAR.ALL.CTA ;  /* 0x0000000000007992 */ /* 0x0003ec0000008000 */
[----:B-1----:R-:W1:Y:S02]  /*6710*/  FENCE.VIEW.ASYNC.S ;  /* 0x00000000000073c6 */ /* 0x002e640000000000 */
[----:B-1----:R1:W-:Y:S01]  /*6720*/  SYNCS.ARRIVE.TRANS64.RED.A1T0 RZ, [R0+URZ], RZ ;  /* 0x000000ff00ff79a7 */ /* 0x0023e200081004ff */
[----:B--2---:R-:W-:Y:S11]  /*6730*/  LOP3.LUT P0, RZ, R6, 0x1, RZ, 0xc0, !PT ;  /* 0x0000000106ff7812 */ /* 0x004ff6000780c0ff */
[----:B------:R-:W-:Y:S02]  /*6740*/  @!UPT UIADD3 URZ, UPT, UPT, URZ, URZ, URZ ;  /* 0x000000fffffff290 */ /* 0x000fe4000fffe0ff */
[----:B------:R-:W-:Y:S01]  /*6750*/  VOTEU.ANY UP1, P0 ;  /* 0x0000000000ff7886 */ /* 0x000fe20000020100 */
[----:B------:R-:W-:Y:S01]  /*6760*/  PLOP3.LUT P0, PT, PT, PT, UP1, 0x80, 0x8 ;  /* 0x000000000008781c */ /* 0x000fe20003f0f018 */
[----:B------:R-:W-:Y:S06]  /*6770*/  UP2UR UR4, UPR, URZ, 0x2 ;  /* 0x00000002ff047883 */ /* 0x000fec0008000000 */
[----:B------:R-:W-:Y:S06]  /*6780*/  IMAD.U32 R193, RZ, RZ, UR4 ;  /* 0x00000004ffc17e24 */ /* 0x000fec000f8e00ff */
[----:B------:R-:W-:Y:S02]  /*6790*/  @P0 SHF.R.U32.HI R3, RZ, 0x10, R5 ;  /* 0x00000010ff030819 */ /* 0x000fe40000011605 */
[----:B------:R-:W-:Y:S02]  /*67a0*/  @P0 MOV R8, R4 ;  /* 0x0000000400080202 */ /* 0x000fe40000000f00 */
[----:B------:R-:W-:Y:S02]  /*67b0*/  @P0 R2UR UR4, R3 ;  /* 0x00000000030402ca */ /* 0x000fe400000e0000 */
[----:B------:R-:W-:Y:S02]  /*67c0*/  @P0 LOP3.LUT R4, R5, 0xffff, RZ, 0xc0, !PT ;  /* 0x0000ffff05040812 */ /* 0x000fe400078ec0ff */
[----:B------:R-:W-:Y:S02]  /*67d0*/  @P0 R2UR UR6, R8 ;  /* 0x00000000080602ca */ /* 0x000fe400000e0000 */
[----:B------:R-:W-:Y:S07]  /*67e0*/  @P0 R2UR UR5, R4 ;  /* 0x00000000040502ca */ /* 0x000fee00000e0000 */
[----:B------:R-:W-:Y:S02]  /*67f0*/  @UP1 UMOV UR7, UR4 ;  /* 0x0000000400071c82 */ /* 0x000fe40008000000 */
[----:B------:R-:W-:Y:S02]  /*6800*/  IMAD.U32 R192, RZ, RZ, UR7 ;  /* 0x00000007ffc07e24 */ /* 0x000fe4000f8e00ff */
[----:B------:R-:W-:Y:S02]  /*6810*/  @UP1 UMOV UR37, UR6 ;  /* 0x0000000600251c82 */ /* 0x000fe40008000000 */
[----:B------:R-:W-:Y:S01]  /*6820*/  @UP1 UMOV UR36, UR5 ;  /* 0x0000000500241c82 */ /* 0x000fe20008000000 */
[----:B-1----:R-:W-:Y:S05]  /*6830*/  BRA.U !UP0, `(.L_x_98) ;  /* 0x0000000108cc7547 */ /* 0x002fea000b800000 */
[----:B------:R-:W1:Y:S01]  /*6840*/  LDCU UR12, c[0x0][0xf20] ;  /* 0x0001e400ff0c77ac */ /* 0x000e620008000800 */
[----:B------:R-:W-:Y:S02]  /*6850*/  UIMAD.WIDE.U32 UR4, UR62, UR59, URZ ;  /* 0x0000003b3e0472a5 */ /* 0x000fe4000f8e00ff */
[----:B------:R-:W-:Y:S02]  /*6860*/  UIMAD.WIDE.U32 UR6, UR63, UR56, URZ ;  /* 0x000000383f0672a5 */ /* 0x000fe4000f8e00ff */
[----:B------:R-:W-:Y:S02]  /*6870*/  UISETP.NE.AND UP0, UPT, UR58, 0x1, UPT ;  /* 0x000000013a00788c */ /* 0x000fe4000bf05270 */
[----:B------:R-:W-:Y:S02]  /*6880*/  UIMAD.WIDE.U32 UR8, UR36, UR59, URZ ;  /* 0x0000003b240872a5 */ /* 0x000fe4000f8e00ff */
[----:B------:R-:W-:Y:S02]  /*6890*/  UISETP.NE.AND UP1, UPT, UR42, 0x1, UPT ;  /* 0x000000012a00788c */ /* 0x000fe4000bf25270 */
[----:B------:R-:W-:Y:S02]  /*68a0*/  UIMAD.WIDE.U32 UR10, UR37, UR56, URZ ;  /* 0x00000038250a72a5 */ /* 0x000fe4000f8e00ff */
[----:B------:R-:W-:Y:S01]  /*68b0*/  UISETP.NE.AND UP2, UPT, UR39, 0x1, UPT ;  /* 0x000000012700788c */ /* 0x000fe2000bf45270 */
[----:B------:R-:W-:Y:S02]  /*68c0*/  UMOV UR4, UR5 ;  /* 0x0000000500047c82 */ /* 0x000fe40008000000 */
[----:B-1----:R-:W-:Y:S03]  /*68d0*/  USHF.R.U32.HI UR5, URZ, UR12, UR4 ;  /* 0x0000000cff057299 */ /* 0x002fe60008011604 */
[----:B------:R-:W-:Y:S02]  /*68e0*/  UMOV UR4, UR7 ;  /* 0x0000000700047c82 */ /* 0x000fe40008000000 */
[----:B------:R-:W-:Y:S02]  /*68f0*/  USHF.R.U32.HI UR7, URZ, UR57, UR4 ;  /* 0x00000039ff077299 */ /* 0x000fe40008011604 */
[----:B------:R-:W-:Y:S02]  /*6900*/  USEL UR4, UR62, UR5, !UP0 ;  /* 0x000000053e047287 */ /* 0x000fe4000c000000 */
[----:B------:R-:W-:Y:S01]  /*6910*/  USEL UR7, UR63, UR7, !UP1 ;  /* 0x000000073f077287 */ /* 0x000fe2000c800000 */
[----:B------:R-:W-:Y:S01]  /*6920*/  UMOV UR5, UR9 ;  /* 0x0000000900057c82 */ /* 0x000fe20008000000 */
[----:B------:R-:W-:Y:S02]  /*6930*/  UIMAD.WIDE.U32 UR8, UR4, UR40, URZ ;  /* 0x00000028040872a5 */ /* 0x000fe4000f8e00ff */
[----:B------:R-:W-:Y:S03]  /*6940*/  USHF.R.U32.HI UR6, URZ, UR12, UR5 ;  /* 0x0000000cff067299 */ /* 0x000fe60008011605 */
[----:B------:R-:W-:Y:S01]  /*6950*/  UMOV UR5, UR11 ;  /* 0x0000000b00057c82 */ /* 0x000fe20008000000 */
[----:B------:R-:W-:Y:S02]  /*6960*/  UIMAD.WIDE.U32 UR10, UR7, UR40, URZ ;  /* 0x00000028070a72a5 */ /* 0x000fe4000f8e00ff */
[----:B------:R-:W-:Y:S02]  /*6970*/  USEL UR6, UR36, UR6, !UP0 ;  /* 0x0000000624067287 */ /* 0x000fe4000c000000 */
[----:B------:R-:W-:Y:S01]  /*6980*/  USHF.R.U32.HI UR5, URZ, UR57, UR5 ;  /* 0x00000039ff057299 */ /* 0x000fe20008011605 */
[----:B------:R-:W-:Y:S02]  /*6990*/  UMOV UR8, UR9 ;  /* 0x0000000900087c82 */ /* 0x000fe40008000000 */
[----:B------:R-:W-:Y:S01]  /*69a0*/  UMOV UR10, UR11 ;  /* 0x0000000b000a7c82 */ /* 0x000fe20008000000 */
[----:B------:R-:W-:Y:S02]  /*69b0*/  @UP2 USHF.R.U32.HI UR4, URZ, UR41, UR8 ;  /* 0x00000029ff042299 */ /* 0x000fe40008011608 */
[----:B------:R-:W-:Y:S02]  /*69c0*/  @UP2 USHF.R.U32.HI UR7, URZ, UR41, UR10 ;  /* 0x00000029ff072299 */ /* 0x000fe4000801160a */
[----:B------:R-:W-:Y:S02]  /*69d0*/  UIMAD UR4, UR39, UR4, URZ ;  /* 0x00000004270472a4 */ /* 0x000fe4000f8e02ff */
        /* <DEDUP_REMOVED lines=8> */
[----:B------:R-:W-:Y:S02]  /*6a60*/  USEL UR11, UR6, UR4, !UP2 ;  /* 0x00000004060b7287 */ /* 0x000fe4000d000000 */
[----:B------:R-:W-:Y:S02]  /*6a70*/  UIADD3 UR8, UPT, UPT, -UR5, URZ, URZ ;  /* 0x000000ff05087290 */ /* 0x000fe4000fffe1ff */
[----:B------:R-:W-:Y:S01]  /*6a80*/  UIADD3 UR10, UPT, UPT, -UR11, URZ, URZ ;  /* 0x000000ff0b0a7290 */ /* 0x000fe2000fffe1ff */
[----:B------:R-:W-:Y:S01]  /*6a90*/  @!UP0 UMOV UR4, UR9 ;  /* 0x0000000900048c82 */ /* 0x000fe20008000000 */
[----:B------:R-:W-:Y:S02]  /*6aa0*/  UIADD3 UR9, UPT, UPT, -UR6, URZ, URZ ;  /* 0x000000ff06097290 */ /* 0x000fe4000fffe1ff */
[----:B------:R-:W-:Y:S02]  /*6ab0*/  @!UP0 USHF.R.U32.HI UR4, URZ, UR41, UR4 ;  /* 0x00000029ff048299 */ /* 0x000fe40008011604 */
[----:B------:R-:W-:Y:S02]  /*6ac0*/  UIMAD UR10, UR39, UR10, UR6 ;  /* 0x0000000a270a72a4 */ /* 0x000fe4000f8e0206 */
[----:B------:R-:W-:Y:S04]  /*6ad0*/  @!UP0 USEL UR4, UR5, UR4, !UP2 ;  /* 0x0000000405048287 */ /* 0x000fe8000d000000 */
[----:B------:R-:W-:Y:S02]  /*6ae0*/  @!UP0 UIMAD UR10, UR7, UR10, UR4 ;  /* 0x0000000a070a82a4 */ /* 0x000fe4000f8e0204 */
[----:B------:R-:W-:Y:S02]  /*6af0*/  @!UP0 UIADD3 UR11, UPT, UPT, UR11, -UR4, URZ ;  /* 0x800000040b0b8290 */ /* 0x000fe4000fffe0ff */
[----:B------:R-:W-:Y:S02]  /*6b00*/  UIMAD UR7, UR42, UR8, UR37 ;  /* 0x000000082a0772a4 */ /* 0x000fe4000f8e0225 */
[----:B------:R-:W-:Y:S02]  /*6b10*/  @!UP0 UIMAD UR6, UR11, UR39, UR5 ;  /* 0x000000270b0682a4 */ /* 0x000fe4000f8e0205 */
[----:B------:R-:W-:Y:S01]  /*6b20*/  UIMAD UR4, UR58, UR9, UR36 ;  /* 0x000000093a0472a4 */ /* 0x000fe2000f8e0224 */
[----:B------:R-:W-:Y:S02]  /*6b30*/  @!UP0 UMOV UR5, UR10 ;  /* 0x0000000a00058c82 */ /* 0x000fe40008000000 */
[----:B------:R-:W-:Y:S02]  /*6b40*/  UIMAD UR37, UR5, UR42, UR7 ;  /* 0x0000002a052572a4 */ /* 0x000fe4000f8e0207 */
[----:B------:R-:W-:Y:S11]  /*6b50*/  UIMAD UR36, UR6, UR58, UR4 ;  /* 0x0000003a062472a4 */ /* 0x000ff6000f8e0204 */
[----:B------:R-:W-:Y:S01]  /*6b60*/  @!UPT UIADD3 URZ, UPT, UPT, URZ, URZ, URZ ;  /* 0x000000fffffff290 */ /* 0x000fe2000fffe0ff */
.L_x_98:
[----:B------:R-:W-:Y:S01]  /*6b70*/  UISETP.NE.AND UP0, UPT, UR38, 0x1, UPT ;  /* 0x000000012600788c */ /* 0x000fe2000bf05270 */
[----:B------:R-:W-:Y:S01]  /*6b80*/  LOP3.LUT P0, RZ, R181, 0x1b0, RZ, 0xc0, !PT ;  /* 0x000001b0b5ff7812 */ /* 0x000fe2000780c0ff */
[----:B------:R-:W-:Y:S01]  /*6b90*/  USHF.L.U32 UR50, UR19, 0x7, URZ ;  /* 0x0000000713327899 */ /* 0x000fe200080006ff */
[----:B------:R-:W-:Y:S01]  /*6ba0*/  BSSY.RECONVERGENT B6, `(.L_x_99) ;  /* 0x0000034000067945 */ /* 0x000fe20003800200 */
[----:B------:R-:W-:Y:S01]  /*6bb0*/  USHF.L.U32 UR52, UR20, 0x8, URZ ;  /* 0x0000000814347899 */ /* 0x000fe200080006ff */
[----:B------:R-:W-:Y:S06]  /*6bc0*/  IADD3 R183, PT, PT, R183, 0x1, RZ ;  /* 0x00000001b7b77810 */ /* 0x000fec0007ffe0ff */
[----:B------:R-:W1:Y:S01]  /*6bd0*/  @!UP0 LDCU.128 UR12, c[0x0][0xf10] ;  /* 0x0001e200ff0c87ac */ /* 0x000e620008000c00 */
[----:B------:R-:W2:Y:S01]  /*6be0*/  @!UP0 LDCU UR5, c[0x0][0xf0c] ;  /* 0x0001e180ff0587ac */ /* 0x000ea20008000800 */
[----:B------:R-:W3:Y:S01]  /*6bf0*/  @!UP0 LDCU UR10, c[0x0][0xf20] ;  /* 0x0001e400ff0a87ac */ /* 0x000ee20008000800 */
[----:B-1----:R-:W-:Y:S02]  /*6c00*/  UIMAD.WIDE.U32 UR8, UR37, UR12, URZ ;  /* 0x0000000c250872a5 */ /* 0x002fe4000f8e00ff */
[----:B------:R-:W-:Y:S02]  /*6c10*/  UIMAD.WIDE.U32 UR6, UR36, UR15, URZ ;  /* 0x0000000f240672a5 */ /* 0x000fe4000f8e00ff */
[----:B------:R-:W-:Y:S03]  /*6c20*/  @!UP0 UISETP.NE.AND UP1, UPT, UR14, 0x1, UPT ;  /* 0x000000010e00888c */ /* 0x000fe6000bf25270 */
[----:B------:R-:W-:Y:S01]  /*6c30*/  @!UP0 UMOV UR4, UR9 ;  /* 0x0000000900048c82 */ /* 0x000fe20008000000 */
[----:B--2---:R-:W-:Y:S02]  /*6c40*/  @!UP0 UISETP.NE.AND UP2, UPT, UR5, 0x1, UPT ;  /* 0x000000010500888c */ /* 0x004fe4000bf45270 */
[----:B------:R-:W-:Y:S01]  /*6c50*/  @!UP0 USHF.R.U32.HI UR4, URZ, UR13, UR4 ;  /* 0x0000000dff048299 */ /* 0x000fe20008011604 */
[----:B------:R-:W-:Y:S02]  /*6c60*/  @!UP0 UMOV UR6, UR7 ;  /* 0x0000000700068c82 */ /* 0x000fe40008000000 */
[----:B---3--:R-:W-:Y:S02]  /*6c70*/  @!UP0 USHF.R.U32.HI UR6, URZ, UR10, UR6 ;  /* 0x0000000aff068299 */ /* 0x008fe40008011606 */
[----:B------:R-:W-:Y:S02]  /*6c80*/  @!UP0 USEL UR7, UR37, UR4, !UP2 ;  /* 0x0000000425078287 */ /* 0x000fe4000d000000 */
[----:B------:R-:W-:Y:S04]  /*6c90*/  @!UP0 USEL UR6, UR36, UR6, !UP1 ;  /* 0x0000000624068287 */ /* 0x000fe8000c800000 */
[----:B------:R-:W-:Y:S02]  /*6ca0*/  @!UP0 UIADD3 UR4, UPT, UPT, -UR7, UR6, URZ ;  /* 0x0000000607048290 */ /* 0x000fe4000fffe1ff */
[----:B------:R-:W-:Y:S02]  /*6cb0*/  @!UP0 UIADD3 UR6, UPT, UPT, UR7, -UR6, URZ ;  /* 0x8000000607068290 */ /* 0x000fe4000fffe0ff */
[----:B------:R-:W-:Y:S02]  /*6cc0*/  @!UP0 UIMAD UR37, UR4, UR5, UR37 ;  /* 0x00000005042582a4 */ /* 0x000fe4000f8e0225 */
[----:B------:R-:W-:Y:S01]  /*6cd0*/  @!UP0 UIMAD UR36, UR6, UR14, UR36 ;  /* 0x0000000e062482a4 */ /* 0x000fe2000f8e0224 */
[----:B------:R-:W-:Y:S11]  /*6ce0*/  @!P0 BRA `(.L_x_100) ;  /* 0x00000000007c8947 */ /* 0x000ff60003800000 */
[----:B------:R-:W1:Y:S01]  /*6cf0*/  LDCU.64 UR8, c[0x4][0x80] ;  /* 0x01001000ff0877ac */ /* 0x000e620008000a00 */
[----:B------:R-:W-:Y:S01]  /*6d00*/  MOV R16, 0x0 ;  /* 0x0000000000107802 */ /* 0x000fe20000000f00 */
[----:B------:R-:W-:Y:S02]  /*6d10*/  HFMA2 R12, -RZ, RZ, 0, 5.9604644775390625e-08 ;  /* 0x00000001ff0c7431 */ /* 0x000fe400000001ff */
[----:B------:R-:W-:Y:S01]  /*6d20*/  IMAD.MOV.U32 R8, RZ, RZ, 0x70 ;  /* 0x00000070ff087424 */ /* 0x000fe200078e00ff */
[----:B------:R2:W3:Y:S01]  /*6d30*/  LDC.64 R14, c[0x4][R16] ;  /* 0x01000000100e7b82 */ /* 0x0004e20000000a00 */
[----:B------:R-:W4:Y:S01]  /*6d40*/  LDCU.64 UR6, c[0x4][0x88] ;  /* 0x01001100ff0677ac */ /* 0x000f220008000a00 */
[----:B------:R-:W-:Y:S01]  /*6d50*/  IMAD.MOV.U32 R13, RZ, RZ, RZ ;  /* 0x000000ffff0d7224 */ /* 0x000fe200078e00ff */
[----:B------:R-:W2:Y:S01]  /*6d60*/  LDCU.64 UR4, c[0x4][0x8] ;  /* 0x01000100ff0477ac */ /* 0x000ea20008000a00 */
[----:B-1----:R-:W-:Y:S01]  /*6d70*/  MOV R5, UR9 ;  /* 0x0000000900057c02 */ /* 0x002fe20008000f00 */
[----:B------:R-:W-:Y:S01]  /*6d80*/  IMAD.U32 R4, RZ, RZ, UR8 ;  /* 0x00000008ff047e24 */ /* 0x000fe2000f8e00ff */
[----:B----4-:R-:W-:Y:S01]  /*6d90*/  MOV R7, UR7 ;  /* 0x0000000700077c02 */ /* 0x010fe20008000f00 */
[----:B------:R-:W-:Y:S01]  /*6da0*/  IMAD.U32 R6, RZ, RZ, UR6 ;  /* 0x00000006ff067e24 */ /* 0x000fe2000f8e00ff */
[----:B--2---:R-:W-:Y:S01]  /*6db0*/  MOV R11, UR5 ;  /* 0x00000005000b7c02 */ /* 0x004fe20008000f00 */
[----:B------:R-:W-:Y:S02]  /*6dc0*/  IMAD.U32 R10, RZ, RZ, UR4 ;  /* 0x00000004ff0a7e24 */ /* 0x000fe4000f8e00ff */
[----:B------:R-:W-:Y:S07]  /*6dd0*/  LEPC R20, `(.L_x_101) ;  /* 0x000000001014794e */ /* 0x000fee0000000000 */
[----:B---3-5:R-:W-:Y:S05]  /*6de0*/  CALL.ABS.NOINC R14 ;  /* 0x000000000e007343 */ /* 0x028fea0003c00000 */
.L_x_101:
[----:B------:R-:W1:Y:S01]  /*6df0*/  LDCU.64 UR8, c[0x4][0x80] ;  /* 0x01001000ff0877ac */ /* 0x000e620008000a00 */
[----:B------:R-:W2:Y:S01]  /*6e00*/  LDC.64 R16, c[0x4][R16] ;  /* 0x0100000010107b82 */ /* 0x000ea20000000a00 */
[----:B------:R-:W-:Y:S02]  /*6e10*/  HFMA2 R12, -RZ, RZ, 0, 5.9604644775390625e-08 ;  /* 0x00000001ff0c7431 */ /* 0x000fe400000001ff */
[----:B------:R-:W-:Y:S02]  /*6e20*/  IMAD.MOV.U32 R8, RZ, RZ, 0x70 ;  /* 0x00000070ff087424 */ /* 0x000fe400078e00ff */
[----:B------:R-:W-:Y:S01]  /*6e30*/  IMAD.MOV.U32 R13, RZ, RZ, RZ ;  /* 0x000000ffff0d7224 */ /* 0x000fe200078e00ff */
[----:B------:R-:W3:Y:S01]  /*6e40*/  LDCU.64 UR6, c[0x4][0x88] ;  /* 0x01001100ff0677ac */ /* 0x000ee20008000a00 */
[----:B------:R-:W4:Y:S01]  /*6e50*/  LDCU.64 UR4, c[0x4][0x8] ;  /* 0x01000100ff0477ac */ /* 0x000f220008000a00 */
[----:B-1----:R-:W-:Y:S02]  /*6e60*/  MOV R4, UR8 ;  /* 0x0000000800047c02 */ /* 0x002fe40008000f00 */
[----:B------:R-:W-:Y:S02]  /*6e70*/  MOV R5, UR9 ;  /* 0x0000000900057c02 */ /* 0x000fe40008000f00 */
[----:B---3--:R-:W-:Y:S01]  /*6e80*/  MOV R7, UR7 ;  /* 0x0000000700077c02 */ /* 0x008fe20008000f00 */
[----:B------:R-:W-:Y:S01]  /*6e90*/  IMAD.U32 R6, RZ, RZ, UR6 ;  /* 0x00000006ff067e24 */ /* 0x000fe2000f8e00ff */
[----:B----4-:R-:W-:Y:S01]  /*6ea0*/  MOV R11, UR5 ;  /* 0x00000005000b7c02 */ /* 0x010fe20008000f00 */
[----:B------:R-:W-:Y:S02]  /*6eb0*/  IMAD.U32 R10, RZ, RZ, UR4 ;  /* 0x00000004ff0a7e24 */ /* 0x000fe4000f8e00ff */
[----:B------:R-:W-:Y:S07]  /*6ec0*/  LEPC R20, `(.L_x_100) ;  /* 0x000000001014794e */ /* 0x000fee0000000000 */
[----:B--2---:R-:W-:Y:S05]  /*6ed0*/  CALL.ABS.NOINC R16 ;  /* 0x0000000010007343 */ /* 0x004fea0003c00000 */
.L_x_100:
[----:B------:R-:W-:Y:S05]  /*6ee0*/  BSYNC.RECONVERGENT B6 ;  /* 0x0000000000067941 */ /* 0x000fea0003800200 */
.L_x_99:
[----:B------:R-:W-:Y:S02]  /*6ef0*/  R2UR UR6, R180 ;  /* 0x00000000b40672ca */ /* 0x000fe400000e0000 */
[----:B------:R-:W-:Y:S02]  /*6f00*/  R2UR UR5, R191 ;  /* 0x00000000bf0572ca */ /* 0x000fe400000e0000 */
[----:B------:R-:W-:Y:S02]  /*6f10*/  R2UR UR4, R190 ;  /* 0x00000000be0472ca */ /* 0x000fe400000e0000 */
[----:B------:R-:W-:Y:S02]  /*6f20*/  ISETP.NE.U32.AND P4, PT, R174, RZ, PT ;  /* 0x000000ffae00720c */ /* 0x000fe40003f85070 */
[----:B------:R-:W-:Y:S02]  /*6f30*/  ISETP.NE.U32.AND P2, PT, RZ, UR60, PT ;  /* 0x0000003cff007c0c */ /* 0x000fe4000bf45070 */
[----:B------:R-:W-:Y:S02]  /*6f40*/  ISETP.NE.AND.EX P4, PT, R175, RZ, PT, P4 ;  /* 0x000000ffaf00720c */ /* 0x000fe40003f85340 */
[----:B------:R-:W-:Y:S01]  /*6f50*/  ISETP.NE.AND.EX P2, PT, RZ, UR61, PT, P2 ;  /* 0x0000003dff007c0c */ /* 0x000fe2000bf45320 */
[----:B------:R-:W-:Y:S02]  /*6f60*/  UISETP.NE.AND UP2, UPT, UR6, URZ, UPT ;  /* 0x000000ff0600728c */ /* 0x000fe4000bf45270 */
[----:B------:R-:W-:Y:S04]  /*6f70*/  UISETP.NE.U32.AND UP0, UPT, UR5, URZ, UPT ;  /* 0x000000ff0500728c */ /* 0x000fe8000bf05070 */
[----:B------:R-:W-:Y:S01]  /*6f80*/  UISETP.NE.AND.EX UP1, UPT, UR4, URZ, UPT, UP0 ;  /* 0x000000ff0400728c */ /* 0x000fe2000bf25300 */
[----:B------:R-:W-:Y:S01]  /*6f90*/  PLOP3.LUT P1, PT, PT, PT, UP2, 0x80, 0x8 ;  /* 0x000000000008781c */ /* 0x000fe20003f2f028 */
[----:B------:R-:W-:Y:S03]  /*6fa0*/  UPLOP3.LUT UP0, UPT, UPT, UPT, UPT, 0x40, 0x4 ;  /* 0x000000000004789c */ /* 0x000fe60003f0e870 */
[----:B------:R-:W-:Y:S06]  /*6fb0*/  @UP2 UPLOP3.LUT UP0, UPT, UPT, UPT, UP1, 0x80, 0x8 ;  /* 0x000000000008289c */ /* 0x000fec0003f0f010 */
[----:B------:R-:W-:Y:S01]  /*6fc0*/  PLOP3.LUT P0, PT, PT, PT, UP0, 0x80, 0x8 ;  /* 0x000000000008781c */ /* 0x000fe20003f0f008 */
[----:B------:R-:W-:Y:S01]  /*6fd0*/  @!UPT UIADD3 URZ, UPT, UPT, URZ, URZ, URZ ;  /* 0x000000fffffff290 */ /* 0x000fe2000fffe0ff */
[----:B------:R-:W-:Y:S11]  /*6fe0*/  BRA.U !UP1, `(.L_x_102) ;  /* 0x0000000109407547 */ /* 0x000ff6000b800000 */
[----:B------:R-:W-:Y:S01]  /*6ff0*/  UISETP.NE.U32.AND UP0, UPT, UR60, URZ, UPT ;  /* 0x000000ff3c00728c */ /* 0x000fe2000bf05070 */
[----:B------:R-:W-:Y:S01]  /*7000*/  R2UR UR6, R191 ;  /* 0x00000000bf0672ca */ /* 0x000fe200000e0000 */
[----:B------:R-:W1:Y:S01]  /*7010*/  LDCU.64 UR8, c[0x0][0x358] ;  /* 0x00006b00ff0877ac */ /* 0x000e620008000a00 */
[----:B------:R-:W-:Y:S02]  /*7020*/  HFMA2 R176, -RZ, RZ, 0, 5.9604644775390625e-08 ;  /* 0x00000001ffb07431 */ /* 0x000fe400000001ff */
[----:B------:R-:W-:Y:S01]  /*7030*/  IMAD.MOV.U32 R0, RZ, RZ, 0x1 ;  /* 0x00000001ff007424 */ /* 0x000fe200078e00ff */
[----:B------:R-:W-:Y:S06]  /*7040*/  UISETP.NE.AND.EX UP0, UPT, UR61, URZ, UPT, UP0 ;  /* 0x000000ff3d00728c */ /* 0x000fec000bf05300 */
[----:B------:R-:W-:Y:S05]  /*7050*/  PLOP3.LUT P3, PT, PT, PT, UP0, 0x80, 0x8 ;  /* 0x000000000008781c */ /* 0x000fea0003f6f008 */
[----:B------:R-:W2:Y:S01]  /*7060*/  @UP0 LDCU.64 UR4, c[0x0][0xc88] ;  /* 0x00019100ff0407ac */ /* 0x000ea20008000a00 */
[----:B------:R-:W-:Y:S07]  /*7070*/  @UP0 UIMAD UR6, UR44, UR6, URZ ;  /* 0x000000062c0602a4 */ /* 0x000fee000f8e02ff */
[----:B------:R-:W-:Y:S01]  /*7080*/  @!P3 PRMT R176, R0, 0x7610, R176 ;  /* 0x0000761000b0b816 */ /* 0x000fe200000000b0 */
[----:B--2---:R-:W-:Y:S06]  /*7090*/  @UP0 UIMAD.WIDE UR4, UR6, 0x4, UR4 ;  /* 0x00000004060408a5 */ /* 0x004fec000f8e0204 */
[----:B------:R-:W-:Y:S02]  /*70a0*/  IMAD.U32 R4, RZ, RZ, UR4 ;  /* 0x00000004ff047e24 */ /* 0x000fe4000f8e00ff */
[----:B------:R-:W-:Y:S03]  /*70b0*/  IMAD.U32 R5, RZ, RZ, UR5 ;  /* 0x00000005ff057e24 */ /* 0x000fe6000f8e00ff */
[----:B------:R-:W2:Y:S02]  /*70c0*/  @!UP0 LDCU UR4, c[0x0][0xc80] ;  /* 0x00019000ff0487ac */ /* 0x000ea40008000800 */
[----:B-1---5:R1:W5:Y:S02]  /*70d0*/  @P3 LDG.E R133, desc[UR8][R4.64] ;  /* 0x0000000804853981 */ /* 0x022364000c1e1900 */
[----:B-12---:R-:W-:Y:S02]  /*70e0*/  @!P3 MOV R133, UR4 ;  /* 0x000000040085bc02 */ /* 0x006fe40008000f00 */
.L_x_102:
[----:B------:R-:W-:Y:S05]  /*70f0*/  @!P4 BRA `(.L_x_103) ;  /* 0x000000000024c947 */ /* 0x000fea0003800000 */
[----:B------:R-:W-:Y:S01]  /*7100*/  ISETP.NE.U32.AND P3, PT, R172, RZ, PT ;  /* 0x000000ffac00720c */ /* 0x000fe20003f65070 */
[----:B------:R-:W1:Y:S03]  /*7110*/  LDCU.64 UR4, c[0x0][0x358] ;  /* 0x00006b00ff0477ac */ /* 0x000e660008000a00 */
[----:B------:R-:W-:Y:S11]  /*7120*/  ISETP.NE.AND.EX P3, PT, R173, RZ, PT, P3 ;  /* 0x000000ffad00720c */ /* 0x000ff60003f65330 */
[----:B------:R-:W-:Y:S02]  /*7130*/  @!UPT UIADD3 URZ, UPT, UPT, URZ, URZ, URZ ;  /* 0x000000fffffff290 */ /* 0x000fe4000fffe0ff */
[----:B------:R-:W2:Y:S01]  /*7140*/  @P3 LDC.64 R4, c[0x0][0xca8] ;  /* 0x00032a00ff043b82 */ /* 0x000ea20000000a00 */
[----:B------:R-:W-:Y:S04]  /*7150*/  @P3 IMAD R0, R174, UR44, RZ ;  /* 0x0000002cae003c24 */ /* 0x000fe8000f8e02ff */
[----:B--2---:R-:W-:Y:S05]  /*7160*/  @P3 IMAD.WIDE R4, R0, 0x4, R4 ;  /* 0x0000000400043825 */ /* 0x004fea00078e0204 */
[----:B-1---5:R1:W5:Y:S02]  /*7170*/  @P3 LDG.E R130, desc[UR4][R4.64] ;  /* 0x0000000404823981 */ /* 0x022364000c1e1900 */
[----:B-1----:R-:W2:Y:S02]  /*7180*/  @!P3 LDC R130, c[0x0][0xca0] ;  /* 0x00032800ff82bb82 */ /* 0x002ea40000000800 */
.L_x_103:
[----:B-----5:R-:W-:Y:S01]  /*7190*/  FSETP.NEU.AND P3, PT, R133, RZ, PT ;  /* 0x000000ff8500720b */ /* 0x020fe20003f6d000 */
[----:B------:R-:W-:Y:S01]  /*71a0*/  IMAD.U32 R3, RZ, RZ, UR43 ;  /* 0x0000002bff037e24 */ /* 0x000fe2000f8e00ff */
[----:B------:R-:W-:Y:S01]  /*71b0*/  SEL R5, RZ, 0xffffffff, P2 ;  /* 0xffffffffff057807 */ /* 0x000fe20001000000 */
[----:B------:R-:W-:Y:S01]  /*71c0*/  IMAD.SHL.U32 R197, R185, 0x10, RZ ;  /* 0x00000010b9c57824 */ /* 0x000fe200078e00ff */
[----:B------:R-:W-:Y:S01]  /*71d0*/  @P1 LOP3.LUT P2, RZ, R176, 0xff, RZ, 0xc0, !PT ;  /* 0x000000ffb0ff1812 */ /* 0x000fe2000784c0ff */
[----:B------:R-:W-:Y:S01]  /*71e0*/  IMAD R131, R3, 0xc0, R2 ;  /* 0x000000c003837824 */ /* 0x000fe200078e0202 */
[----:B------:R-:W-:Y:S01]  /*71f0*/  @P1 SEL R0, RZ, 0xffffffff, P3 ;  /* 0xffffffffff001807 */ /* 0x000fe20001800000 */
[----:B------:R-:W-:Y:S01]  /*7200*/  IMAD.SHL.U32 R139, R184, 0x10, RZ ;  /* 0x00000010b88b7824 */ /* 0x000fe200078e00ff */
[----:B------:R-:W-:Y:S01]  /*7210*/  LOP3.LUT P4, R182, R176, 0xff, RZ, 0xc0, !PT ;  /* 0x000000ffb0b67812 */ /* 0x000fe2000788c0ff */
[----:B------:R-:W-:Y:S01]  /*7220*/  IMAD.IADD R198, R188, 0x1, R197 ;  /* 0x00000001bcc67824 */ /* 0x000fe200078e02c5 */
[C---:B------:R-:W-:Y:S01]  /*7230*/  @P0 SEL R0, R5.reuse, R0, !P2 ;  /* 0x0000000005000207 */ /* 0x040fe20005000000 */
[----:B------:R-:W-:Y:S01]  /*7240*/  BSSY B1, `(.L_x_104) ;  /* 0x000004d000017945 */ /* 0x000fe20003800000 */
[----:B------:R-:W-:Y:S01]  /*7250*/  PLOP3.LUT P2, PT, PT, PT, UP1, 0x80, 0x8 ;  /* 0x000000000008781c */ /* 0x000fe20003f4f018 */
[----:B------:R-:W-:Y:S01]  /*7260*/  IMAD.MOV.U32 R138, RZ, RZ, 0x1 ;  /* 0x00000001ff8a7424 */ /* 0x000fe200078e00ff */
[----:B------:R-:W-:Y:S01]  /*7270*/  @P1 LOP3.LUT R0, R0, 0x1, RZ, 0xc0, !PT ;  /* 0x0000000100001812 */ /* 0x000fe200078ec0ff */
[----:B------:R-:W-:Y:S01]  /*7280*/  IMAD.MOV.U32 R137, RZ, RZ, RZ ;  /* 0x000000ffff897224 */ /* 0x000fe200078e00ff */
[----:B------:R-:W-:Y:S02]  /*7290*/  CS2R R146, SRZ ;  /* 0x0000000000927805 */ /* 0x000fe4000001ff00 */
[----:B------:R-:W-:Y:S02]  /*72a0*/  CS2R R144, SRZ ;  /* 0x0000000000907805 */ /* 0x000fe4000001ff00 */
[----:B------:R-:W-:Y:S01]  /*72b0*/  ISETP.NE.U32.OR P5, PT, R0, 0x1, !P1 ;  /* 0x000000010000780c */ /* 0x000fe20004fa5470 */
[----:B------:R-:W-:Y:S01]  /*72c0*/  IMAD.U32 R0, RZ, RZ, UR43 ;  /* 0x0000002bff007e24 */ /* 0x000fe2000f8e00ff */
[----:B------:R-:W-:Y:S02]  /*72d0*/  CS2R R142, SRZ ;  /* 0x00000000008e7805 */ /* 0x000fe4000001ff00 */
[----:B------:R-:W-:Y:S02]  /*72e0*/  CS2R R140, SRZ ;  /* 0x00000000008c7805 */ /* 0x000fe4000001ff00 */
[----:B------:R-:W-:Y:S02]  /*72f0*/  P2R R194, PR, RZ, 0x20 ;  /* 0x00000020ffc27803 */ /* 0x000fe40000000000 */
[----:B------:R-:W-:Y:S02]  /*7300*/  CS2R R150, SRZ ;  /* 0x0000000000967805 */ /* 0x000fe4000001ff00 */
[----:B------:R-:W-:Y:S02]  /*7310*/  SHF.L.U32 R4, R0, 0x1f, RZ ;  /* 0x0000001f00047819 */ /* 0x000fe400000006ff */
[----:B------:R-:W-:Y:S02]  /*7320*/  CS2R R148, SRZ ;  /* 0x0000000000947805 */ /* 0x000fe4000001ff00 */
[----:B------:R-:W-:Y:S02]  /*7330*/  SEL R0, RZ, 0xffffffff, P3 ;  /* 0xffffffffff007807 */ /* 0x000fe40001800000 */
[----:B------:R-:W-:Y:S02]  /*7340*/  CS2R R154, SRZ ;  /* 0x00000000009a7805 */ /* 0x000fe4000001ff00 */
[----:B------:R-:W-:Y:S02]  /*7350*/  CS2R R152, SRZ ;  /* 0x0000000000987805 */ /* 0x000fe4000001ff00 */
[----:B------:R-:W-:Y:S02]  /*7360*/  CS2R R158, SRZ ;  /* 0x00000000009e7805 */ /* 0x000fe4000001ff00 */
[----:B------:R-:W-:Y:S02]  /*7370*/  @P2 SEL R0, R5, R0, !P4 ;  /* 0x0000000005002207 */ /* 0x000fe40006000000 */
[----:B------:R-:W-:Y:S02]  /*7380*/  CS2R R156, SRZ ;  /* 0x00000000009c7805 */ /* 0x000fe4000001ff00 */
[----:B------:R-:W-:Y:S02]  /*7390*/  @P5 SHF.L.U32 R6, RZ, 0x1f, RZ ;  /* 0x0000001fff065819 */ /* 0x000fe400000006ff */
[----:B------:R-:W-:Y:S02]  /*73a0*/  CS2R R162, SRZ ;  /* 0x0000000000a27805 */ /* 0x000fe4000001ff00 */
[----:B------:R-:W-:Y:S02]  /*73b0*/  ISETP.NE.AND P2, PT, RZ, UR43, PT ;  /* 0x0000002bff007c0c */ /* 0x000fe4000bf45270 */
[----:B------:R-:W-:Y:S01]  /*73c0*/  CS2R R160, SRZ ;  /* 0x0000000000a07805 */ /* 0x000fe2000001ff00 */
[----:B------:R-:W1:Y:S01]  /*73d0*/  @P5 SYNCS.PHASECHK.TRANS64.TRYWAIT P1, [UR45+0x30], R6 ;  /* 0x00003006ff0055a7 */ /* 0x000e62000802112d */
[----:B------:R-:W-:Y:S02]  /*73e0*/  LOP3.LUT R0, R0, 0x1, RZ, 0xc0, !PT ;  /* 0x0000000100007812 */ /* 0x000fe400078ec0ff */
[----:B------:R-:W-:Y:S02]  /*73f0*/  CS2R R166, SRZ ;  /* 0x0000000000a67805 */ /* 0x000fe4000001ff00 */
[----:B------:R-:W-:Y:S02]  /*7400*/  SEL R212, RZ, 0x60, P2 ;  /* 0x00000060ffd47807 */ /* 0x000fe40001000000 */
[----:B------:R-:W-:Y:S02]  /*7410*/  CS2R R164, SRZ ;  /* 0x0000000000a47805 */ /* 0x000fe4000001ff00 */
[----:B------:R-:W-:Y:S02]  /*7420*/  ISETP.NE.U32.AND P3, PT, R0, 0x1, PT ;  /* 0x000000010000780c */ /* 0x000fe40003f65070 */
[----:B------:R-:W-:Y:S02]  /*7430*/  CS2R R170, SRZ ;  /* 0x0000000000aa7805 */ /* 0x000fe4000001ff00 */
[----:B------:R-:W-:Y:S01]  /*7440*/  CS2R R168, SRZ ;  /* 0x0000000000a87805 */ /* 0x000fe2000001ff00 */
[----:B------:R-:W-:Y:S01]  /*7450*/  IMAD.IADD R213, R131, 0x1, R212 ;  /* 0x0000000183d57824 */ /* 0x000fe200078e02d4 */
[----:B------:R-:W-:Y:S01]  /*7460*/  P2R R199, PR, RZ, 0x8 ;  /* 0x00000008ffc77803 */ /* 0x000fe20000000000 */
[----:B------:R-:W-:Y:S02]  /*7470*/  IMAD.IADD R196, R188, 0x1, R139 ;  /* 0x00000001bcc47824 */ /* 0x000fe400078e028b */
[----:B------:R-:W-:Y:S01]  /*7480*/  VIADD R212, R212, UR52 ;  /* 0x00000034d4d47c36 */ /* 0x000fe20008000000 */
[----:B------:R-:W-:Y:S01]  /*7490*/  SHF.R.U32.HI R0, RZ, 0x15, R213 ;  /* 0x00000015ff007819 */ /* 0x000fe200000116d5 */
[----:B------:R-:W-:Y:S01]  /*74a0*/  IMAD.IADD R195, R187, 0x1, R198 ;  /* 0x00000001bbc37824 */ /* 0x000fe200078e02c6 */
[----:B------:R3:W4:Y:S02]  /*74b0*/  SYNCS.PHASECHK.TRANS64.TRYWAIT P0, [UR45+0xa0], R4 ;  /* 0x0000a004ff0075a7 */ /* 0x000724000800112d */
[----:B------:R-:W-:Y:S02]  /*74c0*/  LOP3.LUT R200, R0, 0x3, RZ, 0xc0, !PT ;  /* 0x0000000300c87812 */ /* 0x000fe400078ec0ff */
[----:B-1----:R-:W-:Y:S01]  /*74d0*/  @P5 SEL R138, RZ, 0x1, !P1 ;  /* 0x00000001ff8a5807 */ /* 0x002fe20004800000 */
[----:B---3--:R-:W-:Y:S06]  /*74e0*/  @!P5 BRA `(.L_x_105) ;  /* 0x000000000088d947 */ /* 0x008fec0003800000 */
[----:B------:R-:W-:Y:S01]  /*74f0*/  IMAD.MOV.U32 R147, RZ, RZ, RZ ;  /* 0x000000ffff937224 */ /* 0x000fe200078e00ff */
[----:B------:R-:W-:Y:S01]  /*7500*/  ISETP.NE.AND P1, PT, R138, RZ, PT ;  /* 0x000000ff8a00720c */ /* 0x000fe20003f25270 */
[----:B------:R-:W-:Y:S01]  /*7510*/  BSSY B0, `(.L_x_106) ;  /* 0x0000014000007945 */ /* 0x000fe20003800000 */
[----:B------:R-:W-:Y:S02]  /*7520*/  CS2R R170, SRZ ;  /* 0x0000000000aa7805 */ /* 0x000fe4000001ff00 */
        /* <DEDUP_REMOVED lines=13> */
[----:B------:R-:W-:Y:S01]  /*7600*/  CS2R R144, SRZ ;  /* 0x0000000000907805 */ /* 0x000fe2000001ff00 */
[----:B------:R-:W-:Y:S06]  /*7610*/  @P1 BRA `(.L_x_107) ;  /* 0x00000000000c1947 */ /* 0x000fec0003800000 */
[----:B------:R-:W-:Y:S04]  /*7620*/  SHF.L.U32 R6, RZ, 0x1f, RZ ;  /* 0x0000001fff067819 */ /* 0x000fe800000006ff */
[----:B------:R-:W1:Y:S02]  /*7630*/  SYNCS.PHASECHK.TRANS64.TRYWAIT P1, [UR45+0x30], R6 ;  /* 0x00003006ff0075a7 */ /* 0x000e64000802112d */
[----:B-1----:R-:W-:Y:S05]  /*7640*/  @!P1 BRA `(.L_x_108) ;  /* 0x000000c000049947 */ /* 0x002fea0003800000 */
.L_x_107:
[----:B------:R-:W-:Y:S05]  /*7650*/  BSYNC B0 ;  /* 0x0000000000007941 */ /* 0x000fea0003800000 */
.L_x_106:
[----:B------:R-:W-:Y:S01]  /*7660*/  ISETP.NE.AND P1, PT, R199, RZ, PT ;  /* 0x000000ffc700720c */ /* 0x000fe20003f25270 */
[----:B------:R-:W-:Y:S11]  /*7670*/  HFMA2 R137, -RZ, RZ, 0, 5.9604644775390625e-08 ;  /* 0x00000001ff897431 */ /* 0x000ff600000001ff */
[----:B------:R-:W-:Y:S01]  /*7680*/  @!UPT UIADD3 URZ, UPT, UPT, URZ, URZ, URZ ;  /* 0x000000fffffff290 */ /* 0x000fe2000fffe0ff */
[----:B------:R3:W1:Y:S04]  /*7690*/  @P1 LDS.128 R168, [R188] ;  /* 0x00000000bca81984 */ /* 0x0006680000000c00 */
[----:B------:R3:W1:Y:S04]  /*76a0*/  @P1 LDS.128 R164, [R198+0x10] ;  /* 0x00001000c6a41984 */ /* 0x0006680000000c00 */
[----:B------:R3:W1:Y:S04]  /*76b0*/  @P1 LDS.128 R160, [R196+0x20] ;  /* 0x00002000c4a01984 */ /* 0x0006680000000c00 */
[----:B------:R3:W1:Y:S04]  /*76c0*/  @P1 LDS.128 R156, [R195+0x10] ;  /* 0x00001000c39c1984 */ /* 0x0006680000000c00 */
[----:B------:R3:W1:Y:S04]  /*76d0*/  @P1 LDS.128 R152, [R188+0x1000] ;  /* 0x00100000bc981984 */ /* 0x0006680000000c00 */
[----:B------:R3:W1:Y:S04]  /*76e0*/  @P1 LDS.128 R148, [R198+0x1010] ;  /* 0x00101000c6941984 */ /* 0x0006680000000c00 */
[----:B------:R3:W1:Y:S04]  /*76f0*/  @P1 LDS.128 R140, [R196+0x1020] ;  /* 0x00102000c48c1984 */ /* 0x0006680000000c00 */
[----:B------:R3:W1:Y:S02]  /*7700*/  @P1 LDS.128 R144, [R195+0x1010] ;  /* 0x00101000c3901984 */ /* 0x0006640000000c00 */
.L_x_105:
[----:B------:R-:W-:Y:S05]  /*7710*/  BSYNC B1 ;  /* 0x0000000000017941 */ /* 0x000fea0003800000 */
.L_x_104:
[----:B------:R-:W-:Y:S02]  /*7720*/  ISETP.NE.AND P1, PT, R189, R200, PT ;  /* 0x000000c8bd00720c */ /* 0x000fe40003f25270 */
[----:B------:R-:W-:Y:S01]  /*7730*/  MOV R55, RZ ;  /* 0x000000ff00377202 */ /* 0x000fe20000000f00 */
[----:B----4-:R-:W-:Y:S10]  /*7740*/  @P0 BRA `(.L_x_109) ;  /* 0x0000000000080947 */ /* 0x010ff40003800000 */
[----:B------:R-:W4:Y:S02]  /*7750*/  SYNCS.PHASECHK.TRANS64.TRYWAIT P0, [UR45+0xa0], R4 ;  /* 0x0000a004ff0075a7 */ /* 0x000f24000800112d */
[----:B----4-:R-:W-:Y:S05]  /*7760*/  @!P0 BRA `(.L_x_110) ;  /* 0x000000bc00d48947 */ /* 0x010fea0003800000 */
.L_x_109:
[----:B------:R-:W-:Y:S01]  /*7770*/  IMAD.MOV.U32 R54, RZ, RZ, RZ ;  /* 0x000000ffff367224 */ /* 0x000fe200078e00ff */
        /* <DEDUP_REMOVED lines=32> */
[----:B------:R-:W-:Y:S11]  /*7980*/  LOP3.LUT P0, RZ, R0, 0x3, R177, 0x48, !PT ;  /* 0x0000000300ff7812 */ /* 0x000ff600078048b1 */
[----:B------:R-:W-:Y:S02]  /*7990*/  @!UPT UIADD3 URZ, UPT, UPT, URZ, URZ, URZ ;  /* 0x000000fffffff290 */ /* 0x000fe4000fffe0ff */
[----:B------:R-:W-:Y:S05]  /*79a0*/  @!P0 BRA `(.L_x_112) ;  /* 0x0000000000408947 */ /* 0x000fea0003800000 */
[----:B------:R-:W4:Y:S01]  /*79b0*/  LDCU.64 UR8, c[0x4][0x70] ;  /* 0x01000e00ff0877ac */ /* 0x000f220008000a00 */
[----:B------:R-:W-:Y:S01]  /*79c0*/  MOV R15, 0x0 ;  /* 0x00000000000f7802 */ /* 0x000fe20000000f00 */
[----:B------:R-:W-:Y:S02]  /*79d0*/  HFMA2 R12, -RZ, RZ, 0, 5.9604644775390625e-08 ;  /* 0x00000001ff0c7431 */ /* 0x000fe400000001ff */
[----:B------:R-:W-:Y:S02]  /*79e0*/  IMAD.MOV.U32 R8, RZ, RZ, 0x192 ;  /* 0x00000192ff087424 */ /* 0x000fe400078e00ff */
[----:B------:R-:W-:Y:S01]  /*79f0*/  IMAD.MOV.U32 R13, RZ, RZ, RZ ;  /* 0x000000ffff0d7224 */ /* 0x000fe200078e00ff */
[----:B------:R-:W5:Y:S01]  /*7a00*/  LDCU.64 UR6, c[0x4][0x78] ;  /* 0x01000f00ff0677ac */ /* 0x000f620008000a00 */
[----:B------:R-:W2:Y:S01]  /*7a10*/  LDC.64 R14, c[0x4][R15] ;  /* 0x010000000f0e7b82 */ /* 0x000ea20000000a00 */
[----:B------:R-:W3:Y:S01]  /*7a20*/  LDCU.64 UR4, c[0x4][0x10] ;  /* 0x01000200ff0477ac */ /* 0x000ee20008000a00 */
[----:B----4-:R-:W-:Y:S01]  /*7a30*/  MOV R5, UR9 ;  /* 0x0000000900057c02 */ /* 0x010fe20008000f00 */
[----:B-1----:R-:W-:Y:S01]  /*7a40*/  IMAD.U32 R4, RZ, RZ, UR8 ;  /* 0x00000008ff047e24 */ /* 0x002fe2000f8e00ff */
[----:B-----5:R-:W-:Y:S01]  /*7a50*/  MOV R7, UR7 ;  /* 0x0000000700077c02 */ /* 0x020fe20008000f00 */
[----:B------:R-:W-:Y:S01]  /*7a60*/  IMAD.U32 R6, RZ, RZ, UR6 ;  /* 0x00000006ff067e24 */ /* 0x000fe2000f8e00ff */
[----:B---3--:R-:W-:Y:S01]  /*7a70*/  MOV R11, UR5 ;  /* 0x00000005000b7c02 */ /* 0x008fe20008000f00 */
[----:B------:R-:W-:Y:S02]  /*7a80*/  IMAD.U32 R10, RZ, RZ, UR4 ;  /* 0x00000004ff0a7e24 */ /* 0x000fe4000f8e00ff */
[----:B------:R-:W-:Y:S07]  /*7a90*/  LEPC R20, `(.L_x_112) ;  /* 0x000000001014794e */ /* 0x000fee0000000000 */
[----:B--2---:R-:W-:Y:S05]  /*7aa0*/  CALL.ABS.NOINC R14 ;  /* 0x000000000e007343 */ /* 0x004fea0003c00000 */
.L_x_112:
[----:B------:R-:W-:Y:S05]  /*7ab0*/  WARPSYNC.ALL ;  /* 0x0000000000007948 */ /* 0x000fea0003800000 */
[C---:B------:R-:W-:Y:S01]  /*7ac0*/  R2UR UR4, R213.reuse ;  /* 0x00000000d50472ca */ /* 0x040fe200000e0000 */
[----:B------:R-:W-:Y:S05]  /*7ad0*/  VIADD R0, R213, 0x80 ;  /* 0x00000080d5007836 */ /* 0x000fea0000000000 */
[----:B------:R-:W-:Y:S04]  /*7ae0*/  SHF.R.U32.HI R0, RZ, 0x15, R0 ;  /* 0x00000015ff007819 */ /* 0x000fe80000011600 */
[----:B------:R-:W-:Y:S03]  /*7af0*/  LOP3.LUT P0, RZ, R0, 0x3, R177, 0x48, !PT ;  /* 0x0000000300ff7812 */ /* 0x000fe600078048b1 */
[----:B------:R-:W4:Y:S10]  /*7b00*/  LDTM.x32 R24, tmem[UR4] ;  /* 0x00000004001879ee */ /* 0x000f3400082c0000 */
[----:B----4-:R-:W-:Y:S05]  /*7b10*/  @!P0 BRA `(.L_x_113) ;  /* 0x0000000000408947 */ /* 0x010fea0003800000 */
        /* <DEDUP_REMOVED lines=16> */
.L_x_113:
[----:B------:R-:W-:Y:S05]  /*7c20*/  WARPSYNC.ALL ;  /* 0x0000000000007948 */ /* 0x000fea0003800000 */
[----:B------:R-:W-:Y:S11]  /*7c30*/  R2UR UR4, R213 ;  /* 0x00000000d50472ca */ /* 0x000ff600000e0000 */
[----:B------:R-:W-:Y:S02]  /*7c40*/  @!UPT UIADD3 URZ, UPT, UPT, URZ, URZ, URZ ;  /* 0x000000fffffff290 */ /* 0x000fe4000fffe0ff */
[----:B------:R-:W4:Y:S02]  /*7c50*/  LDTM.x32 R56, tmem[UR4+0x80] ;  /* 0x00008004003879ee */ /* 0x000f2400082c0000 */
[----:B----4-:R-:W-:Y:S01]  /*7c60*/  NOP ;  /* 0x0000000000007918 */ /* 0x010fe20000000000 */
.L_x_111:
[----:B-1----:R-:W-:Y:S01]  /*7c70*/  SHF.L.U32 R132, R168, 0x10, RZ ;  /* 0x00000010a8847819 */ /* 0x002fe200000006ff */
[----:B--2---:R-:W-:Y:S01]  /*7c80*/  FMUL R0, R130, R24 ;  /* 0x0000001882007220 */ /* 0x004fe20000400000 */
[----:B------:R-:W-:Y:S01]  /*7c90*/  LOP3.LUT R134, R168, 0xffff0000, RZ, 0xc0, !PT ;  /* 0xffff0000a8867812 */ /* 0x000fe200078ec0ff */
[C---:B------:R-:W-:Y:S01]  /*7ca0*/  FMUL R3, R130.reuse, R25 ;  /* 0x0000001982037220 */ /* 0x040fe20000400000 */
[----:B------:R-:W-:Y:S01]  /*7cb0*/  SHF.L.U32 R135, R169, 0x10, RZ ;  /* 0x00000010a9877819 */ /* 0x000fe200000006ff */
[----:B------:R-:W-:Y:S01]  /*7cc0*/  FMUL R4, R130, R26 ;  /* 0x0000001a82047220 */ /* 0x000fe20000400000 */
[----:B------:R-:W-:Y:S01]  /*7cd0*/  LOP3.LUT R136, R165, 0xffff0000, RZ, 0xc0, !PT ;  /* 0xffff0000a5887812 */ /* 0x000fe200078ec0ff */
[----:B------:R-:W-:Y:S01]  /*7ce0*/  FFMA R0, R133, R132, R0 ;  /* 0x0000008485007223 */ /* 0x000fe20000000000 */
[----:B------:R-:W-:Y:S01]  /*7cf0*/  LOP3.LUT R132, R169, 0xffff0000, RZ, 0xc0, !PT ;  /* 0xffff0000a9847812 */ /* 0x000fe200078ec0ff */
[C---:B------:R-:W-:Y:S01]  /*7d00*/  FFMA R3, R133.reuse, R134, R3 ;  /* 0x0000008685037223 */ /* 0x040fe20000000003 */
[C---:B------:R-:W-:Y:S01]  /*7d10*/  LOP3.LUT R134, R170.reuse, 0xffff0000, RZ, 0xc0, !PT ;  /* 0xffff0000aa867812 */ /* 0x040fe200078ec0ff */
[----:B------:R-:W-:Y:S01]  /*7d20*/  FFMA R4, R133, R135, R4 ;  /* 0x0000008785047223 */ /* 0x000fe20000000004 */
[----:B------:R-:W-:Y:S01]  /*7d30*/  SHF.L.U32 R135, R170, 0x10, RZ ;  /* 0x00000010aa877819 */ /* 0x000fe200000006ff */
[C---:B------:R-:W-:Y:S01]  /*7d40*/  FMUL R5, R130.reuse, R27 ;  /* 0x0000001b82057220 */ /* 0x040fe20000400000 */
[----:B------:R-:W-:Y:S01]  /*7d50*/  ISETP.NE.AND P0, PT, R189, R200, PT ;  /* 0x000000c8bd00720c */ /* 0x000fe20003f05270 */
[C---:B------:R-:W-:Y:S01]  /*7d60*/  FMUL R6, R130.reuse, R28 ;  /* 0x0000001c82067220 */ /* 0x040fe20000400000 */
[----:B------:R-:W-:Y:S01]  /*7d70*/  F2FP.BF16.F32.PACK_AB R200, R3, R0 ;  /* 0x0000000003c8723e */ /* 0x000fe200000010ff */
[C---:B------:R-:W-:Y:S01]  /*7d80*/  FMUL R7, R130.reuse, R29 ;  /* 0x0000001d82077220 */ /* 0x040fe20000400000 */
[----:B------:R-:W-:Y:S01]  /*7d90*/  ISETP.NE.AND P1, PT, R189, RZ, PT ;  /* 0x000000ffbd00720c */ /* 0x000fe20003f25270 */
[----:B------:R-:W-:Y:S01]  /*7da0*/  FFMA R5, R133, R132, R5 ;  /* 0x0000008485057223 */ /* 0x000fe20000000005 */
[----:B------:R-:W-:Y:S01]  /*7db0*/  SHF.L.U32 R132, R171, 0x10, RZ ;  /* 0x00000010ab847819 */ /* 0x000fe200000006ff */
[----:B------:R-:W-:Y:S01]  /*7dc0*/  FFMA R6, R133, R135, R6 ;  /* 0x0000008785067223 */ /* 0x000fe20000000006 */
[----:B------:R-:W-:Y:S01]  /*7dd0*/  SHF.L.U32 R135, R165, 0x10, RZ ;  /* 0x00000010a5877819 */ /* 0x000fe200000006ff */
[----:B------:R-:W-:Y:S01]  /*7de0*/  FFMA R7, R133, R134, R7 ;  /* 0x0000008685077223 */ /* 0x000fe20000000007 */
[----:B------:R-:W-:Y:S01]  /*7df0*/  LOP3.LUT R134, R171, 0xffff0000, RZ, 0xc0, !PT ;  /* 0xffff0000ab867812 */ /* 0x000fe200078ec0ff */
[C---:B------:R-:W-:Y:S01]  /*7e00*/  FMUL R8, R130.reuse, R30 ;  /* 0x0000001e82087220 */ /* 0x040fe20000400000 */
[----:B------:R-:W-:Y:S01]  /*7e10*/  F2FP.BF16.F32.PACK_AB R201, R5, R4 ;  /* 0x0000000405c9723e */ /* 0x000fe200000010ff */
[----:B------:R-:W-:Y:S01]  /*7e20*/  FMUL R9, R130, R31 ;  /* 0x0000001f82097220 */ /* 0x000fe20000400000 */
[----:B------:R-:W-:Y:S01]  /*7e30*/  F2FP.BF16.F32.PACK_AB R202, R7, R6 ;  /* 0x0000000607ca723e */ /* 0x000fe200000010ff */
[C---:B------:R-:W-:Y:S01]  /*7e40*/  FFMA R8, R133.reuse, R132, R8 ;  /* 0x0000008485087223 */ /* 0x040fe20000000008 */
[C---:B------:R-:W-:Y:S01]  /*7e50*/  SHF.L.U32 R132, R164.reuse, 0x10, RZ ;  /* 0x00000010a4847819 */ /* 0x040fe200000006ff */
[----:B------:R-:W-:Y:S01]  /*7e60*/  FFMA R9, R133, R134, R9 ;  /* 0x0000008685097223 */ /* 0x000fe20000000009 */
[----:B------:R-:W-:Y:S01]  /*7e70*/  LOP3.LUT R134, R164, 0xffff0000, RZ, 0xc0, !PT ;  /* 0xffff0000a4867812 */ /* 0x000fe200078ec0ff */
[C---:B------:R-:W-:Y:S01]  /*7e80*/  FMUL R10, R130.reuse, R32 ;  /* 0x00000020820a7220 */ /* 0x040fe20000400000 */
[C---:B------:R-:W-:Y:S01]  /*7e90*/  FMUL R11, R130.reuse, R33 ;  /* 0x00000021820b7220 */ /* 0x040fe20000400000 */
        /* <DEDUP_REMOVED lines=10> */
[----:B------:R-:W-:Y:S01]  /*7f40*/  FFMA R12, R133, R135, R12 ;  /* 0x00000087850c7223 */ /* 0x000fe2000000000c */
[----:B------:R-:W-:Y:S01]  /*7f50*/  SHF.L.U32 R135, R167, 0x10, RZ ;  /* 0x00000010a7877819 */ /* 0x000fe200000006ff */
[----:B------:R-:W-:Y:S01]  /*7f60*/  FFMA R13, R133, R136, R13 ;  /* 0x00000088850d7223 */ /* 0x000fe2000000000d */
[----:B------:R-:W-:Y:S01]  /*7f70*/  LOP3.LUT R136, R167, 0xffff0000, RZ, 0xc0, !PT ;  /* 0xffff0000a7887812 */ /* 0x000fe200078ec0ff */
[----:B------:R-:W-:Y:S01]  /*7f80*/  FFMA R14, R133, R132, R14 ;  /* 0x00000084850e7223 */ /* 0x000fe2000000000e */
[----:B------:R-:W-:Y:S01]  /*7f90*/  SHF.L.U32 R132, R160, 0x10, RZ ;  /* 0x00000010a0847819 */ /* 0x000fe200000006ff */
[----:B------:R-:W-:Y:S01]  /*7fa0*/  FMUL R16, R130, R38 ;  /* 0x0000002682107220 */ /* 0x000fe20000400000 */
[----:B------:R-:W-:Y:S01]  /*7fb0*/  F2FP.BF16.F32.PACK_AB R205, R13, R12 ;  /* 0x0000000c0dcd723e */ /* 0x000fe200000010ff */
[----:B------:R-:W-:Y:S01]  /*7fc0*/  FFMA R15, R133, R134, R15 ;  /* 0x00000086850f7223 */ /* 0x000fe2000000000f */
[----:B------:R-:W-:Y:S01]  /*7fd0*/  LOP3.LUT R134, R160, 0xffff0000, RZ, 0xc0, !PT ;  /* 0xffff0000a0867812 */ /* 0x000fe200078ec0ff */
[C---:B------:R-:W-:Y:S01]  /*7fe0*/  FMUL R17, R130.reuse, R39 ;  /* 0x0000002782117220 */ /* 0x040fe20000400000 */
[C---:B------:R-:W-:Y:S01]  /*7ff0*/  FMUL R18, R130.reuse, R40 ;  /* 0x0000002882127220 */ /* 0x040fe20000400000 */
[----:B------:R-:W-:Y:S01]  /*8000*/  FMUL R19, R130, R41 ;  /* 0x0000002982137220 */ /* 0x000fe20000400000 */
[----:B------:R-:W-:Y:S01]  /*8010*/  F2FP.BF16.F32.PACK_AB R206, R15, R14 ;  /* 0x0000000e0fce723e */ /* 0x000fe200000010ff */
[C---:B------:R-:W-:Y:S01]  /*8020*/  FFMA R16, R133.reuse, R135, R16 ;  /* 0x0000008785107223 */ /* 0x040fe20000000010 */
[----:B------:R-:W-:Y:S01]  /*8030*/  SHF.L.U32 R135, R162, 0x10, RZ ;  /* 0x00000010a2877819 */ /* 0x000fe200000006ff */
[----:B------:R-:W-:Y:S01]  /*8040*/  FFMA R17, R133, R136, R17 ;  /* 0x0000008885117223 */ /* 0x000fe20000000011 */
[----:B------:R-:W-:Y:S01]  /*8050*/  LOP3.LUT R136, R159, 0xffff0000, RZ, 0xc0, !PT ;  /* 0xffff00009f887812 */ /* 0x000fe200078ec0ff */
[----:B------:R-:W-:Y:S01]  /*8060*/  FFMA R18, R133, R132, R18 ;  /* 0x0000008485127223 */ /* 0x000fe20000000012 */
[----:B------:R-:W-:Y:S01]  /*8070*/  SHF.L.U32 R132, R161, 0x10, RZ ;  /* 0x00000010a1847819 */ /* 0x000fe200000006ff */
[----:B------:R-:W-:Y:S01]  /*8080*/  FFMA R19, R133, R134, R19 ;  /* 0x0000008685137223 */ /* 0x000fe20000000013 */
[----:B------:R-:W-:Y:S01]  /*8090*/  LOP3.LUT R134, R161, 0xffff0000, RZ, 0xc0, !PT ;  /* 0xffff0000a1867812 */ /* 0x000fe200078ec0ff */
[C---:B------:R-:W-:Y:S01]  /*80a0*/  FMUL R20, R130.reuse, R42 ;  /* 0x0000002a82147220 */ /* 0x040fe20000400000 */
[----:B------:R-:W-:Y:S01]  /*80b0*/  F2FP.BF16.F32.PACK_AB R207, R17, R16 ;  /* 0x0000001011cf723e */ /* 0x000fe200000010ff */
[C---:B------:R-:W-:Y:S01]  /*80c0*/  FMUL R21, R130.reuse, R43 ;  /* 0x0000002b82157220 */ /* 0x040fe20000400000 */
[----:B------:R-:W-:Y:S01]  /*80d0*/  FMUL R22, R130, R44 ;  /* 0x0000002c82167220 */ /* 0x000fe20000400000 */
[C---:B------:R-:W-:Y:S01]  /*80e0*/  FFMA R20, R133.reuse, R132, R20 ;  /* 0x0000008485147223 */ /* 0x040fe20000000014 */
[----:B------:R-:W-:Y:S01]  /*80f0*/  LOP3.LUT R132, R162, 0xffff0000, RZ, 0xc0, !PT ;  /* 0xffff0000a2847812 */ /* 0x000fe200078ec0ff */
[----:B------:R-:W-:Y:S01]  /*8100*/  FFMA R21, R133, R134, R21 ;  /* 0x0000008685157223 */ /* 0x000fe20000000015 */
[----:B------:R-:W-:Y:S01]  /*8110*/  LOP3.LUT R134, R163, 0xffff0000, RZ, 0xc0, !PT ;  /* 0xffff0000a3867812 */ /* 0x000fe200078ec0ff */
[----:B------:R-:W-:Y:S01]  /*8120*/  FFMA R22, R133, R135, R22 ;  /* 0x0000008785167223 */ /* 0x000fe20000000016 */
[----:B------:R-:W-:Y:S01]  /*8130*/  SHF.L.U32 R135, R163, 0x10, RZ ;  /* 0x00000010a3877819 */ /* 0x000fe200000006ff */
[C---:B------:R-:W-:Y:S01]  /*8140*/  FMUL R23, R130.reuse, R45 ;  /* 0x0000002d82177220 */ /* 0x040fe20000400000 */
[C---:B------:R-:W-:Y:S01]  /*8150*/  FMUL R88, R130.reuse, R46 ;  /* 0x0000002e82587220 */ /* 0x040fe20000400000 */
[C---:B------:R-:W-:Y:S01]  /*8160*/  FMUL R89, R130.reuse, R47 ;  /* 0x0000002f82597220 */ /* 0x040fe20000400000 */
[----:B------:R-:W-:Y:S01]  /*8170*/  FMUL R90, R130, R48 ;  /* 0x00000030825a7220 */ /* 0x000fe20000400000 */
[C---:B------:R-:W-:Y:S01]  /*8180*/  FFMA R23, R133.reuse, R132, R23 ;  /* 0x0000008485177223 */ /* 0x040fe20000000017 */
[C---:B------:R-:W-:Y:S01]  /*8190*/  SHF.L.U32 R132, R156.reuse, 0x10, RZ ;  /* 0x000000109c847819 */ /* 0x040fe200000006ff */
[----:B------:R-:W-:Y:S01]  /*81a0*/  FFMA R88, R133, R135, R88 ;  /* 0x0000008785587223 */ /* 0x000fe20000000058 */
[----:B------:R-:W-:Y:S01]  /*81b0*/  SHF.L.U32 R135, R159, 0x10, RZ ;  /* 0x000000109f877819 */ /* 0x000fe200000006ff */
[C---:B------:R-:W-:Y:S01]  /*81c0*/  FFMA R89, R133.reuse, R134, R89 ;  /* 0x0000008685597223 */ /* 0x040fe20000000059 */
[----:B------:R-:W-:Y:S01]  /*81d0*/  LOP3.LUT R134, R156, 0xffff0000, RZ, 0xc0, !PT ;  /* 0xffff00009c867812 */ /* 0x000fe200078ec0ff */
[C---:B------:R-:W-:Y:S01]  /*81e0*/  FMUL R91, R130.reuse, R49 ;  /* 0x00000031825b7220 */ /* 0x040fe20000400000 */
[----:B------:R-:W-:Y:S01]  /*81f0*/  FFMA R90, R133, R132, R90 ;  /* 0x00000084855a7223 */ /* 0x000fe2000000005a */
[----:B------:R-:W-:Y:S01]  /*8200*/  SHF.L.U32 R132, R157, 0x10, RZ ;  /* 0x000000109d847819 */ /* 0x000fe200000006ff */
[C---:B------:R-:W-:Y:S01]  /*8210*/  FMUL R92, R130.reuse, R50 ;  /* 0x00000032825c7220 */ /* 0x040fe20000400000 */
[----:B------:R-:W-:Y:S01]  /*8220*/  FFMA R91, R133, R134, R91 ;  /* 0x00000086855b7223 */ /* 0x000fe2000000005b */
[----:B------:R-:W-:Y:S01]  /*8230*/  LOP3.LUT R134, R157, 0xffff0000, RZ, 0xc0, !PT ;  /* 0xffff00009d867812 */ /* 0x000fe200078ec0ff */
[----:B------:R-:W-:Y:S01]  /*8240*/  FMUL R93, R130, R51 ;  /* 0x00000033825d7220 */ /* 0x000fe20000400000 */
[----:B------:R1:W-:Y:S01]  /*8250*/  @!P0 STS.128 [R188], R200 ;  /* 0x000000c8bc008388 */ /* 0x0003e20000000c00 */
[C---:B------:R-:W-:Y:S01]  /*8260*/  FFMA R92, R133.reuse, R132, R92 ;  /* 0x00000084855c7223 */ /* 0x040fe2000000005c */
[----:B------:R-:W-:Y:S01]  /*8270*/  SHF.L.U32 R132, R158, 0x10, RZ ;  /* 0x000000109e847819 */ /* 0x000fe200000006ff */
[----:B------:R-:W-:Y:S01]  /*8280*/  FMUL R94, R130, R52 ;  /* 0x00000034825e7220 */ /* 0x000fe20000400000 */
[C---:B------:R-:W-:Y:S01]  /*8290*/  FFMA R93, R133.reuse, R134, R93 ;  /* 0x00000086855d7223 */ /* 0x040fe2000000005d */
[----:B------:R-:W-:Y:S01]  /*82a0*/  LOP3.LUT R134, R158, 0xffff0000, RZ, 0xc0, !PT ;  /* 0xffff00009e867812 */ /* 0x000fe200078ec0ff */
[----:B------:R-:W-:Y:S01]  /*82b0*/  FMUL R95, R130, R53 ;  /* 0x00000035825f7220 */ /* 0x000fe20000400000 */
[C---:B------:R-:W-:Y:S01]  /*82c0*/  FFMA R94, R133.reuse, R132, R94 ;  /* 0x00000084855e7223 */ /* 0x040fe2000000005e */
[----:B------:R-:W-:Y:S01]  /*82d0*/  SHF.L.U32 R132, R152, 0x10, RZ ;  /* 0x0000001098847819 */ /* 0x000fe200000006ff */
[C---:B------:R-:W-:Y:S01]  /*82e0*/  FMUL R96, R130.reuse, R54 ;  /* 0x0000003682607220 */ /* 0x040fe20000400000 */
[C---:B------:R-:W-:Y:S01]  /*82f0*/  FMUL R97, R130.reuse, R55 ;  /* 0x0000003782617220 */ /* 0x040fe20000400000 */
[----:B------:R2:W-:Y:S01]  /*8300*/  @!P0 STS.128 [R198+0x10], R204 ;  /* 0x000010ccc6008388 */ /* 0x0005e20000000c00 */
[----:B------:R-:W-:Y:S01]  /*8310*/  FMUL R98, R130, R56 ;  /* 0x0000003882627220 */ /* 0x000fe20000400000 */
[C---:B------:R-:W-:Y:S01]  /*8320*/  FFMA R95, R133.reuse, R134, R95 ;  /* 0x00000086855f7223 */ /* 0x040fe2000000005f */
[----:B------:R-:W-:Y:S01]  /*8330*/  LOP3.LUT R134, R154, 0xffff0000, RZ, 0xc0, !PT ;  /* 0xffff00009a867812 */ /* 0x000fe200078ec0ff */
[----:B------:R-:W-:Y:S01]  /*8340*/  FFMA R96, R133, R135, R96 ;  /* 0x0000008785607223 */ /* 0x000fe20000000060 */
[----:B------:R-:W-:Y:S01]  /*8350*/  SHF.L.U32 R135, R153, 0x10, RZ ;  /* 0x0000001099877819 */ /* 0x000fe200000006ff */
[----:B------:R-:W-:Y:S01]  /*8360*/  FFMA R97, R133, R136, R97 ;  /* 0x0000008885617223 */ /* 0x000fe20000000061 */
[----:B------:R-:W-:Y:S01]  /*8370*/  LOP3.LUT R136, R145, 0xffff0000, RZ, 0xc0, !PT ;  /* 0xffff000091887812 */ /* 0x000fe200078ec0ff */
[C---:B------:R-:W-:Y:S01]  /*8380*/  FFMA R98, R133.reuse, R132, R98 ;  /* 0x0000008485627223 */ /* 0x040fe20000000062 */
[----:B------:R-:W-:Y:S01]  /*8390*/  LOP3.LUT R132, R152, 0xffff0000, RZ, 0xc0, !PT ;  /* 0xffff000098847812 */ /* 0x000fe200078ec0ff */
[C---:B------:R-:W-:Y:S01]  /*83a0*/  FMUL R99, R130.reuse, R57 ;  /* 0x0000003982637220 */ /* 0x040fe20000400000 */
[C---:B------:R-:W-:Y:S01]  /*83b0*/  FMUL R100, R130.reuse, R58 ;  /* 0x0000003a82647220 */ /* 0x040fe20000400000 */
[C---:B------:R-:W-:Y:S01]  /*83c0*/  FMUL R101, R130.reuse, R59 ;  /* 0x0000003b82657220 */ /* 0x040fe20000400000 */
[----:B------:R-:W-:Y:S01]  /*83d0*/  FMUL R102, R130, R60 ;  /* 0x0000003c82667220 */ /* 0x000fe20000400000 */
[----:B------:R-:W-:Y:S01]  /*83e0*/  FFMA R99, R133, R132, R99 ;  /* 0x0000008485637223 */ /* 0x000fe20000000063 */
[----:B------:R-:W-:Y:S01]  /*83f0*/  LOP3.LUT R132, R153, 0xffff0000, RZ, 0xc0, !PT ;  /* 0xffff000099847812 */ /* 0x000fe200078ec0ff */
[----:B------:R-:W-:Y:S01]  /*8400*/  FFMA R100, R133, R135, R100 ;  /* 0x0000008785647223 */ /* 0x000fe20000000064 */
[----:B------:R-:W-:Y:S01]  /*8410*/  SHF.L.U32 R135, R154, 0x10, RZ ;  /* 0x000000109a877819 */ /* 0x000fe200000006ff */
[C---:B------:R-:W-:Y:S01]  /*8420*/  FMUL R103, R130.reuse, R61 ;  /* 0x0000003d82677220 */ /* 0x040fe20000400000 */
[C---:B------:R-:W-:Y:S01]  /*8430*/  FMUL R104, R130.reuse, R62 ;  /* 0x0000003e82687220 */ /* 0x040fe20000400000 */
[----:B-1----:R-:W-:Y:S01]  /*8440*/  F2FP.BF16.F32.PACK_AB R200, R19, R18 ;  /* 0x0000001213c8723e */ /* 0x002fe200000010ff */
[----:B------:R-:W-:Y:S01]  /*8450*/  FFMA R101, R133, R132, R101 ;  /* 0x0000008485657223 */ /* 0x000fe20000000065 */
[----:B------:R-:W-:Y:S01]  /*8460*/  SHF.L.U32 R132, R155, 0x10, RZ ;  /* 0x000000109b847819 */ /* 0x000fe200000006ff */
[----:B------:R-:W-:Y:S01]  /*8470*/  FFMA R102, R133, R135, R102 ;  /* 0x0000008785667223 */ /* 0x000fe20000000066 */
[----:B------:R-:W-:Y:S01]  /*8480*/  F2FP.BF16.F32.PACK_AB R201, R21, R20 ;  /* 0x0000001415c9723e */ /* 0x000fe200000010ff */
[----:B------:R-:W-:Y:S01]  /*8490*/  FFMA R103, R133, R134, R103 ;  /* 0x0000008685677223 */ /* 0x000fe20000000067 */
[----:B------:R-:W-:Y:S01]  /*84a0*/  LOP3.LUT R134, R155, 0xffff0000, RZ, 0xc0, !PT ;  /* 0xffff00009b867812 */ /* 0x000fe200078ec0ff */
[----:B------:R-:W-:Y:S01]  /*84b0*/  FMUL R105, R130, R63 ;  /* 0x0000003f82697220 */ /* 0x000fe20000400000 */
[----:B------:R-:W-:Y:S01]  /*84c0*/  F2FP.BF16.F32.PACK_AB R202, R23, R22 ;  /* 0x0000001617ca723e */ /* 0x000fe200000010ff */
[----:B------:R-:W-:Y:S01]  /*84d0*/  FFMA R104, R133, R132, R104 ;  /* 0x0000008485687223 */ /* 0x000fe20000000068 */
[----:B------:R-:W-:Y:S01]  /*84e0*/  F2FP.BF16.F32.PACK_AB R203, R89, R88 ;  /* 0x0000005859cb723e */ /* 0x000fe200000010ff */
[----:B------:R-:W-:Y:S01]  /*84f0*/  FFMA R105, R133, R134, R105 ;  /* 0x0000008685697223 */ /* 0x000fe20000000069 */
[----:B------:R-:W-:Y:S01]  /*8500*/  SHF.L.U32 R132, R148, 0x10, RZ ;  /* 0x0000001094847819 */ /* 0x000fe200000006ff */
[----:B------:R-:W-:Y:S01]  /*8510*/  FMUL R106, R130, R64 ;  /* 0x00000040826a7220 */ /* 0x000fe20000400000 */
[----:B------:R-:W-:Y:S01]  /*8520*/  LOP3.LUT R134, R148, 0xffff0000, RZ, 0xc0, !PT ;  /* 0xffff000094867812 */ /* 0x000fe200078ec0ff */
[----:B------:R1:W-:Y:S01]  /*8530*/  @!P0 STS.128 [R196+0x20], R200 ;  /* 0x000020c8c4008388 */ /* 0x0003e20000000c00 */
[----:B------:R-:W-:Y:S01]  /*8540*/  SHF.L.U32 R135, R149, 0x10, RZ ;  /* 0x0000001095877819 */ /* 0x000fe200000006ff */
[C---:B------:R-:W-:Y:S01]  /*8550*/  FMUL R107, R130.reuse, R65 ;  /* 0x00000041826b7220 */ /* 0x040fe20000400000 */
[----:B--2---:R-:W-:Y:S01]  /*8560*/  F2FP.BF16.F32.PACK_AB R204, R91, R90 ;  /* 0x0000005a5bcc723e */ /* 0x004fe200000010ff */
[C---:B------:R-:W-:Y:S01]  /*8570*/  FMUL R108, R130.reuse, R66 ;  /* 0x00000042826c7220 */ /* 0x040fe20000400000 */
[----:B------:R-:W-:Y:S01]  /*8580*/  F2FP.BF16.F32.PACK_AB R205, R93, R92 ;  /* 0x0000005c5dcd723e */ /* 0x000fe200000010ff */
[----:B------:R-:W-:Y:S01]  /*8590*/  FFMA R106, R133, R132, R106 ;  /* 0x00000084856a7223 */ /* 0x000fe2000000006a */
[----:B------:R-:W-:Y:S01]  /*85a0*/  F2FP.BF16.F32.PACK_AB R206, R95, R94 ;  /* 0x0000005e5fce723e */ /* 0x000fe200000010ff */
[----:B------:R-:W-:Y:S01]  /*85b0*/  FFMA R107, R133, R134, R107 ;  /* 0x00000086856b7223 */ /* 0x000fe2000000006b */
[----:B------:R-:W-:Y:S01]  /*85c0*/  F2FP.BF16.F32.PACK_AB R207, R97, R96 ;  /* 0x0000006061cf723e */ /* 0x000fe200000010ff */
[----:B------:R-:W-:Y:S01]  /*85d0*/  FFMA R108, R133, R135, R108 ;  /* 0x00000087856c7223 */ /* 0x000fe2000000006c */
[----:B------:R-:W-:Y:S01]  /*85e0*/  LOP3.LUT R132, R149, 0xffff0000, RZ, 0xc0, !PT ;  /* 0xffff000095847812 */ /* 0x000fe200078ec0ff */
[----:B------:R-:W-:Y:S01]  /*85f0*/  FMUL R109, R130, R67 ;  /* 0x00000043826d7220 */ /* 0x000fe20000400000 */
[C---:B------:R-:W-:Y:S01]  /*8600*/  SHF.L.U32 R135, R150.reuse, 0x10, RZ ;  /* 0x0000001096877819 */ /* 0x040fe200000006ff */
[----:B------:R2:W-:Y:S01]  /*8610*/  @!P0 STS.128 [R195+0x10], R204 ;  /* 0x000010ccc3008388 */ /* 0x0005e20000000c00 */
[----:B------:R-:W-:Y:S01]  /*8620*/  LOP3.LUT R134, R150, 0xffff0000, RZ, 0xc0, !PT ;  /* 0xffff000096867812 */ /* 0x000fe200078ec0ff */
[C---:B------:R-:W-:Y:S01]  /*8630*/  FMUL R110, R130.reuse, R68 ;  /* 0x00000044826e7220 */ /* 0x040fe20000400000 */
[C---:B------:R-:W-:Y:S01]  /*8640*/  FMUL R111, R130.reuse, R69 ;  /* 0x00000045826f7220 */ /* 0x040fe20000400000 */
[----:B------:R-:W-:Y:S01]  /*8650*/  FFMA R109, R133, R132, R109 ;  /* 0x00000084856d7223 */ /* 0x000fe2000000006d */
[----:B------:R-:W-:Y:S01]  /*8660*/  SHF.L.U32 R132, R151, 0x10, RZ ;  /* 0x0000001097847819 */ /* 0x000fe200000006ff */
[----:B------:R-:W-:Y:S01]  /*8670*/  FFMA R110, R133, R135, R110 ;  /* 0x00000087856e7223 */ /* 0x000fe2000000006e */
[----:B------:R-:W-:Y:S01]  /*8680*/  SHF.L.U32 R135, R141, 0x10, RZ ;  /* 0x000000108d877819 */ /* 0x000fe200000006ff */
[----:B------:R-:W-:Y:S01]  /*8690*/  FFMA R111, R133, R134, R111 ;  /* 0x00000086856f7223 */ /* 0x000fe2000000006f */
[----:B------:R-:W-:Y:S01]  /*86a0*/  LOP3.LUT R134, R151, 0xffff0000, RZ, 0xc0, !PT ;  /* 0xffff000097867812 */ /* 0x000fe200078ec0ff */
[C---:B------:R-:W-:Y:S01]  /*86b0*/  FMUL R112, R130.reuse, R70 ;  /* 0x0000004682707220 */ /* 0x040fe20000400000 */
[C---:B------:R-:W-:Y:S01]  /*86c0*/  FMUL R113, R130.reuse, R71 ;  /* 0x0000004782717220 */ /* 0x040fe20000400000 */
[C---:B------:R-:W-:Y:S01]  /*86d0*/  FMUL R114, R130.reuse, R72 ;  /* 0x0000004882727220 */ /* 0x040fe20000400000 */
[----:B------:R-:W-:Y:S01]  /*86e0*/  FMUL R115, R130, R73 ;  /* 0x0000004982737220 */ /* 0x000fe20000400000 */
[C---:B------:R-:W-:Y:S01]  /*86f0*/  FFMA R112, R133.reuse, R132, R112 ;  /* 0x0000008485707223 */ /* 0x040fe20000000070 */
[C---:B------:R-:W-:Y:S01]  /*8700*/  SHF.L.U32 R132, R140.reuse, 0x10, RZ ;  /* 0x000000108c847819 */ /* 0x040fe200000006ff */
[----:B------:R-:W-:Y:S01]  /*8710*/  FFMA R113, R133, R134, R113 ;  /* 0x0000008685717223 */ /* 0x000fe20000000071 */
[----:B------:R-:W-:Y:S01]  /*8720*/  LOP3.LUT R134, R140, 0xffff0000, RZ, 0xc0, !PT ;  /* 0xffff00008c867812 */ /* 0x000fe200078ec0ff */
[----:B------:R-:W-:Y:S01]  /*8730*/  FMUL R116, R130, R74 ;  /* 0x0000004a82747220 */ /* 0x000fe20000400000 */
[----:B-1----:R-:W-:Y:S01]  /*8740*/  F2FP.BF16.F32.PACK_AB R200, R99, R98 ;  /* 0x0000006263c8723e */ /* 0x002fe200000010ff */
[----:B------:R-:W-:Y:S01]  /*8750*/  FFMA R114, R133, R132, R114 ;  /* 0x0000008485727223 */ /* 0x000fe20000000072 */
[----:B------:R-:W-:Y:S01]  /*8760*/  LOP3.LUT R132, R141, 0xffff0000, RZ, 0xc0, !PT ;  /* 0xffff00008d847812 */ /* 0x000fe200078ec0ff */
[C---:B------:R-:W-:Y:S01]  /*8770*/  FFMA R115, R133.reuse, R134, R115 ;  /* 0x0000008685737223 */ /* 0x040fe20000000073 */
[C---:B------:R-:W-:Y:S01]  /*8780*/  LOP3.LUT R134, R142.reuse, 0xffff0000, RZ, 0xc0, !PT ;  /* 0xffff00008e867812 */ /* 0x040fe200078ec0ff */
[----:B------:R-:W-:Y:S01]  /*8790*/  FFMA R116, R133, R135, R116 ;  /* 0x0000008785747223 */ /* 0x000fe20000000074 */
[----:B------:R-:W-:Y:S01]  /*87a0*/  SHF.L.U32 R135, R142, 0x10, RZ ;  /* 0x000000108e877819 */ /* 0x000fe200000006ff */
[C---:B------:R-:W-:Y:S01]  /*87b0*/  FMUL R117, R130.reuse, R75 ;  /* 0x0000004b82757220 */ /* 0x040fe20000400000 */
[----:B------:R-:W-:Y:S01]  /*87c0*/  F2FP.BF16.F32.PACK_AB R201, R101, R100 ;  /* 0x0000006465c9723e */ /* 0x000fe200000010ff */
[C---:B------:R-:W-:Y:S01]  /*87d0*/  FMUL R118, R130.reuse, R76 ;  /* 0x0000004c82767220 */ /* 0x040fe20000400000 */
[----:B------:R-:W-:Y:S01]  /*87e0*/  F2FP.BF16.F32.PACK_AB R202, R103, R102 ;  /* 0x0000006667ca723e */ /* 0x000fe200000010ff */
[C---:B------:R-:W-:Y:S01]  /*87f0*/  FMUL R119, R130.reuse, R77 ;  /* 0x0000004d82777220 */ /* 0x040fe20000400000 */
[C---:B------:R-:W-:Y:S01]  /*8800*/  FFMA R117, R133.reuse, R132, R117 ;  /* 0x0000008485757223 */ /* 0x040fe20000000075 */
[----:B------:R-:W-:Y:S01]  /*8810*/  FFMA R118, R133, R135, R118 ;  /* 0x0000008785767223 */ /* 0x000fe20000000076 */
[----:B------:R-:W-:Y:S01]  /*8820*/  SHF.L.U32 R132, R143, 0x10, RZ ;  /* 0x000000108f847819 */ /* 0x000fe200000006ff */
[----:B------:R-:W-:Y:S01]  /*8830*/  FFMA R119, R133, R134, R119 ;  /* 0x0000008685777223 */ /* 0x000fe20000000077 */
[----:B------:R-:W-:Y:S01]  /*8840*/  F2FP.BF16.F32.PACK_AB R203, R105, R104 ;  /* 0x0000006869cb723e */ /* 0x000fe200000010ff */
[C---:B------:R-:W-:Y:S01]  /*8850*/  FMUL R120, R130.reuse, R78 ;  /* 0x0000004e82787220 */ /* 0x040fe20000400000 */
[----:B------:R-:W-:Y:S01]  /*8860*/  LOP3.LUT R134, R143, 0xffff0000, RZ, 0xc0, !PT ;  /* 0xffff00008f867812 */ /* 0x000fe200078ec0ff */
[----:B------:R-:W-:Y:S01]  /*8870*/  FMUL R121, R130, R79 ;  /* 0x0000004f82797220 */ /* 0x000fe20000400000 */
[----:B--2---:R-:W-:Y:S01]  /*8880*/  F2FP.BF16.F32.PACK_AB R204, R107, R106 ;  /* 0x0000006a6bcc723e */ /* 0x004fe200000010ff */
[----:B------:R1:W-:Y:S01]  /*8890*/  @!P0 STS.128 [R188+0x1000], R200 ;  /* 0x001000c8bc008388 */ /* 0x0003e20000000c00 */
[C---:B------:R-:W-:Y:S01]  /*88a0*/  FFMA R120, R133.reuse, R132, R120 ;  /* 0x0000008485787223 */ /* 0x040fe20000000078 */
[----:B------:R-:W-:Y:S01]  /*88b0*/  FFMA R121, R133, R134, R121 ;  /* 0x0000008685797223 */ /* 0x000fe20000000079 */
[----:B------:R-:W-:Y:S01]  /*88c0*/  SHF.L.U32 R132, R144, 0x10, RZ ;  /* 0x0000001090847819 */ /* 0x000fe200000006ff */
[----:B------:R-:W-:Y:S01]  /*88d0*/  FMUL R122, R130, R80 ;  /* 0x00000050827a7220 */ /* 0x000fe20000400000 */
[----:B------:R-:W-:Y:S01]  /*88e0*/  LOP3.LUT R134, R144, 0xffff0000, RZ, 0xc0, !PT ;  /* 0xffff000090867812 */ /* 0x000fe200078ec0ff */
[C---:B------:R-:W-:Y:S01]  /*88f0*/  FMUL R123, R130.reuse, R81 ;  /* 0x00000051827b7220 */ /* 0x040fe20000400000 */
[----:B------:R-:W-:Y:S01]  /*8900*/  SHF.L.U32 R135, R145, 0x10, RZ ;  /* 0x0000001091877819 */ /* 0x000fe200000006ff */
[C---:B------:R-:W-:Y:S01]  /*8910*/  FMUL R124, R130.reuse, R82 ;  /* 0x00000052827c7220 */ /* 0x040fe20000400000 */
[----:B------:R-:W-:Y:S01]  /*8920*/  F2FP.BF16.F32.PACK_AB R205, R109, R108 ;  /* 0x0000006c6dcd723e */ /* 0x000fe200000010ff */
[----:B------:R-:W-:Y:S01]  /*8930*/  FMUL R125, R130, R83 ;  /* 0x00000053827d7220 */ /* 0x000fe20000400000 */
[----:B------:R-:W-:Y:S01]  /*8940*/  F2FP.BF16.F32.PACK_AB R206, R111, R110 ;  /* 0x0000006e6fce723e */ /* 0x000fe200000010ff */
[----:B------:R-:W-:Y:S01]  /*8950*/  FFMA R122, R133, R132, R122 ;  /* 0x00000084857a7223 */ /* 0x000fe2000000007a */
[----:B------:R-:W-:Y:S01]  /*8960*/  F2FP.BF16.F32.PACK_AB R207, R113, R112 ;  /* 0x0000007071cf723e */ /* 0x000fe200000010ff */
[C---:B------:R-:W-:Y:S01]  /*8970*/  FFMA R123, R133.reuse, R134, R123 ;  /* 0x00000086857b7223 */ /* 0x040fe2000000007b */
[----:B------:R-:W-:Y:S01]  /*8980*/  SHF.L.U32 R132, R146, 0x10, RZ ;  /* 0x0000001092847819 */ /* 0x000fe200000006ff */
[C---:B------:R-:W-:Y:S01]  /*8990*/  FFMA R124, R133.reuse, R135, R124 ;  /* 0x00000087857c7223 */ /* 0x040fe2000000007c */
[----:B------:R-:W-:Y:S01]  /*89a0*/  FMUL R126, R130, R84 ;  /* 0x00000054827e7220 */ /* 0x000fe20000400000 */
[----:B------:R1:W-:Y:S01]  /*89b0*/  @!P0 STS.128 [R198+0x1010], R204 ;  /* 0x001010ccc6008388 */ /* 0x0003e20000000c00 */
[----:B------:R-:W-:Y:S01]  /*89c0*/  LOP3.LUT R134, R146, 0xffff0000, RZ, 0xc0, !PT ;  /* 0xffff000092867812 */ /* 0x000fe200078ec0ff */
[----:B------:R-:W-:Y:S01]  /*89d0*/  FFMA R125, R133, R136, R125 ;  /* 0x00000088857d7223 */ /* 0x000fe2000000007d */
[C---:B------:R-:W-:Y:S01]  /*89e0*/  FMUL R127, R130.reuse, R85 ;  /* 0x00000055827f7220 */ /* 0x040fe20000400000 */
[C---:B------:R-:W-:Y:S01]  /*89f0*/  SHF.L.U32 R135, R147.reuse, 0x10, RZ ;  /* 0x0000001093877819 */ /* 0x040fe200000006ff */
[C---:B------:R-:W-:Y:S01]  /*8a00*/  FMUL R128, R130.reuse, R86 ;  /* 0x0000005682807220 */ /* 0x040fe20000400000 */
[----:B------:R-:W-:Y:S01]  /*8a10*/  LOP3.LUT R136, R147, 0xffff0000, RZ, 0xc0, !PT ;  /* 0xffff000093887812 */ /* 0x000fe200078ec0ff */
[----:B------:R-:W-:Y:S01]  /*8a20*/  FMUL R129, R130, R87 ;  /* 0x0000005782817220 */ /* 0x000fe20000400000 */
[----:B------:R-:W-:Y:S01]  /*8a30*/  F2FP.BF16.F32.PACK_AB R208, R115, R114 ;  /* 0x0000007273d0723e */ /* 0x000fe200000010ff */
[----:B------:R-:W-:Y:S01]  /*8a40*/  FFMA R126, R133, R132, R126 ;  /* 0x00000084857e7223 */ /* 0x000fe2000000007e */
[----:B------:R-:W-:Y:S01]  /*8a50*/  F2FP.BF16.F32.PACK_AB R209, R117, R116 ;  /* 0x0000007475d1723e */ /* 0x000fe200000010ff */
[----:B------:R-:W-:Y:S01]  /*8a60*/  FFMA R127, R133, R134, R127 ;  /* 0x00000086857f7223 */ /* 0x000fe2000000007f */
[----:B------:R-:W-:Y:S01]  /*8a70*/  F2FP.BF16.F32.PACK_AB R210, R119, R118 ;  /* 0x0000007677d2723e */ /* 0x000fe200000010ff */
[----:B------:R-:W-:Y:S01]  /*8a80*/  FFMA R128, R133, R135, R128 ;  /* 0x0000008785807223 */ /* 0x000fe20000000080 */
[----:B------:R-:W-:Y:S01]  /*8a90*/  F2FP.BF16.F32.PACK_AB R211, R121, R120 ;  /* 0x0000007879d3723e */ /* 0x000fe200000010ff */
[----:B------:R-:W-:Y:S01]  /*8aa0*/  FFMA R129, R133, R136, R129 ;  /* 0x0000008885817223 */ /* 0x000fe20000000081 */
[----:B------:R-:W-:Y:S02]  /*8ab0*/  F2FP.BF16.F32.PACK_AB R216, R123, R122 ;  /* 0x0000007a7bd8723e */ /* 0x000fe400000010ff */
[----:B------:R-:W-:Y:S01]  /*8ac0*/  F2FP.BF16.F32.PACK_AB R217, R125, R124 ;  /* 0x0000007c7dd9723e */ /* 0x000fe200000010ff */
[----:B------:R1:W-:Y:S01]  /*8ad0*/  @!P0 STS.128 [R196+0x1020], R208 ;  /* 0x001020d0c4008388 */ /* 0x0003e20000000c00 */
[----:B------:R-:W-:Y:S02]  /*8ae0*/  F2FP.BF16.F32.PACK_AB R218, R127, R126 ;  /* 0x0000007e7fda723e */ /* 0x000fe400000010ff */
[----:B------:R-:W-:Y:S05]  /*8af0*/  F2FP.BF16.F32.PACK_AB R219, R129, R128 ;  /* 0x0000008081db723e */ /* 0x000fea00000010ff */
[----:B------:R1:W-:Y:S01]  /*8b00*/  @!P0 STS.128 [R195+0x1010], R216 ;  /* 0x001010d8c3008388 */ /* 0x0003e20000000c00 */
[----:B------:R-:W-:Y:S01]  /*8b10*/  @!PT LDS RZ, [RZ] ;  /* 0x00000000fffff984 */ /* 0x000fe20000000800 */
[----:B------:R-:W-:Y:S01]  /*8b20*/  @!PT LDS RZ, [RZ] ;  /* 0x00000000fffff984 */ /* 0x000fe20000000800 */
[----:B------:R-:W-:Y:S01]  /*8b30*/  @!PT LDS RZ, [RZ] ;  /* 0x00000000fffff984 */ /* 0x000fe20000000800 */
[----:B------:R-:W-:Y:S01]  /*8b40*/  @!PT LDS RZ, [RZ] ;  /* 0x00000000fffff984 */ /* 0x000fe20000000800 */
[----:B------:R2:W-:Y:S07]  /*8b50*/  MEMBAR.ALL.CTA ;  /* 0x0000000000007992 */ /* 0x0005ee0000008000 */
[----:B--2---:R-:W2:Y:S01]  /*8b60*/  FENCE.VIEW.ASYNC.S ;  /* 0x00000000000073c6 */ /* 0x004ea20000000000 */
[----:B------:R-:W-:Y:S05]  /*8b70*/  WARPSYNC.ALL ;  /* 0x0000000000007948 */ /* 0x000fea0003800000 */
[----:B------:R-:W-:Y:S01]  /*8b80*/  BSSY.RECONVERGENT B0, `(.L_x_114) ;  /* 0x0000012000007945 */ /* 0x000fe20003800200 */
[----:B--2---:R-:W-:Y:S06]  /*8b90*/  BAR.SYNC.DEFER_BLOCKING 0x1, 0x80 ;  /* 0x0042000000007b1d */ /* 0x004fec0000010000 */
[----:B------:R-:W-:Y:S05]  /*8ba0*/  @P1 BRA `(.L_x_115) ;  /* 0x00000000003c1947 */ /* 0x000fea0003800000 */
[----:B------:R-:W-:Y:S01]  /*8bb0*/  UIADD3 UR4, UPT, UPT, UR45, 0x200, URZ ;  /* 0x000002002d047890 */ /* 0x000fe2000fffe0ff */
[----:B------:R-:W-:Y:S01]  /*8bc0*/  R2UR UR49, R212 ;  /* 0x00000000d43172ca */ /* 0x000fe200000e0000 */
[----:B------:R-:W-:Y:S01]  /*8bd0*/  UMOV UR51, UR44 ;  /* 0x0000002c00337c82 */ /* 0x000fe20008000000 */
[----:B------:R-:W-:Y:S01]  /*8be0*/  UIADD3 UR8, UPT, UPT, UR45, 0x1200, URZ ;  /* 0x000012002d087890 */ /* 0x000fe2000fffe0ff */
[----:B------:R-:W-:Y:S02]  /*8bf0*/  UMOV UR10, UR50 ;  /* 0x00000032000a7c82 */ /* 0x000fe40008000000 */
[----:B------:R-:W-:Y:S01]  /*8c00*/  IMAD.U32 R181, RZ, RZ, UR4 ;  /* 0x00000004ffb57e24 */ /* 0x000fe2000f8e00ff */
[----:B------:R-:W-:Y:S01]  /*8c10*/  UIADD3 UR4, UP0, UPT, UR54, 0xa80, URZ ;  /* 0x00000a8036047890 */ /* 0x000fe2000ff1e0ff */
[----:B------:R-:W-:Y:S03]  /*8c20*/  UMOV UR11, UR44 ;  /* 0x0000002c000b7c82 */ /* 0x000fe60008000000 */
[----:B------:R-:W-:Y:S01]  /*8c30*/  R2UR UR48, R181 ;  /* 0x00000000b53072ca */ /* 0x000fe200000e0000 */
[----:B------:R-:W-:Y:S02]  /*8c40*/  UIADD3.X UR5, UPT, UPT, URZ, UR55, URZ, UP0, !UPT ;  /* 0x00000037ff057290 */ /* 0x000fe400087fe4ff */
[----:B------:R-:W-:Y:S10]  /*8c50*/  UIADD3 UR9, UPT, UPT, UR49, 0x80, URZ ;  /* 0x0000008031097890 */ /* 0x000ff4000fffe0ff */
[----:B------:R2:W-:Y:S01]  /*8c60*/  UTMASTG.3D [UR48], [UR4] ;  /* 0x00000030040073b5 */ /* 0x0005e20008010000 */
[----:B------:R2:W-:Y:S01]  /*8c70*/  UTMASTG.3D [UR8], [UR4] ;  /* 0x00000008040073b5 */ /* 0x0005e20008010000 */
[----:B------:R0:W-:Y:S01]  /*8c80*/  UTMACMDFLUSH ;  /* 0x00000000000079b7 */ /* 0x0001e20000000000 */
[----:B--2---:R-:W-:Y:S04]  /*8c90*/  DEPBAR.LE SB0, 0x1 ;  /* 0x000080400000791a */ /* 0x004fe80000000000 */
.L_x_115:
[----:B------:R-:W-:Y:S05]  /*8ca0*/  BSYNC.RECONVERGENT B0 ;  /* 0x0000000000007941 */ /* 0x000fea0003800200 */
.L_x_114:
[----:B------:R-:W-:Y:S01]  /*8cb0*/  BAR.SYNC.DEFER_BLOCKING 0x1, 0x80 ;  /* 0x0042000000007b1d */ /* 0x000fe20000010000 */
[----:B------:R-:W-:Y:S01]  /*8cc0*/  ISETP.NE.AND P1, PT, R194, RZ, PT ;  /* 0x000000ffc200720c */ /* 0x000fe20003f25270 */
[----:B------:R-:W-:Y:S01]  /*8cd0*/  UISETP.NE.AND UP0, UPT, UR53, URZ, UPT ;  /* 0x000000ff3500728c */ /* 0x000fe2000bf05270 */
[----:B------:R-:W-:Y:S11]  /*8ce0*/  LEA R3, R137, UR45, 0x3 ;  /* 0x0000002d89037c11 */ /* 0x000ff6000f8e18ff */
[----:B------:R-:W-:Y:S01]  /*8cf0*/  @P1 SHF.L.U32 R6, RZ, 0x1f, RZ ;  /* 0x0000001fff061819 */ /* 0x000fe200000006ff */
[----:B------:R-:W-:Y:S06]  /*8d00*/  BRA.U !UP0, `(.L_x_116) ;  /* 0x0000000108247547 */ /* 0x000fec000b800000 */
[----:B------:R-:W2:Y:S01]  /*8d10*/  S2R R0, SR_CgaCtaId ;  /* 0x0000000000007919 */ /* 0x000ea20000008800 */
[----:B------:R-:W-:Y:S01]  /*8d20*/  IMAD.U32 R4, RZ, RZ, UR47 ;  /* 0x0000002fff047e24 */ /* 0x000fe2000f8e00ff */
[----:B------:R-:W-:Y:S04]  /*8d30*/  UIADD3 UR4, UPT, UPT, UR47, 0x1, URZ ;  /* 0x000000012f047890 */ /* 0x000fe8000fffe0ff */
[----:B------:R-:W-:Y:S01]  /*8d40*/  @P1 LEA R4, R4, UR45, 0x3 ;  /* 0x0000002d04041c11 */ /* 0x000fe2000f8e18ff */
[----:B------:R-:W-:Y:S04]  /*8d50*/  UISETP.NE.AND UP0, UPT, UR4, 0x4, UPT ;  /* 0x000000040400788c */ /* 0x000fe8000bf05270 */
[----:B------:R-:W-:Y:S01]  /*8d60*/  @P1 VIADD R5, R4, 0x50 ;  /* 0x0000005004051836 */ /* 0x000fe20000000000 */
[----:B------:R-:W-:Y:S04]  /*8d70*/  USEL UR47, UR4, URZ, UP0 ;  /* 0x000000ff042f7287 */ /* 0x000fe80008000000 */
[----:B--2---:R-:W-:Y:S04]  /*8d80*/  @P1 PRMT R0, R0, 0x654, R5 ;  /* 0x0000065400001816 */ /* 0x004fe80000000005 */
[----:B------:R2:W-:Y:S04]  /*8d90*/  @P1 SYNCS.ARRIVE.TRANS64.RED.A1T0 RZ, [R0+URZ], RZ ;  /* 0x000000ff00ff19a7 */ /* 0x0005e800081004ff */
.L_x_116:
[----:B------:R-:W4:Y:S01]  /*8da0*/  @P1 SYNCS.PHASECHK.TRANS64.TRYWAIT P0, [R3+URZ+0x30], R6 ;  /* 0x00003006030015a7 */ /* 0x000f2200080011ff */
[----:B------:R-:W-:Y:S01]  /*8db0*/  BSSY B1, `(.L_x_117) ;  /* 0x0000019000017945 */ /* 0x000fe20003800000 */
[----:B----4-:R-:W-:Y:S03]  /*8dc0*/  @P1 SEL R138, RZ, 0x1, !P0 ;  /* 0x00000001ff8a1807 */ /* 0x010fe60004000000 */
[----:B------:R-:W-:Y:S05]  /*8dd0*/  @!P1 BRA `(.L_x_118) ;  /* 0x0000000000589947 */ /* 0x000fea0003800000 */
[----:B------:R-:W-:Y:S01]  /*8de0*/  ISETP.NE.AND P1, PT, R199, RZ, PT ;  /* 0x000000ffc700720c */ /* 0x000fe20003f25270 */
[----:B------:R-:W-:Y:S01]  /*8df0*/  BSSY B0, `(.L_x_119) ;  /* 0x000000a000007945 */ /* 0x000fe20003800000 */
[----:B------:R-:W-:Y:S11]  /*8e00*/  ISETP.NE.AND P0, PT, R138, RZ, PT ;  /* 0x000000ff8a00720c */ /* 0x000ff60003f05270 */
[----:B------:R-:W-:Y:S04]  /*8e10*/  @P1 IMAD R8, R137, 0x2000, R188 ;  /* 0x0000200089081824 */ /* 0x000fe800078e02bc */
[----:B------:R-:W-:Y:S01]  /*8e20*/  @P1 IMAD.IADD R6, R197, 0x1, R8 ;  /* 0x00000001c5061824 */ /* 0x000fe200078e0208 */
[----:B------:R-:W-:Y:S03]  /*8e30*/  @P1 IADD3 R5, PT, PT, R139, R8, RZ ;  /* 0x000000088b051210 */ /* 0x000fe60007ffe0ff */
[----:B------:R-:W-:Y:S01]  /*8e40*/  @P1 IMAD.IADD R4, R187, 0x1, R6 ;  /* 0x00000001bb041824 */ /* 0x000fe200078e0206 */
[----:B------:R-:W-:Y:S06]  /*8e50*/  @P0 BRA `(.L_x_120) ;  /* 0x00000000000c0947 */ /* 0x000fec0003800000 */
[----:B--2---:R-:W-:Y:S04]  /*8e60*/  SHF.L.U32 R0, RZ, 0x1f, RZ ;  /* 0x0000001fff007819 */ /* 0x004fe800000006ff */
[----:B------:R-:W2:Y:S02]  /*8e70*/  SYNCS.PHASECHK.TRANS64.TRYWAIT P0, [R3+URZ+0x30], R0 ;  /* 0x00003000030075a7 */ /* 0x000ea400080011ff */
[----:B--2---:R-:W-:Y:S05]  /*8e80*/  @!P0 BRA `(.L_x_121) ;  /* 0x000000a800248947 */ /* 0x004fea0003800000 */
.L_x_120:
[----:B------:R-:W-:Y:S05]  /*8e90*/  BSYNC B0 ;  /* 0x0000000000007941 */ /* 0x000fea0003800000 */
.L_x_119:
[----:B------:R-:W-:Y:S02]  /*8ea0*/  ISETP.NE.AND P0, PT, R199, RZ, PT ;  /* 0x000000ffc700720c */ /* 0x000fe40003f05270 */
[----:B------:R-:W-:Y:S11]  /*8eb0*/  IADD3 R137, PT, PT, R137, 0x1, RZ ;  /* 0x0000000189897810 */ /* 0x000ff60007ffe0ff */
[----:B------:R4:W1:Y:S04]  /*8ec0*/  @P0 LDS.128 R160, [R5+0x20] ;  /* 0x0000200005a00984 */ /* 0x0008680000000c00 */
[----:B------:R4:W1:Y:S04]  /*8ed0*/  @P0 LDS.128 R140, [R5+0x1020] ;  /* 0x00102000058c0984 */ /* 0x0008680000000c00 */
[----:B------:R4:W1:Y:S04]  /*8ee0*/  @P0 LDS.128 R168, [R8] ;  /* 0x0000000008a80984 */ /* 0x0008680000000c00 */
[----:B------:R4:W1:Y:S04]  /*8ef0*/  @P0 LDS.128 R152, [R8+0x1000] ;  /* 0x0010000008980984 */ /* 0x0008680000000c00 */
[----:B------:R4:W1:Y:S04]  /*8f00*/  @P0 LDS.128 R164, [R6+0x10] ;  /* 0x0000100006a40984 */ /* 0x0008680000000c00 */
[----:B------:R4:W1:Y:S04]  /*8f10*/  @P0 LDS.128 R148, [R6+0x1010] ;  /* 0x0010100006940984 */ /* 0x0008680000000c00 */
[----:B------:R4:W1:Y:S04]  /*8f20*/  @P0 LDS.128 R156, [R4+0x10] ;  /* 0x00001000049c0984 */ /* 0x0008680000000c00 */
[----:B------:R4:W1:Y:S02]  /*8f30*/  @P0 LDS.128 R144, [R4+0x1010] ;  /* 0x0010100004900984 */ /* 0x0008640000000c00 */
.L_x_118:
[----:B------:R-:W-:Y:S05]  /*8f40*/  BSYNC B1 ;  /* 0x0000000000017941 */ /* 0x000fea0003800000 */
.L_x_117:
[----:B------:R-:W-:Y:S05]  /*8f50*/  VIADD R213, R213, 0x400000 ;  /* 0x00400000d5d57836 */ /* 0x000fea0000000000 */
[----:B--2---:R-:W-:Y:S04]  /*8f60*/  SHF.R.U32.HI R0, RZ, 0x15, R213 ;  /* 0x00000015ff007819 */ /* 0x004fe800000116d5 */
[----:B------:R-:W-:Y:S04]  /*8f70*/  LOP3.LUT R16, R0, 0x3, RZ, 0xc0, !PT ;  /* 0x0000000300107812 */ /* 0x000fe800078ec0ff */
[----:B------:R-:W-:Y:S11]  /*8f80*/  ISETP.NE.AND P0, PT, R189, R16, PT ;  /* 0x00000010bd00720c */ /* 0x000ff60003f05270 */
[----:B------:R-:W-:Y:S02]  /*8f90*/  @!UPT UIADD3 URZ, UPT, UPT, URZ, URZ, URZ ;  /* 0x000000fffffff290 */ /* 0x000fe4000fffe0ff */
[----:B------:R-:W-:Y:S05]  /*8fa0*/  @P0 BRA `(.L_x_122) ;  /* 0x0000000000bc0947 */ /* 0x000fea0003800000 */
[----:B------:R-:W-:Y:S11]  /*8fb0*/  LOP3.LUT P0, RZ, R0, 0x3, R177, 0x48, !PT ;  /* 0x0000000300ff7812 */ /* 0x000ff600078048b1 */
[----:B------:R-:W-:Y:S02]  /*8fc0*/  @!UPT UIADD3 URZ, UPT, UPT, URZ, URZ, URZ ;  /* 0x000000fffffff290 */ /* 0x000fe4000fffe0ff */
[----:B------:R-:W-:Y:S05]  /*8fd0*/  @!P0 BRA `(.L_x_123) ;  /* 0x0000000000408947 */ /* 0x000fea0003800000 */
[----:B------:R-:W2:Y:S01]  /*8fe0*/  LDCU.64 UR8, c[0x4][0x70] ;  /* 0x01000e00ff0877ac */ /* 0x000ea20008000a00 */
[----:B------:R-:W-:Y:S01]  /*8ff0*/  MOV R15, 0x0 ;  /* 0x00000000000f7802 */ /* 0x000fe20000000f00 */
[----:B------:R-:W-:Y:S02]  /*9000*/  HFMA2 R12, -RZ, RZ, 0, 5.9604644775390625e-08 ;  /* 0x00000001ff0c7431 */ /* 0x000fe400000001ff */
[----:B----4-:R-:W-:Y:S02]  /*9010*/  IMAD.MOV.U32 R8, RZ, RZ, 0x192 ;  /* 0x00000192ff087424 */ /* 0x010fe400078e00ff */
[----:B------:R-:W-:Y:S01]  /*9020*/  IMAD.MOV.U32 R13, RZ, RZ, RZ ;  /* 0x000000ffff0d7224 */ /* 0x000fe200078e00ff */
[----:B------:R-:W4:Y:S01]  /*9030*/  LDCU.64 UR6, c[0x4][0x78] ;  /* 0x01000f00ff0677ac */ /* 0x000f220008000a00 */
[----:B------:R-:W1:Y:S01]  /*9040*/  LDC.64 R14, c[0x4][R15] ;  /* 0x010000000f0e7b82 */ /* 0x000e620000000a00 */
[----:B------:R-:W5:Y:S01]  /*9050*/  LDCU.64 UR4, c[0x4][0x10] ;  /* 0x01000200ff0477ac */ /* 0x000f620008000a00 */
[----:B--2---:R-:W-:Y:S01]  /*9060*/  MOV R5, UR9 ;  /* 0x0000000900057c02 */ /* 0x004fe20008000f00 */
[----:B------:R-:W-:Y:S01]  /*9070*/  IMAD.U32 R4, RZ, RZ, UR8 ;  /* 0x00000008ff047e24 */ /* 0x000fe2000f8e00ff */
[----:B----4-:R-:W-:Y:S01]  /*9080*/  MOV R7, UR7 ;  /* 0x0000000700077c02 */ /* 0x010fe20008000f00 */
[----:B------:R-:W-:Y:S01]  /*9090*/  IMAD.U32 R6, RZ, RZ, UR6 ;  /* 0x00000006ff067e24 */ /* 0x000fe2000f8e00ff */
[----:B-----5:R-:W-:Y:S01]  /*90a0*/  MOV R11, UR5 ;  /* 0x00000005000b7c02 */ /* 0x020fe20008000f00 */
[----:B------:R-:W-:Y:S02]  /*90b0*/  IMAD.U32 R10, RZ, RZ, UR4 ;  /* 0x00000004ff0a7e24 */ /* 0x000fe4000f8e00ff */
[----:B------:R-:W-:Y:S07]  /*90c0*/  LEPC R20, `(.L_x_123) ;  /* 0x000000001014794e */ /* 0x000fee0000000000 */
[----:B-1-3--:R-:W-:Y:S05]  /*90d0*/  CALL.ABS.NOINC R14 ;  /* 0x000000000e007343 */ /* 0x00afea0003c00000 */
.L_x_123:
[----:B------:R-:W-:Y:S05]  /*90e0*/  WARPSYNC.ALL ;  /* 0x0000000000007948 */ /* 0x000fea0003800000 */
[C---:B------:R-:W-:Y:S01]  /*90f0*/  R2UR UR4, R213.reuse ;  /* 0x00000000d50472ca */ /* 0x040fe200000e0000 */
[----:B------:R-:W-:Y:S05]  /*9100*/  VIADD R0, R213, 0x80 ;  /* 0x00000080d5007836 */ /* 0x000fea0000000000 */
[----:B------:R-:W-:Y:S04]  /*9110*/  SHF.R.U32.HI R0, RZ, 0x15, R0 ;  /* 0x00000015ff007819 */ /* 0x000fe80000011600 */
[----:B------:R-:W-:Y:S03]  /*9120*/  LOP3.LUT P0, RZ, R0, 0x3, R177, 0x48, !PT ;  /* 0x0000000300ff7812 */ /* 0x000fe600078048b1 */
[----:B------:R-:W2:Y:S10]  /*9130*/  LDTM.x32 R24, tmem[UR4] ;  /* 0x00000004001879ee */ /* 0x000eb400082c0000 */
[----:B--2---:R-:W-:Y:S05]  /*9140*/  @!P0 BRA `(.L_x_124) ;  /* 0x0000000000408947 */ /* 0x004fea0003800000 */
        /* <DEDUP_REMOVED lines=16> */
.L_x_124:
[----:B------:R-:W-:Y:S05]  /*9250*/  WARPSYNC.ALL ;  /* 0x0000000000007948 */ /* 0x000fea0003800000 */
[----:B------:R-:W-:Y:S11]  /*9260*/  R2UR UR4, R213 ;  /* 0x00000000d50472ca */ /* 0x000ff600000e0000 */
[----:B------:R-:W-:Y:S02]  /*9270*/  @!UPT UIADD3 URZ, UPT, UPT, URZ, URZ, URZ ;  /* 0x000000fffffff290 */ /* 0x000fe4000fffe0ff */
[----:B------:R-:W2:Y:S02]  /*9280*/  LDTM.x32 R56, tmem[UR4+0x80] ;  /* 0x00008004003879ee */ /* 0x000ea400082c0000 */
[----:B--2---:R-:W-:Y:S01]  /*9290*/  NOP ;  /* 0x0000000000007918 */ /* 0x004fe20000000000 */
.L_x_122:
[----:B-1----:R-:W-:Y:S01]  /*92a0*/  SHF.L.U32 R18, R168, 0x10, RZ ;  /* 0x00000010a8127819 */ /* 0x002fe200000006ff */
[----:B------:R-:W-:Y:S01]  /*92b0*/  FMUL R0, R130, R24 ;  /* 0x0000001882007220 */ /* 0x000fe20000400000 */
[C---:B------:R-:W-:Y:S01]  /*92c0*/  SHF.L.U32 R19, R169.reuse, 0x10, RZ ;  /* 0x00000010a9137819 */ /* 0x040fe200000006ff */
[----:B------:R-:W-:Y:S05]  /*92d0*/  WARPSYNC.ALL ;  /* 0x0000000000007948 */ /* 0x000fea0003800000 */
[----:B------:R-:W-:Y:S01]  /*92e0*/  LOP3.LUT R20, R169, 0xffff0000, RZ, 0xc0, !PT ;  /* 0xffff0000a9147812 */ /* 0x000fe200078ec0ff */
[----:B------:R-:W1:Y:S01]  /*92f0*/  S2UR UR5, SR_CgaCtaId ;  /* 0x00000000000579c3 */ /* 0x000e620000008800 */
[----:B------:R-:W-:Y:S01]  /*9300*/  ISETP.NE.AND P1, PT, R189, R16, PT ;  /* 0x00000010bd00720c */ /* 0x000fe20003f25270 */
[----:B------:R-:W-:Y:S01]  /*9310*/  FFMA R0, R133, R18, R0 ;  /* 0x0000001285007223 */ /* 0x000fe20000000000 */
[----:B------:R-:W-:Y:S01]  /*9320*/  LOP3.LUT R18, R168, 0xffff0000, RZ, 0xc0, !PT ;  /* 0xffff0000a8127812 */ /* 0x000fe200078ec0ff */
[----:B------:R-:W-:Y:S01]  /*9330*/  FMUL R3, R130, R25 ;  /* 0x0000001982037220 */ /* 0x000fe20000400000 */
[----:B------:R-:W-:Y:S01]  /*9340*/  LOP3.LUT R16, R164, 0xffff0000, RZ, 0xc0, !PT ;  /* 0xffff0000a4107812 */ /* 0x000fe200078ec0ff */
[C---:B----4-:R-:W-:Y:S01]  /*9350*/  FMUL R4, R130.reuse, R26 ;  /* 0x0000001a82047220 */ /* 0x050fe20000400000 */
[----:B------:R-:W-:Y:S01]  /*9360*/  SHF.L.U32 R15, R165, 0x10, RZ ;  /* 0x00000010a50f7819 */ /* 0x000fe200000006ff */
[----:B------:R-:W-:Y:S01]  /*9370*/  FMUL R5, R130, R27 ;  /* 0x0000001b82057220 */ /* 0x000fe20000400000 */
[----:B------:R-:W-:Y:S01]  /*9380*/  SHF.L.U32 R17, R166, 0x10, RZ ;  /* 0x00000010a6117819 */ /* 0x000fe200000006ff */
[C---:B------:R-:W-:Y:S01]  /*9390*/  FFMA R3, R133.reuse, R18, R3 ;  /* 0x0000001285037223 */ /* 0x040fe20000000003 */
[----:B------:R-:W-:Y:S01]  /*93a0*/  SHF.L.U32 R18, R170, 0x10, RZ ;  /* 0x00000010aa127819 */ /* 0x000fe200000006ff */
[C---:B------:R-:W-:Y:S01]  /*93b0*/  FFMA R4, R133.reuse, R19, R4 ;  /* 0x0000001385047223 */ /* 0x040fe20000000004 */
[----:B------:R-:W-:Y:S01]  /*93c0*/  SHF.L.U32 R19, R164, 0x10, RZ ;  /* 0x00000010a4137819 */ /* 0x000fe200000006ff */
[----:B------:R-:W-:Y:S01]  /*93d0*/  FFMA R5, R133, R20, R5 ;  /* 0x0000001485057223 */ /* 0x000fe20000000005 */
[----:B------:R-:W-:Y:S01]  /*93e0*/  LOP3.LUT R20, R170, 0xffff0000, RZ, 0xc0, !PT ;  /* 0xffff0000aa147812 */ /* 0x000fe200078ec0ff */
[C---:B------:R-:W-:Y:S01]  /*93f0*/  FMUL R6, R130.reuse, R28 ;  /* 0x0000001c82067220 */ /* 0x040fe20000400000 */
[----:B------:R-:W-:Y:S01]  /*9400*/  F2FP.BF16.F32.PACK_AB R88, R3, R0 ;  /* 0x000000000358723e */ /* 0x000fe200000010ff */
[C---:B------:R-:W-:Y:S01]  /*9410*/  FMUL R7, R130.reuse, R29 ;  /* 0x0000001d82077220 */ /* 0x040fe20000400000 */
[----:B------:R-:W-:Y:S01]  /*9420*/  F2FP.BF16.F32.PACK_AB R89, R5, R4 ;  /* 0x000000040559723e */ /* 0x000fe200000010ff */
[----:B------:R-:W-:Y:S01]  /*9430*/  FFMA R6, R133, R18, R6 ;  /* 0x0000001285067223 */ /* 0x000fe20000000006 */
[----:B------:R-:W-:Y:S01]  /*9440*/  SHF.L.U32 R18, R171, 0x10, RZ ;  /* 0x00000010ab127819 */ /* 0x000fe200000006ff */
[----:B------:R-:W-:Y:S01]  /*9450*/  FFMA R7, R133, R20, R7 ;  /* 0x0000001485077223 */ /* 0x000fe20000000007 */
[----:B------:R-:W-:Y:S01]  /*9460*/  LOP3.LUT R20, R171, 0xffff0000, RZ, 0xc0, !PT ;  /* 0xffff0000ab147812 */ /* 0x000fe200078ec0ff */
[----:B------:R-:W-:Y:S01]  /*9470*/  FMUL R8, R130, R30 ;  /* 0x0000001e82087220 */ /* 0x000fe20000400000 */
[----:B------:R-:W-:Y:S01]  /*9480*/  ISETP.NE.AND P2, PT, R194, RZ, PT ;  /* 0x000000ffc200720c */ /* 0x000fe20003f45270 */
[C---:B------:R-:W-:Y:S01]  /*9490*/  FMUL R9, R130.reuse, R31 ;  /* 0x0000001f82097220 */ /* 0x040fe20000400000 */
[----:B------:R-:W-:Y:S01]  /*94a0*/  F2FP.BF16.F32.PACK_AB R90, R7, R6 ;  /* 0x00000006075a723e */ /* 0x000fe200000010ff */
[----:B------:R-:W-:Y:S01]  /*94b0*/  UIADD3 UR4, UPT, UPT, UR45, 0xa8, URZ ;  /* 0x000000a82d047890 */ /* 0x000fe2000fffe0ff */
[----:B------:R-:W-:Y:S01]  /*94c0*/  ISETP.NE.AND P0, PT, R189, RZ, PT ;  /* 0x000000ffbd00720c */ /* 0x000fe20003f05270 */
[----:B------:R-:W-:Y:S01]  /*94d0*/  FFMA R8, R133, R18, R8 ;  /* 0x0000001285087223 */ /* 0x000fe20000000008 */
[----:B------:R-:W-:Y:S01]  /*94e0*/  LOP3.LUT R18, R165, 0xffff0000, RZ, 0xc0, !PT ;  /* 0xffff0000a5127812 */ /* 0x000fe200078ec0ff */
[----:B------:R-:W-:Y:S01]  /*94f0*/  FFMA R9, R133, R20, R9 ;  /* 0x0000001485097223 */ /* 0x000fe20000000009 */
[----:B------:R-:W-:Y:S01]  /*9500*/  LOP3.LUT R20, R167, 0xffff0000, RZ, 0xc0, !PT ;  /* 0xffff0000a7147812 */ /* 0x000fe200078ec0ff */
[----:B-1----:R-:W-:Y:S01]  /*9510*/  UPRMT UR4, UR5, 0x654, UR4 ;  /* 0x0000065405047896 */ /* 0x002fe20008000004 */
[----:B------:R-:W-:Y:S01]  /*9520*/  NOP ;  /* 0x0000000000007918 */ /* 0x000fe20000000000 */
[C---:B------:R-:W-:Y:S01]  /*9530*/  FMUL R10, R130.reuse, R32 ;  /* 0x00000020820a7220 */ /* 0x040fe20000400000 */
[----:B------:R-:W-:Y:S01]  /*9540*/  F2FP.BF16.F32.PACK_AB R91, R9, R8 ;  /* 0x00000008095b723e */ /* 0x000fe200000010ff */
[C---:B------:R-:W-:Y:S01]  /*9550*/  FMUL R11, R130.reuse, R33 ;  /* 0x00000021820b7220 */ /* 0x040fe20000400000 */
[C---:B------:R-:W-:Y:S01]  /*9560*/  FMUL R12, R130.reuse, R34 ;  /* 0x00000022820c7220 */ /* 0x040fe20000400000 */
[----:B------:R-:W-:Y:S01]  /*9570*/  FMUL R13, R130, R35 ;  /* 0x00000023820d7220 */ /* 0x000fe20000400000 */
[----:B------:R-:W-:Y:S01]  /*9580*/  FFMA R10, R133, R19, R10 ;  /* 0x00000013850a7223 */ /* 0x000fe2000000000a */
[----:B------:R-:W-:Y:S01]  /*9590*/  SHF.L.U32 R19, R167, 0x10, RZ ;  /* 0x00000010a7137819 */ /* 0x000fe200000006ff */
[----:B------:R-:W-:Y:S01]  /*95a0*/  SYNCS.ARRIVE.TRANS64.RED.A1T0 RZ, [UR4], RZ ;  /* 0x000000ffffff79a7 */ /* 0x000fe20008100404 */
[----:B------:R1:W-:Y:S01]  /*95b0*/  @!P1 STS.128 [R188+0x2000], R88 ;  /* 0x00200058bc009388 */ /* 0x0003e20000000c00 */
[C---:B------:R-:W-:Y:S01]  /*95c0*/  FFMA R11, R133.reuse, R16, R11 ;  /* 0x00000010850b7223 */ /* 0x040fe2000000000b */
[C---:B------:R-:W-:Y:S01]  /*95d0*/  FFMA R12, R133.reuse, R15, R12 ;  /* 0x0000000f850c7223 */ /* 0x040fe2000000000c */
[----:B------:R-:W-:Y:S01]  /*95e0*/  FFMA R13, R133, R18, R13 ;  /* 0x00000012850d7223 */ /* 0x000fe2000000000d */
[----:B------:R-:W-:Y:S01]  /*95f0*/  LOP3.LUT R18, R166, 0xffff0000, RZ, 0xc0, !PT ;  /* 0xffff0000a6127812 */ /* 0x000fe200078ec0ff */
[C---:B------:R-:W-:Y:S01]  /*9600*/  FMUL R14, R130.reuse, R36 ;  /* 0x00000024820e7220 */ /* 0x040fe20000400000 */
[----:B------:R-:W-:Y:S01]  /*9610*/  F2FP.BF16.F32.PACK_AB R92, R11, R10 ;  /* 0x0000000a0b5c723e */ /* 0x000fe200000010ff */
[----:B------:R-:W-:Y:S01]  /*9620*/  FMUL R15, R130, R37 ;  /* 0x00000025820f7220 */ /* 0x000fe20000400000 */
[----:B------:R-:W-:Y:S01]  /*9630*/  SHF.L.U32 R11, R160, 0x10, RZ ;  /* 0x00000010a00b7819 */ /* 0x000fe200000006ff */
[----:B------:R-:W-:Y:S01]  /*9640*/  FFMA R14, R133, R17, R14 ;  /* 0x00000011850e7223 */ /* 0x000fe2000000000e */
[----:B------:R-:W-:Y:S01]  /*9650*/  F2FP.BF16.F32.PACK_AB R93, R13, R12 ;  /* 0x0000000c0d5d723e */ /* 0x000fe200000010ff */
[----:B------:R-:W-:Y:S01]  /*9660*/  FMUL R16, R130, R38 ;  /* 0x0000002682107220 */ /* 0x000fe20000400000 */
[----:B------:R-:W-:Y:S01]  /*9670*/  LOP3.LUT R12, R160, 0xffff0000, RZ, 0xc0, !PT ;  /* 0xffff0000a00c7812 */ /* 0x000fe200078ec0ff */
[----:B------:R-:W-:Y:S01]  /*9680*/  FMUL R17, R130, R39 ;  /* 0x0000002782117220 */ /* 0x000fe20000400000 */
[----:B------:R-:W-:Y:S01]  /*9690*/  SHF.L.U32 R13, R161, 0x10, RZ ;  /* 0x00000010a10d7819 */ /* 0x000fe200000006ff */
[C---:B------:R-:W-:Y:S01]  /*96a0*/  FFMA R15, R133.reuse, R18, R15 ;  /* 0x00000012850f7223 */ /* 0x040fe2000000000f */
[----:B------:R-:W-:Y:S01]  /*96b0*/  LOP3.LUT R18, R158, 0xffff0000, RZ, 0xc0, !PT ;  /* 0xffff00009e127812 */ /* 0x000fe200078ec0ff */
[C---:B------:R-:W-:Y:S01]  /*96c0*/  FFMA R16, R133.reuse, R19, R16 ;  /* 0x0000001385107223 */ /* 0x040fe20000000010 */
[C---:B------:R-:W-:Y:S01]  /*96d0*/  FMUL R8, R130.reuse, R40 ;  /* 0x0000002882087220 */ /* 0x040fe20000400000 */
[----:B------:R-:W-:Y:S01]  /*96e0*/  FFMA R17, R133, R20, R17 ;  /* 0x0000001485117223 */ /* 0x000fe20000000011 */
[----:B------:R-:W-:Y:S01]  /*96f0*/  F2FP.BF16.F32.PACK_AB R94, R15, R14 ;  /* 0x0000000e0f5e723e */ /* 0x000fe200000010ff */
[C---:B------:R-:W-:Y:S01]  /*9700*/  FMUL R9, R130.reuse, R41 ;  /* 0x0000002982097220 */ /* 0x040fe20000400000 */
[----:B------:R-:W-:Y:S01]  /*9710*/  LOP3.LUT R14, R161, 0xffff0000, RZ, 0xc0, !PT ;  /* 0xffff0000a10e7812 */ /* 0x000fe200078ec0ff */
[----:B------:R-:W-:Y:S01]  /*9720*/  FFMA R8, R133, R11, R8 ;  /* 0x0000000b85087223 */ /* 0x000fe20000000008 */
[----:B------:R-:W-:Y:S01]  /*9730*/  F2FP.BF16.F32.PACK_AB R95, R17, R16 ;  /* 0x00000010115f723e */ /* 0x000fe200000010ff */
[----:B------:R-:W-:Y:S01]  /*9740*/  FMUL R10, R130, R42 ;  /* 0x0000002a820a7220 */ /* 0x000fe20000400000 */
[----:B------:R-:W-:Y:S01]  /*9750*/  SHF.L.U32 R15, R162, 0x10, RZ ;  /* 0x00000010a20f7819 */ /* 0x000fe200000006ff */
[----:B------:R-:W-:Y:S01]  /*9760*/  FMUL R11, R130, R43 ;  /* 0x0000002b820b7220 */ /* 0x000fe20000400000 */
[----:B------:R-:W-:Y:S01]  /*9770*/  LOP3.LUT R16, R157, 0xffff0000, RZ, 0xc0, !PT ;  /* 0xffff00009d107812 */ /* 0x000fe200078ec0ff */
[----:B------:R-:W-:Y:S01]  /*9780*/  FFMA R9, R133, R12, R9 ;  /* 0x0000000c85097223 */ /* 0x000fe20000000009 */
[----:B------:R-:W-:Y:S01]  /*9790*/  SHF.L.U32 R17, R159, 0x10, RZ ;  /* 0x000000109f117819 */ /* 0x000fe200000006ff */
[----:B------:R-:W-:Y:S01]  /*97a0*/  FFMA R10, R133, R13, R10 ;  /* 0x0000000d850a7223 */ /* 0x000fe2000000000a */
[----:B------:R-:W-:Y:S01]  /*97b0*/  LOP3.LUT R20, R159, 0xffff0000, RZ, 0xc0, !PT ;  /* 0xffff00009f147812 */ /* 0x000fe200078ec0ff */
[----:B------:R-:W-:Y:S01]  /*97c0*/  FFMA R11, R133, R14, R11 ;  /* 0x0000000e850b7223 */ /* 0x000fe2000000000b */
[----:B------:R-:W-:Y:S01]  /*97d0*/  LOP3.LUT R14, R162, 0xffff0000, RZ, 0xc0, !PT ;  /* 0xffff0000a20e7812 */ /* 0x000fe200078ec0ff */
[C---:B------:R-:W-:Y:S01]  /*97e0*/  FMUL R12, R130.reuse, R44 ;  /* 0x0000002c820c7220 */ /* 0x040fe20000400000 */
[----:B-1----:R-:W-:Y:S01]  /*97f0*/  F2FP.BF16.F32.PACK_AB R88, R9, R8 ;  /* 0x000000080958723e */ /* 0x002fe200000010ff */
[----:B------:R1:W-:Y:S01]  /*9800*/  @!P1 STS.128 [R198+0x2010], R92 ;  /* 0x0020105cc6009388 */ /* 0x0003e20000000c00 */
[----:B------:R-:W-:Y:S01]  /*9810*/  F2FP.BF16.F32.PACK_AB R89, R11, R10 ;  /* 0x0000000a0b59723e */ /* 0x000fe200000010ff */
[----:B------:R-:W-:Y:S01]  /*9820*/  FMUL R13, R130, R45 ;  /* 0x0000002d820d7220 */ /* 0x000fe20000400000 */
[----:B------:R-:W-:Y:S01]  /*9830*/  SHF.L.U32 R11, R163, 0x10, RZ ;  /* 0x00000010a30b7819 */ /* 0x000fe200000006ff */
[C---:B------:R-:W-:Y:S01]  /*9840*/  FFMA R12, R133.reuse, R15, R12 ;  /* 0x0000000f850c7223 */ /* 0x040fe2000000000c */
[----:B------:R-:W-:Y:S01]  /*9850*/  SHF.L.U32 R15, R156, 0x10, RZ ;  /* 0x000000109c0f7819 */ /* 0x000fe200000006ff */
[----:B------:R-:W-:Y:S01]  /*9860*/  FFMA R13, R133, R14, R13 ;  /* 0x0000000e850d7223 */ /* 0x000fe2000000000d */
[----:B------:R-:W-:Y:S01]  /*9870*/  LOP3.LUT R14, R163, 0xffff0000, RZ, 0xc0, !PT ;  /* 0xffff0000a30e7812 */ /* 0x000fe200078ec0ff */
[C---:B------:R-:W-:Y:S01]  /*9880*/  FMUL R8, R130.reuse, R46 ;  /* 0x0000002e82087220 */ /* 0x040fe20000400000 */
[C---:B------:R-:W-:Y:S01]  /*9890*/  FMUL R9, R130.reuse, R47 ;  /* 0x0000002f82097220 */ /* 0x040fe20000400000 */
[----:B------:R-:W-:Y:S01]  /*98a0*/  FMUL R10, R130, R48 ;  /* 0x00000030820a7220 */ /* 0x000fe20000400000 */
[----:B------:R-:W-:Y:S01]  /*98b0*/  F2FP.BF16.F32.PACK_AB R90, R13, R12 ;  /* 0x0000000c0d5a723e */ /* 0x000fe200000010ff */
[C---:B------:R-:W-:Y:S01]  /*98c0*/  FFMA R8, R133.reuse, R11, R8 ;  /* 0x0000000b85087223 */ /* 0x040fe20000000008 */
[C---:B------:R-:W-:Y:S01]  /*98d0*/  FFMA R9, R133.reuse, R14, R9 ;  /* 0x0000000e85097223 */ /* 0x040fe20000000009 */
[----:B------:R-:W-:Y:S01]  /*98e0*/  LOP3.LUT R14, R156, 0xffff0000, RZ, 0xc0, !PT ;  /* 0xffff00009c0e7812 */ /* 0x000fe200078ec0ff */
[----:B------:R-:W-:Y:S01]  /*98f0*/  FFMA R10, R133, R15, R10 ;  /* 0x0000000f850a7223 */ /* 0x000fe2000000000a */
[----:B------:R-:W-:Y:S01]  /*9900*/  SHF.L.U32 R15, R157, 0x10, RZ ;  /* 0x000000109d0f7819 */ /* 0x000fe200000006ff */
[C---:B------:R-:W-:Y:S01]  /*9910*/  FMUL R11, R130.reuse, R49 ;  /* 0x00000031820b7220 */ /* 0x040fe20000400000 */
[----:B------:R-:W-:Y:S01]  /*9920*/  F2FP.BF16.F32.PACK_AB R91, R9, R8 ;  /* 0x00000008095b723e */ /* 0x000fe200000010ff */
[C---:B------:R-:W-:Y:S01]  /*9930*/  FMUL R12, R130.reuse, R50 ;  /* 0x00000032820c7220 */ /* 0x040fe20000400000 */
[C---:B------:R-:W-:Y:S01]  /*9940*/  FMUL R13, R130.reuse, R51 ;  /* 0x00000033820d7220 */ /* 0x040fe20000400000 */
[C---:B------:R-:W-:Y:S01]  /*9950*/  FFMA R11, R133.reuse, R14, R11 ;  /* 0x0000000e850b7223 */ /* 0x040fe2000000000b */
[----:B------:R-:W-:Y:S01]  /*9960*/  FMUL R8, R130, R52 ;  /* 0x0000003482087220 */ /* 0x000fe20000400000 */
[C---:B------:R-:W-:Y:S01]  /*9970*/  FFMA R12, R133.reuse, R15, R12 ;  /* 0x0000000f850c7223 */ /* 0x040fe2000000000c */
[C---:B------:R-:W-:Y:S01]  /*9980*/  FFMA R13, R133.reuse, R16, R13 ;  /* 0x00000010850d7223 */ /* 0x040fe2000000000d */
[----:B------:R-:W-:Y:S01]  /*9990*/  SHF.L.U32 R16, R158, 0x10, RZ ;  /* 0x000000109e107819 */ /* 0x000fe200000006ff */
[C---:B------:R-:W-:Y:S01]  /*99a0*/  FMUL R9, R130.reuse, R53 ;  /* 0x0000003582097220 */ /* 0x040fe20000400000 */
[C---:B------:R-:W-:Y:S01]  /*99b0*/  FMUL R14, R130.reuse, R54 ;  /* 0x00000036820e7220 */ /* 0x040fe20000400000 */
[----:B------:R-:W-:Y:S01]  /*99c0*/  FMUL R15, R130, R55 ;  /* 0x00000037820f7220 */ /* 0x000fe20000400000 */
[----:B------:R2:W-:Y:S01]  /*99d0*/  @!P1 STS.128 [R196+0x2020], R88 ;  /* 0x00202058c4009388 */ /* 0x0005e20000000c00 */
[----:B------:R-:W-:Y:S01]  /*99e0*/  FFMA R8, R133, R16, R8 ;  /* 0x0000001085087223 */ /* 0x000fe20000000008 */
[----:B-1----:R-:W-:Y:S01]  /*99f0*/  F2FP.BF16.F32.PACK_AB R93, R13, R12 ;  /* 0x0000000c0d5d723e */ /* 0x002fe200000010ff */
[C---:B------:R-:W-:Y:S01]  /*9a00*/  FFMA R9, R133.reuse, R18, R9 ;  /* 0x0000001285097223 */ /* 0x040fe20000000009 */
[C---:B------:R-:W-:Y:S01]  /*9a10*/  LOP3.LUT R12, R152.reuse, 0xffff0000, RZ, 0xc0, !PT ;  /* 0xffff0000980c7812 */ /* 0x040fe200078ec0ff */
[C---:B------:R-:W-:Y:S01]  /*9a20*/  FFMA R14, R133.reuse, R17, R14 ;  /* 0x00000011850e7223 */ /* 0x040fe2000000000e */
[----:B------:R-:W-:Y:S01]  /*9a30*/  SHF.L.U32 R17, R152, 0x10, RZ ;  /* 0x0000001098117819 */ /* 0x000fe200000006ff */
[----:B------:R-:W-:Y:S01]  /*9a40*/  FFMA R15, R133, R20, R15 ;  /* 0x00000014850f7223 */ /* 0x000fe2000000000f */
[----:B------:R-:W-:Y:S01]  /*9a50*/  F2FP.BF16.F32.PACK_AB R94, R9, R8 ;  /* 0x00000008095e723e */ /* 0x000fe200000010ff */
        /* <DEDUP_REMOVED lines=9> */
[----:B------:R-:W-:Y:S01]  /*9af0*/  SHF.L.U32 R18, R154, 0x10, RZ ;  /* 0x000000109a127819 */ /* 0x000fe200000006ff */
[----:B------:R-:W-:Y:S01]  /*9b00*/  FMUL R10, R130, R59 ;  /* 0x0000003b820a7220 */ /* 0x000fe20000400000 */
[----:B------:R-:W-:Y:S01]  /*9b10*/  LOP3.LUT R15, R154, 0xffff0000, RZ, 0xc0, !PT ;  /* 0xffff00009a0f7812 */ /* 0x000fe200078ec0ff */
[----:B------:R-:W-:Y:S01]  /*9b20*/  FMUL R11, R130, R60 ;  /* 0x0000003c820b7220 */ /* 0x000fe20000400000 */
[----:B------:R-:W-:Y:S01]  /*9b30*/  LOP3.LUT R17, R155, 0xffff0000, RZ, 0xc0, !PT ;  /* 0xffff00009b117812 */ /* 0x000fe200078ec0ff */
[C---:B------:R-:W-:Y:S01]  /*9b40*/  FFMA R9, R133.reuse, R14, R9 ;  /* 0x0000000e85097223 */ /* 0x040fe20000000009 */
[----:B------:R-:W-:Y:S01]  /*9b50*/  F2FP.BF16.F32.PACK_AB R96, R8, R16 ;  /* 0x000000100860723e */ /* 0x000fe200000010ff */
[----:B------:R-:W-:Y:S01]  /*9b60*/  FFMA R10, R133, R13, R10 ;  /* 0x0000000d850a7223 */ /* 0x000fe2000000000a */
[----:B------:R-:W-:Y:S01]  /*9b70*/  LOP3.LUT R16, R141, 0xffff0000, RZ, 0xc0, !PT ;  /* 0xffff00008d107812 */ /* 0x000fe200078ec0ff */
[C---:B------:R-:W-:Y:S01]  /*9b80*/  FMUL R12, R130.reuse, R61 ;  /* 0x0000003d820c7220 */ /* 0x040fe20000400000 */
[----:B------:R-:W-:Y:S01]  /*9b90*/  LOP3.LUT R20, R147, 0xffff0000, RZ, 0xc0, !PT ;  /* 0xffff000093147812 */ /* 0x000fe200078ec0ff */
[----:B------:R-:W-:Y:S01]  /*9ba0*/  FFMA R11, R133, R18, R11 ;  /* 0x00000012850b7223 */ /* 0x000fe2000000000b */
[----:B------:R-:W-:Y:S01]  /*9bb0*/  SHF.L.U32 R18, R155, 0x10, RZ ;  /* 0x000000109b127819 */ /* 0x000fe200000006ff */
[----:B------:R-:W-:Y:S01]  /*9bc0*/  FMUL R13, R130, R62 ;  /* 0x0000003e820d7220 */ /* 0x000fe20000400000 */
[----:B------:R-:W-:Y:S01]  /*9bd0*/  F2FP.BF16.F32.PACK_AB R97, R10, R9 ;  /* 0x000000090a61723e */ /* 0x000fe200000010ff */
[C---:B------:R-:W-:Y:S01]  /*9be0*/  FFMA R12, R133.reuse, R15, R12 ;  /* 0x0000000f850c7223 */ /* 0x040fe2000000000c */
[----:B------:R-:W-:Y:S01]  /*9bf0*/  SHF.L.U32 R15, R150, 0x10, RZ ;  /* 0x00000010960f7819 */ /* 0x000fe200000006ff */
[----:B------:R-:W-:Y:S01]  /*9c00*/  FMUL R14, R130, R63 ;  /* 0x0000003f820e7220 */ /* 0x000fe20000400000 */
[----:B------:R-:W-:Y:S01]  /*9c10*/  FFMA R13, R133, R18, R13 ;  /* 0x00000012850d7223 */ /* 0x000fe2000000000d */
[----:B------:R-:W-:Y:S01]  /*9c20*/  LOP3.LUT R18, R145, 0xffff0000, RZ, 0xc0, !PT ;  /* 0xffff000091127812 */ /* 0x000fe200078ec0ff */
[----:B------:R1:W-:Y:S01]  /*9c30*/  @!P1 STS.128 [R195+0x2010], R92 ;  /* 0x0020105cc3009388 */ /* 0x0003e20000000c00 */
[----:B------:R-:W-:Y:S01]  /*9c40*/  F2FP.BF16.F32.PACK_AB R98, R12, R11 ;  /* 0x0000000b0c62723e */ /* 0x000fe200000010ff */
[C---:B------:R-:W-:Y:S01]  /*9c50*/  FFMA R14, R133.reuse, R17, R14 ;  /* 0x00000011850e7223 */ /* 0x040fe2000000000e */
[----:B------:R-:W-:Y:S01]  /*9c60*/  SHF.L.U32 R11, R148, 0x10, RZ ;  /* 0x00000010940b7819 */ /* 0x000fe200000006ff */
[----:B------:R-:W-:Y:S01]  /*9c70*/  FMUL R8, R130, R64 ;  /* 0x0000004082087220 */ /* 0x000fe20000400000 */
[----:B------:R-:W-:Y:S01]  /*9c80*/  LOP3.LUT R12, R148, 0xffff0000, RZ, 0xc0, !PT ;  /* 0xffff0000940c7812 */ /* 0x000fe200078ec0ff */
[----:B------:R-:W-:Y:S01]  /*9c90*/  FMUL R9, R130, R65 ;  /* 0x0000004182097220 */ /* 0x000fe20000400000 */
[----:B------:R-:W-:Y:S01]  /*9ca0*/  F2FP.BF16.F32.PACK_AB R99, R14, R13 ;  /* 0x0000000d0e63723e */ /* 0x000fe200000010ff */
[----:B------:R-:W-:Y:S01]  /*9cb0*/  FFMA R8, R133, R11, R8 ;  /* 0x0000000b85087223 */ /* 0x000fe20000000008 */
[----:B------:R-:W-:Y:S01]  /*9cc0*/  SHF.L.U32 R13, R149, 0x10, RZ ;  /* 0x00000010950d7819 */ /* 0x000fe200000006ff */
[----:B------:R-:W-:Y:S01]  /*9cd0*/  FFMA R9, R133, R12, R9 ;  /* 0x0000000c85097223 */ /* 0x000fe20000000009 */
[----:B------:R-:W-:Y:S01]  /*9ce0*/  LOP3.LUT R14, R149, 0xffff0000, RZ, 0xc0, !PT ;  /* 0xffff0000950e7812 */ /* 0x000fe200078ec0ff */
[C---:B------:R-:W-:Y:S01]  /*9cf0*/  FMUL R10, R130.reuse, R66 ;  /* 0x00000042820a7220 */ /* 0x040fe20000400000 */
[----:B------:R-:W-:Y:S01]  /*9d00*/  SHF.L.U32 R17, R147, 0x10, RZ ;  /* 0x0000001093117819 */ /* 0x000fe200000006ff */
[C---:B------:R-:W-:Y:S01]  /*9d10*/  FMUL R11, R130.reuse, R67 ;  /* 0x00000043820b7220 */ /* 0x040fe20000400000 */
[----:B--2---:R-:W-:Y:S01]  /*9d20*/  F2FP.BF16.F32.PACK_AB R88, R9, R8 ;  /* 0x000000080958723e */ /* 0x004fe200000010ff */
[C---:B------:R-:W-:Y:S01]  /*9d30*/  FFMA R10, R133.reuse, R13, R10 ;  /* 0x0000000d850a7223 */ /* 0x040fe2000000000a */
[----:B------:R-:W-:Y:S01]  /*9d40*/  FMUL R12, R130, R68 ;  /* 0x00000044820c7220 */ /* 0x000fe20000400000 */
[C---:B------:R-:W-:Y:S01]  /*9d50*/  FFMA R11, R133.reuse, R14, R11 ;  /* 0x0000000e850b7223 */ /* 0x040fe2000000000b */
[----:B------:R-:W-:Y:S01]  /*9d60*/  LOP3.LUT R14, R150, 0xffff0000, RZ, 0xc0, !PT ;  /* 0xffff0000960e7812 */ /* 0x000fe200078ec0ff */
[C---:B------:R-:W-:Y:S01]  /*9d70*/  FMUL R13, R130.reuse, R69 ;  /* 0x00000045820d7220 */ /* 0x040fe20000400000 */
[----:B------:R2:W-:Y:S01]  /*9d80*/  @!P1 STS.128 [R188+0x3000], R96 ;  /* 0x00300060bc009388 */ /* 0x0005e20000000c00 */
[----:B------:R-:W-:Y:S01]  /*9d90*/  FFMA R12, R133, R15, R12 ;  /* 0x0000000f850c7223 */ /* 0x000fe2000000000c */
[----:B------:R-:W-:Y:S01]  /*9da0*/  F2FP.BF16.F32.PACK_AB R89, R11, R10 ;  /* 0x0000000a0b59723e */ /* 0x000fe200000010ff */
[----:B------:R-:W-:Y:S01]  /*9db0*/  FFMA R13, R133, R14, R13 ;  /* 0x0000000e850d7223 */ /* 0x000fe2000000000d */
[C---:B------:R-:W-:Y:S01]  /*9dc0*/  SHF.L.U32 R11, R151.reuse, 0x10, RZ ;  /* 0x00000010970b7819 */ /* 0x040fe200000006ff */
[C---:B------:R-:W-:Y:S01]  /*9dd0*/  FMUL R8, R130.reuse, R70 ;  /* 0x0000004682087220 */ /* 0x040fe20000400000 */
[----:B------:R-:W-:Y:S01]  /*9de0*/  LOP3.LUT R14, R151, 0xffff0000, RZ, 0xc0, !PT ;  /* 0xffff0000970e7812 */ /* 0x000fe200078ec0ff */
[----:B------:R-:W-:Y:S01]  /*9df0*/  FMUL R9, R130, R71 ;  /* 0x0000004782097220 */ /* 0x000fe20000400000 */
[----:B------:R-:W-:Y:S01]  /*9e00*/  SHF.L.U32 R15, R140, 0x10, RZ ;  /* 0x000000108c0f7819 */ /* 0x000fe200000006ff */
        /* <DEDUP_REMOVED lines=10> */
[----:B------:R-:W-:Y:S01]  /*9eb0*/  FMUL R13, R130, R75 ;  /* 0x0000004b820d7220 */ /* 0x000fe20000400000 */
[C---:B------:R-:W-:Y:S01]  /*9ec0*/  FFMA R11, R133.reuse, R14, R11 ;  /* 0x0000000e850b7223 */ /* 0x040fe2000000000b */
[----:B------:R-:W-:Y:S01]  /*9ed0*/  SHF.L.U32 R14, R142, 0x10, RZ ;  /* 0x000000108e0e7819 */ /* 0x000fe200000006ff */
[C---:B------:R-:W-:Y:S01]  /*9ee0*/  FFMA R12, R133.reuse, R15, R12 ;  /* 0x0000000f850c7223 */ /* 0x040fe2000000000c */
[----:B------:R-:W-:Y:S01]  /*9ef0*/  SHF.L.U32 R15, R144, 0x10, RZ ;  /* 0x00000010900f7819 */ /* 0x000fe200000006ff */
[----:B------:R-:W-:Y:S01]  /*9f00*/  FFMA R13, R133, R16, R13 ;  /* 0x00000010850d7223 */ /* 0x000fe2000000000d */
[----:B------:R-:W-:Y:S01]  /*9f10*/  LOP3.LUT R16, R142, 0xffff0000, RZ, 0xc0, !PT ;  /* 0xffff00008e107812 */ /* 0x000fe200078ec0ff */
[----:B------:R4:W-:Y:S01]  /*9f20*/  @!P1 STS.128 [R198+0x3010], R88 ;  /* 0x00301058c6009388 */ /* 0x0009e20000000c00 */
[----:B-1----:R-:W-:Y:S01]  /*9f30*/  F2FP.BF16.F32.PACK_AB R92, R11, R10 ;  /* 0x0000000a0b5c723e */ /* 0x002fe200000010ff */
[C---:B------:R-:W-:Y:S01]  /*9f40*/  FMUL R8, R130.reuse, R76 ;  /* 0x0000004c82087220 */ /* 0x040fe20000400000 */
[----:B------:R-:W-:Y:S01]  /*9f50*/  F2FP.BF16.F32.PACK_AB R93, R13, R12 ;  /* 0x0000000c0d5d723e */ /* 0x000fe200000010ff */
[C---:B------:R-:W-:Y:S01]  /*9f60*/  FMUL R9, R130.reuse, R77 ;  /* 0x0000004d82097220 */ /* 0x040fe20000400000 */
[----:B------:R-:W-:Y:S01]  /*9f70*/  SHF.L.U32 R13, R143, 0x10, RZ ;  /* 0x000000108f0d7819 */ /* 0x000fe200000006ff */
[----:B------:R-:W-:Y:S01]  /*9f80*/  FFMA R8, R133, R14, R8 ;  /* 0x0000000e85087223 */ /* 0x000fe20000000008 */
[----:B------:R-:W-:Y:S01]  /*9f90*/  LOP3.LUT R14, R143, 0xffff0000, RZ, 0xc0, !PT ;  /* 0xffff00008f0e7812 */ /* 0x000fe200078ec0ff */
[----:B------:R-:W1:Y:S01]  /*9fa0*/  S2R R200, SR_CgaCtaId ;  /* 0x0000000000c87919 */ /* 0x000e620000008800 */
[C---:B------:R-:W-:Y:S01]  /*9fb0*/  FMUL R10, R130.reuse, R78 ;  /* 0x0000004e820a7220 */ /* 0x040fe20000400000 */
[----:B------:R-:W-:Y:S01]  /*9fc0*/  FFMA R9, R133, R16, R9 ;  /* 0x0000001085097223 */ /* 0x000fe20000000009 */
[----:B------:R-:W-:Y:S01]  /*9fd0*/  SHF.L.U32 R16, R145, 0x10, RZ ;  /* 0x0000001091107819 */ /* 0x000fe200000006ff */
[C---:B------:R-:W-:Y:S01]  /*9fe0*/  FMUL R11, R130.reuse, R79 ;  /* 0x0000004f820b7220 */ /* 0x040fe20000400000 */
[----:B------:R-:W-:Y:S01]  /*9ff0*/  FFMA R10, R133, R13, R10 ;  /* 0x0000000d850a7223 */ /* 0x000fe2000000000a */
[----:B------:R-:W-:Y:S01]  /*a000*/  FMUL R12, R130, R80 ;  /* 0x00000050820c7220 */ /* 0x000fe20000400000 */
[----:B------:R-:W-:Y:S01]  /*a010*/  F2FP.BF16.F32.PACK_AB R94, R9, R8 ;  /* 0x00000008095e723e */ /* 0x000fe200000010ff */
[C---:B------:R-:W-:Y:S01]  /*a020*/  FFMA R11, R133.reuse, R14, R11 ;  /* 0x0000000e850b7223 */ /* 0x040fe2000000000b */
[----:B------:R-:W-:Y:S01]  /*a030*/  LOP3.LUT R14, R144, 0xffff0000, RZ, 0xc0, !PT ;  /* 0xffff0000900e7812 */ /* 0x000fe200078ec0ff */
[C---:B------:R-:W-:Y:S01]  /*a040*/  FMUL R8, R130.reuse, R81 ;  /* 0x0000005182087220 */ /* 0x040fe20000400000 */
[C---:B------:R-:W-:Y:S01]  /*a050*/  FMUL R9, R130.reuse, R82 ;  /* 0x0000005282097220 */ /* 0x040fe20000400000 */
[----:B------:R-:W-:Y:S01]  /*a060*/  FMUL R13, R130, R83 ;  /* 0x00000053820d7220 */ /* 0x000fe20000400000 */
[C---:B------:R-:W-:Y:S01]  /*a070*/  FFMA R12, R133.reuse, R15, R12 ;  /* 0x0000000f850c7223 */ /* 0x040fe2000000000c */
[C---:B------:R-:W-:Y:S01]  /*a080*/  FFMA R8, R133.reuse, R14, R8 ;  /* 0x0000000e85087223 */ /* 0x040fe20000000008 */
[----:B------:R-:W-:Y:S01]  /*a090*/  FFMA R9, R133, R16, R9 ;  /* 0x0000001085097223 */ /* 0x000fe20000000009 */
[----:B------:R-:W-:Y:S01]  /*a0a0*/  F2FP.BF16.F32.PACK_AB R95, R11, R10 ;  /* 0x0000000a0b5f723e */ /* 0x000fe200000010ff */
[C---:B------:R-:W-:Y:S01]  /*a0b0*/  FFMA R13, R133.reuse, R18, R13 ;  /* 0x00000012850d7223 */ /* 0x040fe2000000000d */
[----:B------:R-:W-:Y:S01]  /*a0c0*/  SHF.L.U32 R16, R146, 0x10, RZ ;  /* 0x0000001092107819 */ /* 0x000fe200000006ff */
[----:B------:R-:W-:Y:S01]  /*a0d0*/  FMUL R10, R130, R84 ;  /* 0x00000054820a7220 */ /* 0x000fe20000400000 */
[----:B------:R-:W-:Y:S01]  /*a0e0*/  LOP3.LUT R18, R146, 0xffff0000, RZ, 0xc0, !PT ;  /* 0xffff000092127812 */ /* 0x000fe200078ec0ff */
[----:B------:R4:W-:Y:S01]  /*a0f0*/  @!P1 STS.128 [R196+0x3020], R92 ;  /* 0x0030205cc4009388 */ /* 0x0009e20000000c00 */
[C---:B------:R-:W-:Y:S01]  /*a100*/  FMUL R11, R130.reuse, R85 ;  /* 0x00000055820b7220 */ /* 0x040fe20000400000 */
[C---:B------:R-:W-:Y:S01]  /*a110*/  FMUL R14, R130.reuse, R86 ;  /* 0x00000056820e7220 */ /* 0x040fe20000400000 */
[----:B------:R-:W-:Y:S01]  /*a120*/  FMUL R15, R130, R87 ;  /* 0x00000057820f7220 */ /* 0x000fe20000400000 */
[C---:B------:R-:W-:Y:S01]  /*a130*/  FFMA R10, R133.reuse, R16, R10 ;  /* 0x00000010850a7223 */ /* 0x040fe2000000000a */
[C---:B------:R-:W-:Y:S01]  /*a140*/  FFMA R11, R133.reuse, R18, R11 ;  /* 0x00000012850b7223 */ /* 0x040fe2000000000b */
[C---:B------:R-:W-:Y:S01]  /*a150*/  FFMA R14, R133.reuse, R17, R14 ;  /* 0x00000011850e7223 */ /* 0x040fe2000000000e */
[----:B------:R-:W-:Y:S01]  /*a160*/  FFMA R15, R133, R20, R15 ;  /* 0x00000014850f7223 */ /* 0x000fe2000000000f */
[----:B--2---:R-:W-:Y:S01]  /*a170*/  F2FP.BF16.F32.PACK_AB R96, R8, R12 ;  /* 0x0000000c0860723e */ /* 0x004fe200000010ff */
[----:B------:R-:W-:Y:S01]  /*a180*/  BSSY.RECONVERGENT B0, `(.L_x_125) ;  /* 0x0000021000007945 */ /* 0x000fe20003800200 */
[----:B------:R-:W-:Y:S02]  /*a190*/  F2FP.BF16.F32.PACK_AB R97, R13, R9 ;  /* 0x000000090d61723e */ /* 0x000fe400000010ff */
[----:B------:R-:W-:Y:S02]  /*a1a0*/  F2FP.BF16.F32.PACK_AB R98, R11, R10 ;  /* 0x0000000a0b62723e */ /* 0x000fe400000010ff */
[----:B------:R-:W-:Y:S02]  /*a1b0*/  F2FP.BF16.F32.PACK_AB R99, R15, R14 ;  /* 0x0000000e0f63723e */ /* 0x000fe400000010ff */
[----:B------:R-:W-:Y:S02]  /*a1c0*/  MOV R12, UR47 ;  /* 0x0000002f000c7c02 */ /* 0x000fe40008000f00 */
[----:B------:R-:W-:Y:S01]  /*a1d0*/  LEA R11, R137, UR45, 0x3 ;  /* 0x0000002d890b7c11 */ /* 0x000fe2000f8e18ff */
[----:B------:R4:W-:Y:S01]  /*a1e0*/  @!P1 STS.128 [R195+0x3010], R96 ;  /* 0x00301060c3009388 */ /* 0x0009e20000000c00 */
[----:B------:R-:W-:Y:S04]  /*a1f0*/  @P2 LEA R12, R12, UR45, 0x3 ;  /* 0x0000002d0c0c2c11 */ /* 0x000fe8000f8e18ff */
[----:B------:R-:W-:Y:S02]  /*a200*/  @P2 IADD3 R13, PT, PT, R12, 0x50, RZ ;  /* 0x000000500c0d2810 */ /* 0x000fe40007ffe0ff */
[----:B------:R-:W-:Y:S01]  /*a210*/  @P2 SHF.L.U32 R12, RZ, 0x1f, RZ ;  /* 0x0000001fff0c2819 */ /* 0x000fe200000006ff */
[----:B------:R-:W-:Y:S01]  /*a220*/  @!PT LDS RZ, [RZ] ;  /* 0x00000000fffff984 */ /* 0x000fe20000000800 */
[----:B------:R-:W-:Y:S01]  /*a230*/  @!PT LDS RZ, [RZ] ;  /* 0x00000000fffff984 */ /* 0x000fe20000000800 */
[----:B------:R-:W-:Y:S01]  /*a240*/  @!PT LDS RZ, [RZ] ;  /* 0x00000000fffff984 */ /* 0x000fe20000000800 */
[----:B------:R-:W-:Y:S01]  /*a250*/  @!PT LDS RZ, [RZ] ;  /* 0x00000000fffff984 */ /* 0x000fe20000000800 */
[----:B------:R2:W-:Y:S06]  /*a260*/  MEMBAR.ALL.CTA ;  /* 0x0000000000007992 */ /* 0x0005ec0000008000 */
[----:B--2---:R-:W2:Y:S01]  /*a270*/  FENCE.VIEW.ASYNC.S ;  /* 0x00000000000073c6 */ /* 0x004ea20000000000 */
[----:B-1----:R-:W-:Y:S01]  /*a280*/  @P2 PRMT R13, R200, 0x654, R13 ;  /* 0x00000654c80d2816 */ /* 0x002fe2000000000d */
[----:B--2---:R-:W-:Y:S06]  /*a290*/  BAR.SYNC.DEFER_BLOCKING 0x1, 0x80 ;  /* 0x0042000000007b1d */ /* 0x004fec0000010000 */
[----:B------:R-:W-:Y:S05]  /*a2a0*/  @P0 BRA `(.L_x_126) ;  /* 0x0000000000380947 */ /* 0x000fea0003800000 */
[----:B------:R-:W-:Y:S01]  /*a2b0*/  R2UR UR9, R212 ;  /* 0x00000000d40972ca */ /* 0x000fe200000e0000 */
[----:B------:R-:W-:Y:S02]  /*a2c0*/  UIADD3 UR4, UP0, UPT, UR54, 0xa80, URZ ;  /* 0x00000a8036047890 */ /* 0x000fe4000ff1e0ff */
[----:B------:R-:W-:Y:S02]  /*a2d0*/  UIADD3 UR10, UPT, UPT, UR50, 0x40, URZ ;  /* 0x00000040320a7890 */ /* 0x000fe4000fffe0ff */
[----:B------:R-:W-:Y:S02]  /*a2e0*/  UIADD3 UR8, UPT, UPT, UR45, 0x2200, URZ ;  /* 0x000022002d087890 */ /* 0x000fe4000fffe0ff */
[----:B------:R-:W-:Y:S01]  /*a2f0*/  UIADD3.X UR5, UPT, UPT, URZ, UR55, URZ, UP0, !UPT ;  /* 0x00000037ff057290 */ /* 0x000fe200087fe4ff */
[----:B------:R-:W-:Y:S01]  /*a300*/  UMOV UR11, UR44 ;  /* 0x0000002c000b7c82 */ /* 0x000fe20008000000 */
[----:B------:R-:W-:Y:S01]  /*a310*/  UIADD3 UR12, UPT, UPT, UR45, 0x3200, URZ ;  /* 0x000032002d0c7890 */ /* 0x000fe2000fffe0ff */
[----:B------:R-:W-:Y:S03]  /*a320*/  UMOV UR15, UR44 ;  /* 0x0000002c000f7c82 */ /* 0x000fe60008000000 */
[----:B------:R-:W-:Y:S01]  /*a330*/  UIADD3 UR13, UPT, UPT, UR9, 0x80, URZ ;  /* 0x00000080090d7890 */ /* 0x000fe2000fffe0ff */
[----:B------:R-:W-:Y:S02]  /*a340*/  UMOV UR14, UR10 ;  /* 0x0000000a000e7c82 */ /* 0x000fe40008000000 */
[----:B------:R1:W-:Y:S06]  /*a350*/  UTMASTG.3D [UR8], [UR4] ;  /* 0x00000008040073b5 */ /* 0x0003ec0008010000 */
[----:B------:R1:W-:Y:S01]  /*a360*/  UTMASTG.3D [UR12], [UR4] ;  /* 0x0000000c040073b5 */ /* 0x0003e20008010000 */
[----:B------:R0:W-:Y:S01]  /*a370*/  UTMACMDFLUSH ;  /* 0x00000000000079b7 */ /* 0x0001e20000000000 */
[----:B-1----:R-:W-:Y:S04]  /*a380*/  DEPBAR.LE SB0, 0x1 ;  /* 0x000080400000791a */ /* 0x002fe80000000000 */
.L_x_126:
[----:B------:R-:W-:Y:S05]  /*a390*/  BSYNC.RECONVERGENT B0 ;  /* 0x0000000000007941 */ /* 0x000fea0003800200 */
.L_x_125:
[----:B------:R-:W-:Y:S01]  /*a3a0*/  BAR.SYNC.DEFER_BLOCKING 0x1, 0x80 ;  /* 0x0042000000007b1d */ /* 0x000fe20000010000 */
[----:B------:R-:W-:Y:S02]  /*a3b0*/  UISETP.NE.AND UP0, UPT, UR43, URZ, UPT ;  /* 0x000000ff2b00728c */ /* 0x000fe4000bf05270 */
[----:B------:R-:W-:Y:S03]  /*a3c0*/  UIADD3 UR5, UPT, UPT, UR47, 0x1, URZ ;  /* 0x000000012f057890 */ /* 0x000fe6000fffe0ff */
[----:B------:R1:W-:Y:S01]  /*a3d0*/  @P2 SYNCS.ARRIVE.TRANS64.RED.A1T0 RZ, [R13+URZ], RZ ;  /* 0x000000ff0dff29a7 */ /* 0x0003e200081004ff */
[----:B------:R-:W-:Y:S01]  /*a3e0*/  UMOV UR4, 0x40 ;  /* 0x0000004000047882 */ /* 0x000fe20000000000 */
[----:B------:R-:W-:Y:S01]  /*a3f0*/  BSSY B1, `(.L_x_127) ;  /* 0x0000021000017945 */ /* 0x000fe20003800000 */
[----:B------:R-:W-:Y:S02]  /*a400*/  USEL UR4, UR4, 0x20, !UP0 ;  /* 0x0000002004047887 */ /* 0x000fe4000c000000 */
[----:B------:R-:W-:Y:S02]  /*a410*/  UISETP.NE.AND UP0, UPT, UR5, 0x4, UPT ;  /* 0x000000040500788c */ /* 0x000fe4000bf05270 */
[----:B------:R-:W-:Y:S01]  /*a420*/  UIADD3 UR49, UPT, UPT, UR52, UR4, URZ ;  /* 0x0000000434317290 */ /* 0x000fe2000fffe0ff */
[----:B------:R-:W2:Y:S01]  /*a430*/  @P2 SYNCS.PHASECHK.TRANS64.TRYWAIT P0, [R11+URZ+0x30], R12 ;  /* 0x0000300c0b0025a7 */ /* 0x000ea200080011ff */
[----:B----4-:R-:W-:Y:S01]  /*a440*/  VIADD R92, R131, UR4 ;  /* 0x00000004835c7c36 */ /* 0x010fe20008000000 */
[----:B------:R-:W-:Y:S04]  /*a450*/  USEL UR46, UR5, URZ, UP0 ;  /* 0x000000ff052e7287 */ /* 0x000fe80008000000 */
[----:B------:R-:W-:Y:S04]  /*a460*/  SHF.R.U32.HI R10, RZ, 0x15, R92 ;  /* 0x00000015ff0a7819 */ /* 0x000fe8000001165c */
[----:B------:R-:W-:Y:S02]  /*a470*/  LOP3.LUT R16, R10, 0x3, RZ, 0xc0, !PT ;  /* 0x000000030a107812 */ /* 0x000fe400078ec0ff */
[----:B--2---:R-:W-:Y:S01]  /*a480*/  @P2 SEL R138, RZ, 0x1, !P0 ;  /* 0x00000001ff8a2807 */ /* 0x004fe20004000000 */
[----:B-1----:R-:W-:Y:S06]  /*a490*/  @!P2 BRA `(.L_x_128) ;  /* 0x000000000058a947 */ /* 0x002fec0003800000 */
        /* <DEDUP_REMOVED lines=8> */
[----:B------:R-:W-:Y:S04]  /*a520*/  SHF.L.U32 R8, RZ, 0x1f, RZ ;  /* 0x0000001fff087819 */ /* 0x000fe800000006ff */
[----:B------:R-:W1:Y:S02]  /*a530*/  SYNCS.PHASECHK.TRANS64.TRYWAIT P0, [R11+URZ+0x30], R8 ;  /* 0x000030080b0075a7 */ /* 0x000e6400080011ff */
[----:B-1----:R-:W-:Y:S05]  /*a540*/  @!P0 BRA `(.L_x_131) ;  /* 0x0000009000888947 */ /* 0x002fea0003800000 */
.L_x_130:
[----:B------:R-:W-:Y:S05]  /*a550*/  BSYNC B0 ;  /* 0x0000000000007941 */ /* 0x000fea0003800000 */
.L_x_129:
[----:B------:R-:W-:Y:S02]  /*a560*/  ISETP.NE.AND P0, PT, R199, RZ, PT ;  /* 0x000000ffc700720c */ /* 0x000fe40003f05270 */
[----:B------:R-:W-:Y:S11]  /*a570*/  IADD3 R137, PT, PT, R137, 0x1, RZ ;  /* 0x0000000189897810 */ /* 0x000ff60007ffe0ff */
[----:B------:R2:W4:Y:S04]  /*a580*/  @P0 LDS.128 R160, [R3+0x20] ;  /* 0x0000200003a00984 */ /* 0x0005280000000c00 */
[----:B------:R2:W1:Y:S04]  /*a590*/  @P0 LDS.128 R140, [R3+0x1020] ;  /* 0x00102000038c0984 */ /* 0x0004680000000c00 */
[----:B------:R2:W1:Y:S04]  /*a5a0*/  @P0 LDS.128 R168, [R6] ;  /* 0x0000000006a80984 */ /* 0x0004680000000c00 */
[----:B------:R2:W1:Y:S04]  /*a5b0*/  @P0 LDS.128 R152, [R6+0x1000] ;  /* 0x0010000006980984 */ /* 0x0004680000000c00 */
[----:B------:R2:W1:Y:S04]  /*a5c0*/  @P0 LDS.128 R164, [R4+0x10] ;  /* 0x0000100004a40984 */ /* 0x0004680000000c00 */
[----:B------:R2:W1:Y:S04]  /*a5d0*/  @P0 LDS.128 R148, [R4+0x1010] ;  /* 0x0010100004940984 */ /* 0x0004680000000c00 */
[----:B------:R2:W1:Y:S04]  /*a5e0*/  @P0 LDS.128 R156, [R0+0x10] ;  /* 0x00001000009c0984 */ /* 0x0004680000000c00 */
[----:B------:R2:W1:Y:S02]  /*a5f0*/  @P0 LDS.128 R144, [R0+0x1010] ;  /* 0x0010100000900984 */ /* 0x0004640000000c00 */
.L_x_128:
[----:B------:R-:W-:Y:S05]  /*a600*/  BSYNC B1 ;  /* 0x0000000000017941 */ /* 0x000fea0003800000 */
.L_x_127:
[----:B------:R-:W-:Y:S11]  /*a610*/  ISETP.NE.AND P0, PT, R189, R16, PT ;  /* 0x00000010bd00720c */ /* 0x000ff60003f05270 */
[----:B------:R-:W-:Y:S02]  /*a620*/  @!UPT UIADD3 URZ, UPT, UPT, URZ, URZ, URZ ;  /* 0x000000fffffff290 */ /* 0x000fe4000fffe0ff */
[----:B------:R-:W-:Y:S05]  /*a630*/  @P0 BRA `(.L_x_132) ;  /* 0x0000000000bc0947 */ /* 0x000fea0003800000 */
[----:B------:R-:W-:Y:S11]  /*a640*/  LOP3.LUT P0, RZ, R10, 0x3, R177, 0x48, !PT ;  /* 0x000000030aff7812 */ /* 0x000ff600078048b1 */
[----:B------:R-:W-:Y:S02]  /*a650*/  @!UPT UIADD3 URZ, UPT, UPT, URZ, URZ, URZ ;  /* 0x000000fffffff290 */ /* 0x000fe4000fffe0ff */
[----:B------:R-:W-:Y:S05]  /*a660*/  @!P0 BRA `(.L_x_133) ;  /* 0x0000000000408947 */ /* 0x000fea0003800000 */
[----:B------:R-:W5:Y:S01]  /*a670*/  LDCU.64 UR8, c[0x4][0x70] ;  /* 0x01000e00ff0877ac */ /* 0x000f620008000a00 */
[----:B------:R-:W-:Y:S01]  /*a680*/  MOV R15, 0x0 ;  /* 0x00000000000f7802 */ /* 0x000fe20000000f00 */
[----:B------:R-:W-:Y:S02]  /*a690*/  HFMA2 R12, -RZ, RZ, 0, 5.9604644775390625e-08 ;  /* 0x00000001ff0c7431 */ /* 0x000fe400000001ff */
[----:B-1----:R-:W-:Y:S02]  /*a6a0*/  IMAD.MOV.U32 R8, RZ, RZ, 0x192 ;  /* 0x00000192ff087424 */ /* 0x002fe400078e00ff */
[----:B------:R-:W-:Y:S01]  /*a6b0*/  IMAD.MOV.U32 R13, RZ, RZ, RZ ;  /* 0x000000ffff0d7224 */ /* 0x000fe200078e00ff */
[----:B------:R-:W1:Y:S01]  /*a6c0*/  LDCU.64 UR6, c[0x4][0x78] ;  /* 0x01000f00ff0677ac */ /* 0x000e620008000a00 */
[----:B------:R-:W3:Y:S01]  /*a6d0*/  LDC.64 R14, c[0x4][R15] ;  /* 0x010000000f0e7b82 */ /* 0x000ee20000000a00 */
[----:B------:R-:W4:Y:S01]  /*a6e0*/  LDCU.64 UR4, c[0x4][0x10] ;  /* 0x01000200ff0477ac */ /* 0x000f220008000a00 */
[----:B-----5:R-:W-:Y:S01]  /*a6f0*/  MOV R5, UR9 ;  /* 0x0000000900057c02 */ /* 0x020fe20008000f00 */
[----:B--2---:R-:W-:Y:S01]  /*a700*/  IMAD.U32 R4, RZ, RZ, UR8 ;  /* 0x00000008ff047e24 */ /* 0x004fe2000f8e00ff */
[----:B-1----:R-:W-:Y:S01]  /*a710*/  MOV R7, UR7 ;  /* 0x0000000700077c02 */ /* 0x002fe20008000f00 */
[----:B------:R-:W-:Y:S01]  /*a720*/  IMAD.U32 R6, RZ, RZ, UR6 ;  /* 0x00000006ff067e24 */ /* 0x000fe2000f8e00ff */
[----:B----4-:R-:W-:Y:S01]  /*a730*/  MOV R11, UR5 ;  /* 0x00000005000b7c02 */ /* 0x010fe20008000f00 */
[----:B------:R-:W-:Y:S02]  /*a740*/  IMAD.U32 R10, RZ, RZ, UR4 ;  /* 0x00000004ff0a7e24 */ /* 0x000fe4000f8e00ff */
[----:B------:R-:W-:Y:S07]  /*a750*/  LEPC R20, `(.L_x_133) ;  /* 0x000000001014794e */ /* 0x000fee0000000000 */
[----:B---3--:R-:W-:Y:S05]  /*a760*/  CALL.ABS.NOINC R14 ;  /* 0x000000000e007343 */ /* 0x008fea0003c00000 */
.L_x_133:
[----:B------:R-:W-:Y:S05]  /*a770*/  WARPSYNC.ALL ;  /* 0x0000000000007948 */ /* 0x000fea0003800000 */
[C---:B------:R-:W-:Y:S01]  /*a780*/  R2UR UR4, R92.reuse ;  /* 0x000000005c0472ca */ /* 0x040fe200000e0000 */
[----:B--2---:R-:W-:Y:S05]  /*a790*/  VIADD R0, R92, 0x80 ;  /* 0x000000805c007836 */ /* 0x004fea0000000000 */
[----:B------:R-:W-:Y:S04]  /*a7a0*/  SHF.R.U32.HI R0, RZ, 0x15, R0 ;  /* 0x00000015ff007819 */ /* 0x000fe80000011600 */
[----:B------:R-:W-:Y:S03]  /*a7b0*/  LOP3.LUT P0, RZ, R0, 0x3, R177, 0x48, !PT ;  /* 0x0000000300ff7812 */ /* 0x000fe600078048b1 */
[----:B------:R-:W2:Y:S10]  /*a7c0*/  LDTM.x32 R24, tmem[UR4] ;  /* 0x00000004001879ee */ /* 0x000eb400082c0000 */
[----:B--2---:R-:W-:Y:S05]  /*a7d0*/  @!P0 BRA `(.L_x_134) ;  /* 0x0000000000408947 */ /* 0x004fea0003800000 */
[----:B------:R-:W2:Y:S01]  /*a7e0*/  LDCU.64 UR8, c[0x4][0x70] ;  /* 0x01000e00ff0877ac */ /* 0x000ea20008000a00 */
[----:B------:R-:W-:Y:S01]  /*a7f0*/  MOV R15, 0x0 ;  /* 0x00000000000f7802 */ /* 0x000fe20000000f00 */
[----:B------:R-:W-:Y:S02]  /*a800*/  HFMA2 R12, -RZ, RZ, 0, 5.9604644775390625e-08 ;  /* 0x00000001ff0c7431 */ /* 0x000fe400000001ff */
[----:B-1----:R-:W-:Y:S02]  /*a810*/  IMAD.MOV.U32 R8, RZ, RZ, 0x192 ;  /* 0x00000192ff087424 */ /* 0x002fe400078e00ff */
[----:B------:R-:W-:Y:S01]  /*a820*/  IMAD.MOV.U32 R13, RZ, RZ, RZ ;  /* 0x000000ffff0d7224 */ /* 0x000fe200078e00ff */
[----:B------:R-:W1:Y:S01]  /*a830*/  LDCU.64 UR6, c[0x4][0x78] ;  /* 0x01000f00ff0677ac */ /* 0x000e620008000a00 */
[----:B------:R-:W3:Y:S01]  /*a840*/  LDC.64 R14, c[0x4][R15] ;  /* 0x010000000f0e7b82 */ /* 0x000ee20000000a00 */
[----:B------:R-:W5:Y:S01]  /*a850*/  LDCU.64 UR4, c[0x4][0x10] ;  /* 0x01000200ff0477ac */ /* 0x000f620008000a00 */
[----:B--2---:R-:W-:Y:S01]  /*a860*/  MOV R5, UR9 ;  /* 0x0000000900057c02 */ /* 0x004fe20008000f00 */
[----:B------:R-:W-:Y:S01]  /*a870*/  IMAD.U32 R4, RZ, RZ, UR8 ;  /* 0x00000008ff047e24 */ /* 0x000fe2000f8e00ff */
[----:B-1----:R-:W-:Y:S01]  /*a880*/  MOV R7, UR7 ;  /* 0x0000000700077c02 */ /* 0x002fe20008000f00 */
[----:B------:R-:W-:Y:S01]  /*a890*/  IMAD.U32 R6, RZ, RZ, UR6 ;  /* 0x00000006ff067e24 */ /* 0x000fe2000f8e00ff */
[----:B-----5:R-:W-:Y:S01]  /*a8a0*/  MOV R11, UR5 ;  /* 0x00000005000b7c02 */ /* 0x020fe20008000f00 */
[----:B------:R-:W-:Y:S02]  /*a8b0*/  IMAD.U32 R10, RZ, RZ, UR4 ;  /* 0x00000004ff0a7e24 */ /* 0x000fe4000f8e00ff */
[----:B------:R-:W-:Y:S07]  /*a8c0*/  LEPC R20, `(.L_x_134) ;  /* 0x000000001014794e */ /* 0x000fee0000000000 */
[----:B---34-:R-:W-:Y:S05]  /*a8d0*/  CALL.ABS.NOINC R14 ;  /* 0x000000000e007343 */ /* 0x018fea0003c00000 */
.L_x_134:
[----:B------:R-:W-:Y:S05]  /*a8e0*/  WARPSYNC.ALL ;  /* 0x0000000000007948 */ /* 0x000fea0003800000 */
[----:B------:R-:W-:Y:S11]  /*a8f0*/  R2UR UR4, R92 ;  /* 0x000000005c0472ca */ /* 0x000ff600000e0000 */
[----:B------:R-:W-:Y:S02]  /*a900*/  @!UPT UIADD3 URZ, UPT, UPT, URZ, URZ, URZ ;  /* 0x000000fffffff290 */ /* 0x000fe4000fffe0ff */
[----:B------:R-:W2:Y:S02]  /*a910*/  LDTM.x32 R56, tmem[UR4+0x80] ;  /* 0x00008004003879ee */ /* 0x000ea400082c0000 */
[----:B--2---:R-:W-:Y:S01]  /*a920*/  NOP ;  /* 0x0000000000007918 */ /* 0x004fe20000000000 */
.L_x_132:
[----:B-12---:R-:W-:Y:S01]  /*a930*/  SHF.L.U32 R4, R168, 0x10, RZ ;  /* 0x00000010a8047819 */ /* 0x006fe200000006ff */
[----:B------:R-:W-:Y:S01]  /*a940*/  FMUL R0, R130, R24 ;  /* 0x0000001882007220 */ /* 0x000fe20000400000 */
[----:B------:R-:W-:Y:S01]  /*a950*/  LOP3.LUT R6, R168, 0xffff0000, RZ, 0xc0, !PT ;  /* 0xffff0000a8067812 */ /* 0x000fe200078ec0ff */
[C---:B------:R-:W-:Y:S01]  /*a960*/  FMUL R3, R130.reuse, R25 ;  /* 0x0000001982037220 */ /* 0x040fe20000400000 */
[----:B------:R-:W-:Y:S01]  /*a970*/  SHF.L.U32 R7, R169, 0x10, RZ ;  /* 0x00000010a9077819 */ /* 0x000fe200000006ff */
[----:B------:R-:W-:Y:S01]  /*a980*/  FFMA R0, R133, R4, R0 ;  /* 0x0000000485007223 */ /* 0x000fe20000000000 */
[----:B------:R-:W-:Y:S01]  /*a990*/  LOP3.LUT R8, R169, 0xffff0000, RZ, 0xc0, !PT ;  /* 0xffff0000a9087812 */ /* 0x000fe200078ec0ff */
[----:B------:R-:W-:Y:S01]  /*a9a0*/  FMUL R4, R130, R26 ;  /* 0x0000001a82047220 */ /* 0x000fe20000400000 */
[C---:B------:R-:W-:Y:S01]  /*a9b0*/  SHF.L.U32 R9, R170.reuse, 0x10, RZ ;  /* 0x00000010aa097819 */ /* 0x040fe200000006ff */
[----:B------:R-:W-:Y:S01]  /*a9c0*/  FFMA R3, R133, R6, R3 ;  /* 0x0000000685037223 */ /* 0x000fe20000000003 */
[----:B------:R-:W-:Y:S01]  /*a9d0*/  LOP3.LUT R10, R170, 0xffff0000, RZ, 0xc0, !PT ;  /* 0xffff0000aa0a7812 */ /* 0x000fe200078ec0ff */
[C---:B------:R-:W-:Y:S01]  /*a9e0*/  FMUL R5, R130.reuse, R27 ;  /* 0x0000001b82057220 */ /* 0x040fe20000400000 */
[C---:B------:R-:W-:Y:S01]  /*a9f0*/  SHF.L.U32 R11, R171.reuse, 0x10, RZ ;  /* 0x00000010ab0b7819 */ /* 0x040fe200000006ff */
[C---:B------:R-:W-:Y:S01]  /*aa00*/  FMUL R6, R130.reuse, R28 ;  /* 0x0000001c82067220 */ /* 0x040fe20000400000 */
[----:B------:R-:W-:Y:S01]  /*aa10*/  LOP3.LUT R12, R171, 0xffff0000, RZ, 0xc0, !PT ;  /* 0xffff0000ab0c7812 */ /* 0x000fe200078ec0ff */
[----:B------:R-:W-:Y:S01]  /*aa20*/  FFMA R4, R133, R7, R4 ;  /* 0x0000000785047223 */ /* 0x000fe20000000004 */
[----:B------:R-:W-:Y:S01]  /*aa30*/  ISETP.NE.AND P1, PT, R189, R16, PT ;  /* 0x00000010bd00720c */ /* 0x000fe20003f25270 */
[----:B------:R-:W-:Y:S01]  /*aa40*/  FFMA R5, R133, R8, R5 ;  /* 0x0000000885057223 */ /* 0x000fe20000000005 */
[----:B------:R-:W-:Y:S01]  /*aa50*/  F2FP.BF16.F32.PACK_AB R16, R3, R0 ;  /* 0x000000000310723e */ /* 0x000fe200000010ff */
[C---:B------:R-:W-:Y:S01]  /*aa60*/  FMUL R7, R130.reuse, R29 ;  /* 0x0000001d82077220 */ /* 0x040fe20000400000 */
[----:B------:R-:W-:Y:S01]  /*aa70*/  LOP3.LUT R14, R159, 0xffff0000, RZ, 0xc0, !PT ;  /* 0xffff00009f0e7812 */ /* 0x000fe200078ec0ff */
[----:B------:R-:W-:Y:S01]  /*aa80*/  FFMA R6, R133, R9, R6 ;  /* 0x0000000985067223 */ /* 0x000fe20000000006 */
[----:B------:R-:W-:Y:S01]  /*aa90*/  F2FP.BF16.F32.PACK_AB R17, R5, R4 ;  /* 0x000000040511723e */ /* 0x000fe200000010ff */
[----:B------:R-:W-:Y:S01]  /*aaa0*/  FMUL R8, R130, R30 ;  /* 0x0000001e82087220 */ /* 0x000fe20000400000 */
[----:B------:R-:W-:Y:S01]  /*aab0*/  ISETP.NE.AND P2, PT, R194, RZ, PT ;  /* 0x000000ffc200720c */ /* 0x000fe20003f45270 */
[----:B------:R-:W-:Y:S01]  /*aac0*/  FMUL R9, R130, R31 ;  /* 0x0000001f82097220 */ /* 0x000fe20000400000 */
[----:B------:R-:W-:Y:S01]  /*aad0*/  ISETP.NE.AND P0, PT, R189, RZ, PT ;  /* 0x000000ffbd00720c */ /* 0x000fe20003f05270 */
[C---:B------:R-:W-:Y:S01]  /*aae0*/  FFMA R7, R133.reuse, R10, R7 ;  /* 0x0000000a85077223 */ /* 0x040fe20000000007 */
[C---:B------:R-:W-:Y:S01]  /*aaf0*/  FFMA R8, R133.reuse, R11, R8 ;  /* 0x0000000b85087223 */ /* 0x040fe20000000008 */
[----:B------:R-:W-:Y:S01]  /*ab00*/  SHF.L.U32 R11, R164, 0x10, RZ ;  /* 0x00000010a40b7819 */ /* 0x000fe200000006ff */
[----:B------:R-:W-:Y:S01]  /*ab10*/  FFMA R9, R133, R12, R9 ;  /* 0x0000000c85097223 */ /* 0x000fe20000000009 */
[----:B------:R-:W-:Y:S01]  /*ab20*/  SHF.L.U32 R12, R166, 0x10, RZ ;  /* 0x00000010a60c7819 */ /* 0x000fe200000006ff */
[C---:B------:R-:W-:Y:S01]  /*ab30*/  FMUL R10, R130.reuse, R32 ;  /* 0x00000020820a7220 */ /* 0x040fe20000400000 */
[----:B------:R-:W-:Y:S01]  /*ab40*/  F2FP.BF16.F32.PACK_AB R18, R7, R6 ;  /* 0x000000060712723e */ /* 0x000fe200000010ff */
[----:B------:R-:W-:Y:S01]  /*ab50*/  FMUL R0, R130, R33 ;  /* 0x0000002182007220 */ /* 0x000fe20000400000 */
[----:B------:R-:W-:Y:S01]  /*ab60*/  F2FP.BF16.F32.PACK_AB R19, R9, R8 ;  /* 0x000000080913723e */ /* 0x000fe200000010ff */
[----:B------:R-:W-:Y:S01]  /*ab70*/  FFMA R10, R133, R11, R10 ;  /* 0x0000000b850a7223 */ /* 0x000fe2000000000a */
[----:B------:R-:W-:Y:S01]  /*ab80*/  LOP3.LUT R6, R164, 0xffff0000, RZ, 0xc0, !PT ;  /* 0xffff0000a4067812 */ /* 0x000fe200078ec0ff */
[C---:B------:R-:W-:Y:S01]  /*ab90*/  FMUL R3, R130.reuse, R34 ;  /* 0x0000002282037220 */ /* 0x040fe20000400000 */
[C---:B------:R-:W-:Y:S01]  /*aba0*/  SHF.L.U32 R8, R165.reuse, 0x10, RZ ;  /* 0x00000010a5087819 */ /* 0x040fe200000006ff */
[----:B------:R1:W-:Y:S01]  /*abb0*/  @!P1 STS.128 [R188+0x4000], R16 ;  /* 0x00400010bc009388 */ /* 0x0003e20000000c00 */
[----:B------:R-:W-:Y:S01]  /*abc0*/  LOP3.LUT R7, R165, 0xffff0000, RZ, 0xc0, !PT ;  /* 0xffff0000a5077812 */ /* 0x000fe200078ec0ff */
[----:B------:R-:W-:Y:S01]  /*abd0*/  FMUL R4, R130, R35 ;  /* 0x0000002382047220 */ /* 0x000fe20000400000 */
[----:B------:R-:W-:Y:S01]  /*abe0*/  LOP3.LUT R9, R166, 0xffff0000, RZ, 0xc0, !PT ;  /* 0xffff0000a6097812 */ /* 0x000fe200078ec0ff */
[C---:B------:R-:W-:Y:S01]  /*abf0*/  FMUL R5, R130.reuse, R36 ;  /* 0x0000002482057220 */ /* 0x040fe20000400000 */
[----:B------:R-:W-:Y:S01]  /*ac00*/  LOP3.LUT R11, R167, 0xffff0000, RZ, 0xc0, !PT ;  /* 0xffff0000a70b7812 */ /* 0x000fe200078ec0ff */
[C---:B------:R-:W-:Y:S01]  /*ac10*/  FFMA R0, R133.reuse, R6, R0 ;  /* 0x0000000685007223 */ /* 0x040fe20000000000 */
[C---:B------:R-:W-:Y:S01]  /*ac20*/  FFMA R3, R133.reuse, R8, R3 ;  /* 0x0000000885037223 */ /* 0x040fe20000000003 */
[C---:B------:R-:W-:Y:S01]  /*ac30*/  FFMA R4, R133.reuse, R7, R4 ;  /* 0x0000000785047223 */ /* 0x040fe20000000004 */
[----:B------:R-:W-:Y:S01]  /*ac40*/  FFMA R5, R133, R12, R5 ;  /* 0x0000000c85057223 */ /* 0x000fe20000000005 */
[----:B------:R-:W-:Y:S01]  /*ac50*/  SHF.L.U32 R12, R167, 0x10, RZ ;  /* 0x00000010a70c7819 */ /* 0x000fe200000006ff */
[----:B------:R-:W-:Y:S01]  /*ac60*/  FMUL R6, R130, R37 ;  /* 0x0000002582067220 */ /* 0x000fe20000400000 */
[----:B------:R-:W-:Y:S01]  /*ac70*/  F2FP.BF16.F32.PACK_AB R20, R0, R10 ;  /* 0x0000000a0014723e */ /* 0x000fe200000010ff */
[----:B------:R-:W-:Y:S01]  /*ac80*/  FMUL R7, R130, R38 ;  /* 0x0000002682077220 */ /* 0x000fe20000400000 */
[----:B------:R-:W-:Y:S01]  /*ac90*/  F2FP.BF16.F32.PACK_AB R21, R4, R3 ;  /* 0x000000030415723e */ /* 0x000fe200000010ff */
[----:B------:R-:W-:Y:S01]  /*aca0*/  FMUL R8, R130, R39 ;  /* 0x0000002782087220 */ /* 0x000fe20000400000 */
[----:B----4-:R-:W-:Y:S01]  /*acb0*/  SHF.L.U32 R3, R160, 0x10, RZ ;  /* 0x00000010a0037819 */ /* 0x010fe200000006ff */
[C---:B------:R-:W-:Y:S01]  /*acc0*/  FFMA R6, R133.reuse, R9, R6 ;  /* 0x0000000985067223 */ /* 0x040fe20000000006 */
[----:B------:R-:W-:Y:S01]  /*acd0*/  SHF.L.U32 R9, R162, 0x10, RZ ;  /* 0x00000010a2097819 */ /* 0x000fe200000006ff */
[----:B------:R-:W-:Y:S01]  /*ace0*/  FFMA R7, R133, R12, R7 ;  /* 0x0000000c85077223 */ /* 0x000fe20000000007 */
[----:B------:R-:W-:Y:S01]  /*acf0*/  LOP3.LUT R10, R157, 0xffff0000, RZ, 0xc0, !PT ;  /* 0xffff00009d0a7812 */ /* 0x000fe200078ec0ff */
[C---:B------:R-:W-:Y:S01]  /*ad00*/  FFMA R8, R133.reuse, R11, R8 ;  /* 0x0000000b85087223 */ /* 0x040fe20000000008 */
[----:B------:R-:W-:Y:S01]  /*ad10*/  F2FP.BF16.F32.PACK_AB R22, R6, R5 ;  /* 0x000000050616723e */ /* 0x000fe200000010ff */
[----:B------:R-:W-:Y:S01]  /*ad20*/  FMUL R0, R130, R40 ;  /* 0x0000002882007220 */ /* 0x000fe20000400000 */
[----:B------:R-:W-:Y:S01]  /*ad30*/  LOP3.LUT R6, R160, 0xffff0000, RZ, 0xc0, !PT ;  /* 0xffff0000a0067812 */ /* 0x000fe200078ec0ff */
[----:B------:R-:W-:Y:S01]  /*ad40*/  FMUL R4, R130, R42 ;  /* 0x0000002a82047220 */ /* 0x000fe20000400000 */
[----:B------:R-:W-:Y:S01]  /*ad50*/  F2FP.BF16.F32.PACK_AB R23, R8, R7 ;  /* 0x000000070817723e */ /* 0x000fe200000010ff */
[----:B------:R-:W-:Y:S01]  /*ad60*/  FFMA R0, R133, R3, R0 ;  /* 0x0000000385007223 */ /* 0x000fe20000000000 */
[C---:B------:R-:W-:Y:S01]  /*ad70*/  SHF.L.U32 R7, R161.reuse, 0x10, RZ ;  /* 0x00000010a1077819 */ /* 0x040fe200000006ff */
[C---:B------:R-:W-:Y:S01]  /*ad80*/  FMUL R3, R130.reuse, R41 ;  /* 0x0000002982037220 */ /* 0x040fe20000400000 */
[----:B------:R-:W-:Y:S01]  /*ad90*/  LOP3.LUT R8, R161, 0xffff0000, RZ, 0xc0, !PT ;  /* 0xffff0000a1087812 */ /* 0x000fe200078ec0ff */
[----:B------:R-:W-:Y:S01]  /*ada0*/  FMUL R5, R130, R43 ;  /* 0x0000002b82057220 */ /* 0x000fe20000400000 */
[----:B------:R-:W-:Y:S01]  /*adb0*/  LOP3.LUT R12, R158, 0xffff0000, RZ, 0xc0, !PT ;  /* 0xffff00009e0c7812 */ /* 0x000fe200078ec0ff */
[----:B------:R-:W-:Y:S01]  /*adc0*/  FFMA R3, R133, R6, R3 ;  /* 0x0000000685037223 */ /* 0x000fe20000000003 */
[----:B------:R-:W-:Y:S01]  /*add0*/  SHF.L.U32 R11, R159, 0x10, RZ ;  /* 0x000000109f0b7819 */ /* 0x000fe200000006ff */
[C---:B------:R-:W-:Y:S01]  /*ade0*/  FFMA R4, R133.reuse, R7, R4 ;  /* 0x0000000785047223 */ /* 0x040fe20000000004 */
        /* <DEDUP_REMOVED lines=60> */
[----:B------:R-:W-:Y:S01]  /*b1b0*/  FFMA R5, R133, R12, R5 ;  /* 0x0000000c85057223 */ /* 0x000fe20000000005 */
[----:B------:R-:W-:Y:S01]  /*b1c0*/  SHF.L.U32 R12, R155, 0x10, RZ ;  /* 0x000000109b0c7819 */ /* 0x000fe200000006ff */
[----:B------:R-:W-:Y:S01]  /*b1d0*/  FMUL R6, R130, R61 ;  /* 0x0000003d82067220 */ /* 0x000fe20000400000 */
[----:B------:R-:W-:Y:S01]  /*b1e0*/  F2FP.BF16.F32.PACK_AB R89, R4, R3 ;  /* 0x000000030459723e */ /* 0x000fe200000010ff */
[----:B------:R-:W-:Y:S01]  /*b1f0*/  FMUL R7, R130, R62 ;  /* 0x0000003e82077220 */ /* 0x000fe20000400000 */
[----:B------:R-:W-:Y:S01]  /*b200*/  SHF.L.U32 R3, R148, 0x10, RZ ;  /* 0x0000001094037819 */ /* 0x000fe200000006ff */
[----:B------:R-:W-:Y:S01]  /*b210*/  FMUL R8, R130, R63 ;  /* 0x0000003f82087220 */ /* 0x000fe20000400000 */
[----:B------:R-:W-:Y:S01]  /*b220*/  LOP3.LUT R14, R147, 0xffff0000, RZ, 0xc0, !PT ;  /* 0xffff0000930e7812 */ /* 0x000fe200078ec0ff */
        /* <DEDUP_REMOVED lines=8> */
[----:B------:R1:W-:Y:S01]  /*b2b0*/  @!P1 STS.128 [R195+0x4010], R20 ;  /* 0x00401014c3009388 */ /* 0x0003e20000000c00 */
[----:B------:R-:W-:Y:S01]  /*b2c0*/  F2FP.BF16.F32.PACK_AB R91, R8, R7 ;  /* 0x00000007085b723e */ /* 0x000fe200000010ff */
[----:B------:R-:W-:Y:S01]  /*b2d0*/  FFMA R0, R133, R3, R0 ;  /* 0x0000000385007223 */ /* 0x000fe20000000000 */
[C---:B------:R-:W-:Y:S01]  /*b2e0*/  SHF.L.U32 R7, R149.reuse, 0x10, RZ ;  /* 0x0000001095077819 */ /* 0x040fe200000006ff */
[C---:B------:R-:W-:Y:S01]  /*b2f0*/  FMUL R3, R130.reuse, R65 ;  /* 0x0000004182037220 */ /* 0x040fe20000400000 */
[----:B------:R-:W-:Y:S01]  /*b300*/  LOP3.LUT R8, R149, 0xffff0000, RZ, 0xc0, !PT ;  /* 0xffff000095087812 */ /* 0x000fe200078ec0ff */
[C---:B------:R-:W-:Y:S01]  /*b310*/  FMUL R4, R130.reuse, R66 ;  /* 0x0000004282047220 */ /* 0x040fe20000400000 */
[----:B------:R-:W-:Y:S01]  /*b320*/  SHF.L.U32 R11, R147, 0x10, RZ ;  /* 0x00000010930b7819 */ /* 0x000fe200000006ff */
[C---:B------:R-:W-:Y:S01]  /*b330*/  FMUL R5, R130.reuse, R67 ;  /* 0x0000004382057220 */ /* 0x040fe20000400000 */
[C---:B------:R-:W-:Y:S01]  /*b340*/  FFMA R3, R133.reuse, R6, R3 ;  /* 0x0000000685037223 */ /* 0x040fe20000000003 */
[C---:B------:R-:W-:Y:S01]  /*b350*/  FFMA R4, R133.reuse, R7, R4 ;  /* 0x0000000785047223 */ /* 0x040fe20000000004 */
[----:B------:R-:W-:Y:S01]  /*b360*/  FMUL R6, R130, R68 ;  /* 0x0000004482067220 */ /* 0x000fe20000400000 */
[----:B------:R-:W-:Y:S01]  /*b370*/  FFMA R5, R133, R8, R5 ;  /* 0x0000000885057223 */ /* 0x000fe20000000005 */
[----:B------:R-:W-:Y:S01]  /*b380*/  LOP3.LUT R8, R150, 0xffff0000, RZ, 0xc0, !PT ;  /* 0xffff000096087812 */ /* 0x000fe200078ec0ff */
[C---:B------:R-:W-:Y:S01]  /*b390*/  FMUL R7, R130.reuse, R69 ;  /* 0x0000004582077220 */ /* 0x040fe20000400000 */
[----:B--2---:R-:W-:Y:S01]  /*b3a0*/  F2FP.BF16.F32.PACK_AB R16, R3, R0 ;  /* 0x000000000310723e */ /* 0x004fe200000010ff */
[----:B------:R2:W-:Y:S01]  /*b3b0*/  @!P1 STS.128 [R188+0x5000], R88 ;  /* 0x00500058bc009388 */ /* 0x0005e20000000c00 */
[----:B------:R-:W-:Y:S01]  /*b3c0*/  F2FP.BF16.F32.PACK_AB R17, R5, R4 ;  /* 0x000000040511723e */ /* 0x000fe200000010ff */
[----:B------:R-:W-:Y:S01]  /*b3d0*/  FFMA R6, R133, R9, R6 ;  /* 0x0000000985067223 */ /* 0x000fe20000000006 */
[----:B------:R-:W-:Y:S01]  /*b3e0*/  SHF.L.U32 R5, R151, 0x10, RZ ;  /* 0x0000001097057819 */ /* 0x000fe200000006ff */
[----:B------:R-:W-:Y:S01]  /*b3f0*/  FFMA R7, R133, R8, R7 ;  /* 0x0000000885077223 */ /* 0x000fe20000000007 */
[----:B------:R-:W-:Y:S01]  /*b400*/  LOP3.LUT R8, R151, 0xffff0000, RZ, 0xc0, !PT ;  /* 0xffff000097087812 */ /* 0x000fe200078ec0ff */
[----:B------:R-:W-:Y:S01]  /*b410*/  FMUL R0, R130, R70 ;  /* 0x0000004682007220 */ /* 0x000fe20000400000 */
[----:B------:R-:W-:Y:S01]  /*b420*/  SHF.L.U32 R9, R140, 0x10, RZ ;  /* 0x000000108c097819 */ /* 0x000fe200000006ff */
[C---:B------:R-:W-:Y:S01]  /*b430*/  FMUL R3, R130.reuse, R71 ;  /* 0x0000004782037220 */ /* 0x040fe20000400000 */
[----:B------:R-:W-:Y:S01]  /*b440*/  F2FP.BF16.F32.PACK_AB R18, R7, R6 ;  /* 0x000000060712723e */ /* 0x000fe200000010ff */
[----:B------:R-:W-:Y:S01]  /*b450*/  FMUL R4, R130, R72 ;  /* 0x0000004882047220 */ /* 0x000fe20000400000 */
        /* <DEDUP_REMOVED lines=15> */
[C---:B------:R-:W-:Y:S01]  /*b550*/  FMUL R0, R130.reuse, R76 ;  /* 0x0000004c82007220 */ /* 0x040fe20000400000 */
[----:B-1----:R-:W-:Y:S01]  /*b560*/  F2FP.BF16.F32.PACK_AB R20, R5, R4 ;  /* 0x000000040514723e */ /* 0x002fe200000010ff */
[C---:B------:R-:W-:Y:S01]  /*b570*/  FMUL R3, R130.reuse, R77 ;  /* 0x0000004d82037220 */ /* 0x040fe20000400000 */
[----:B------:R-:W-:Y:S01]  /*b580*/  F2FP.BF16.F32.PACK_AB R21, R7, R6 ;  /* 0x000000060715723e */ /* 0x000fe200000010ff */
[----:B------:R2:W-:Y:S01]  /*b590*/  @!P1 STS.128 [R198+0x5010], R16 ;  /* 0x00501010c6009388 */ /* 0x0005e20000000c00 */
[----:B------:R-:W-:Y:S01]  /*b5a0*/  SHF.L.U32 R7, R143, 0x10, RZ ;  /* 0x000000108f077819 */ /* 0x000fe200000006ff */
[----:B------:R-:W-:Y:S01]  /*b5b0*/  FFMA R0, R133, R8, R0 ;  /* 0x0000000885007223 */ /* 0x000fe20000000000 */
[----:B------:R-:W-:Y:S01]  /*b5c0*/  LOP3.LUT R8, R143, 0xffff0000, RZ, 0xc0, !PT ;  /* 0xffff00008f087812 */ /* 0x000fe200078ec0ff */
        /* <DEDUP_REMOVED lines=28> */
[----:B------:R-:W-:Y:S02]  /*b790*/  F2FP.BF16.F32.PACK_AB R12, R0, R6 ;  /* 0x00000006000c723e */ /* 0x000fe400000010ff */
[----:B------:R-:W-:Y:S02]  /*b7a0*/  F2FP.BF16.F32.PACK_AB R13, R7, R3 ;  /* 0x00000003070d723e */ /* 0x000fe400000010ff */
[----:B------:R-:W-:Y:S02]  /*b7b0*/  F2FP.BF16.F32.PACK_AB R14, R5, R4 ;  /* 0x00000004050e723e */ /* 0x000fe400000010ff */
[----:B------:R-:W-:Y:S02]  /*b7c0*/  F2FP.BF16.F32.PACK_AB R15, R9, R8 ;  /* 0x00000008090f723e */ /* 0x000fe400000010ff */
[----:B------:R-:W-:Y:S02]  /*b7d0*/  MOV R0, UR46 ;  /* 0x0000002e00007c02 */ /* 0x000fe40008000f00 */
[----:B------:R-:W-:Y:S01]  /*b7e0*/  @P2 SHF.L.U32 R5, RZ, 0x1f, RZ ;  /* 0x0000001fff052819 */ /* 0x000fe200000006ff */
[----:B------:R2:W-:Y:S01]  /*b7f0*/  @!P1 STS.128 [R195+0x5010], R12 ;  /* 0x0050100cc3009388 */ /* 0x0005e20000000c00 */
[----:B------:R-:W-:Y:S04]  /*b800*/  @P2 LEA R0, R0, UR45, 0x3 ;  /* 0x0000002d00002c11 */ /* 0x000fe8000f8e18ff */
[----:B------:R-:W-:Y:S02]  /*b810*/  @P2 IADD3 R3, PT, PT, R0, 0x50, RZ ;  /* 0x0000005000032810 */ /* 0x000fe40007ffe0ff */
[----:B------:R-:W-:Y:S01]  /*b820*/  LEA R0, R137, UR45, 0x3 ;  /* 0x0000002d89007c11 */ /* 0x000fe2000f8e18ff */
[----:B------:R-:W-:Y:S01]  /*b830*/  @!PT LDS RZ, [RZ] ;  /* 0x00000000fffff984 */ /* 0x000fe20000000800 */
[----:B------:R-:W-:Y:S01]  /*b840*/  @!PT LDS RZ, [RZ] ;  /* 0x00000000fffff984 */ /* 0x000fe20000000800 */
[----:B------:R-:W-:Y:S01]  /*b850*/  @!PT LDS RZ, [RZ] ;  /* 0x00000000fffff984 */ /* 0x000fe20000000800 */
[----:B------:R-:W-:Y:S01]  /*b860*/  @!PT LDS RZ, [RZ] ;  /* 0x00000000fffff984 */ /* 0x000fe20000000800 */
[----:B------:R1:W-:Y:S06]  /*b870*/  MEMBAR.ALL.CTA ;  /* 0x0000000000007992 */ /* 0x0003ec0000008000 */
[----:B-1----:R-:W1:Y:S02]  /*b880*/  FENCE.VIEW.ASYNC.S ;  /* 0x00000000000073c6 */ /* 0x002e640000000000 */
[----:B------:R-:W-:Y:S05]  /*b890*/  WARPSYNC.ALL ;  /* 0x0000000000007948 */ /* 0x000fea0003800000 */
[----:B------:R-:W-:Y:S01]  /*b8a0*/  BSSY.RECONVERGENT B0, `(.L_x_135) ;  /* 0x0000010000007945 */ /* 0x000fe20003800200 */
[----:B------:R-:W-:Y:S01]  /*b8b0*/  @P2 PRMT R3, R200, 0x654, R3 ;  /* 0x00000654c8032816 */ /* 0x000fe20000000003 */
[----:B-1----:R-:W-:Y:S06]  /*b8c0*/  BAR.SYNC.DEFER_BLOCKING 0x1, 0x80 ;  /* 0x0042000000007b1d */ /* 0x002fec0000010000 */
[----:B------:R-:W-:Y:S05]  /*b8d0*/  @P0 BRA `(.L_x_136) ;  /* 0x0000000000300947 */ /* 0x000fea0003800000 */
[----:B------:R-:W-:Y:S02]  /*b8e0*/  UIADD3 UR4, UP0, UPT, UR54, 0xa80, URZ ;  /* 0x00000a8036047890 */ /* 0x000fe4000ff1e0ff */
[----:B------:R-:W-:Y:S02]  /*b8f0*/  UIADD3 UR48, UPT, UPT, UR45, 0x4200, URZ ;  /* 0x000042002d307890 */ /* 0x000fe4000fffe0ff */
[----:B------:R-:W-:Y:S01]  /*b900*/  UIADD3.X UR5, UPT, UPT, URZ, UR55, URZ, UP0, !UPT ;  /* 0x00000037ff057290 */ /* 0x000fe200087fe4ff */
[----:B------:R-:W-:Y:S01]  /*b910*/  UMOV UR51, UR44 ;  /* 0x0000002c00337c82 */ /* 0x000fe20008000000 */
[----:B------:R-:W-:Y:S02]  /*b920*/  UIADD3 UR9, UPT, UPT, UR49, 0x80, URZ ;  /* 0x0000008031097890 */ /* 0x000fe4000fffe0ff */
[----:B------:R-:W-:Y:S01]  /*b930*/  UIADD3 UR8, UPT, UPT, UR45, 0x5200, URZ ;  /* 0x000052002d087890 */ /* 0x000fe2000fffe0ff */
[----:B------:R-:W-:Y:S01]  /*b940*/  UMOV UR10, UR50 ;  /* 0x00000032000a7c82 */ /* 0x000fe20008000000 */
[----:B------:R-:W-:Y:S03]  /*b950*/  UMOV UR11, UR44 ;  /* 0x0000002c000b7c82 */ /* 0x000fe60008000000 */
[----:B------:R1:W-:Y:S04]  /*b960*/  UTMASTG.3D [UR48], [UR4] ;  /* 0x00000030040073b5 */ /* 0x0003e80008010000 */
[----:B------:R1:W-:Y:S01]  /*b970*/  UTMASTG.3D [UR8], [UR4] ;  /* 0x00000008040073b5 */ /* 0x0003e20008010000 */
[----:B------:R0:W-:Y:S01]  /*b980*/  UTMACMDFLUSH ;  /* 0x00000000000079b7 */ /* 0x0001e20000000000 */
[----:B-1----:R-:W-:Y:S04]  /*b990*/  DEPBAR.LE SB0, 0x1 ;  /* 0x000080400000791a */ /* 0x002fe80000000000 */
.L_x_136:
[----:B------:R-:W-:Y:S05]  /*b9a0*/  BSYNC.RECONVERGENT B0 ;  /* 0x0000000000007941 */ /* 0x000fea0003800200 */
.L_x_135:
[----:B------:R-:W-:Y:S01]  /*b9b0*/  BAR.SYNC.DEFER_BLOCKING 0x1, 0x80 ;  /* 0x0042000000007b1d */ /* 0x000fe20000010000 */
[----:B------:R-:W-:Y:S01]  /*b9c0*/  UIADD3 UR4, UPT, UPT, UR46, 0x1, URZ ;  /* 0x000000012e047890 */ /* 0x000fe2000fffe0ff */
[----:B--2---:R-:W-:Y:S03]  /*b9d0*/  HFMA2 R16, -RZ, RZ, 0, 0 ;  /* 0x00000000ff107431 */ /* 0x004fe600000001ff */
[----:B------:R-:W-:Y:S04]  /*b9e0*/  UISETP.NE.AND UP0, UPT, UR4, 0x4, UPT ;  /* 0x000000040400788c */ /* 0x000fe8000bf05270 */
[----:B------:R-:W-:Y:S01]  /*b9f0*/  USEL UR47, UR4, URZ, UP0 ;  /* 0x000000ff042f7287 */ /* 0x000fe20008000000 */
[----:B------:R1:W-:Y:S01]  /*ba00*/  @P2 SYNCS.ARRIVE.TRANS64.RED.A1T0 RZ, [R3+URZ], RZ ;  /* 0x000000ff03ff29a7 */ /* 0x0003e200081004ff */
[----:B------:R-:W-:Y:S01]  /*ba10*/  BSSY B1, `(.L_x_137) ;  /* 0x000001e000017945 */ /* 0x000fe20003800000 */
[----:B------:R-:W2:Y:S02]  /*ba20*/  @P2 SYNCS.PHASECHK.TRANS64.TRYWAIT P0, [R0+URZ+0x30], R5 ;  /* 0x00003005000025a7 */ /* 0x000ea400080011ff */
        /* <DEDUP_REMOVED lines=13> */
.L_x_140:
[----:B------:R-:W-:Y:S05]  /*bb00*/  BSYNC B0 ;  /* 0x0000000000007941 */ /* 0x000fea0003800000 */
.L_x_139:
[----:B------:R-:W-:Y:S01]  /*bb10*/  ISETP.NE.AND P0, PT, R199, RZ, PT ;  /* 0x000000ffc700720c */ /* 0x000fe20003f05270 */
[----:B------:R-:W-:Y:S11]  /*bb20*/  VIADD R137, R137, 0x1 ;  /* 0x0000000189897836 */ /* 0x000ff60000000000 */
[----:B------:R-:W-:Y:S01]  /*bb30*/  @!UPT UIADD3 URZ, UPT, UPT, URZ, URZ, URZ ;  /* 0x000000fffffff290 */ /* 0x000fe2000fffe0ff */
[----:B------:R2:W4:Y:S04]  /*bb40*/  @P0 LDS.128 R160, [R4+0x20] ;  /* 0x0000200004a00984 */ /* 0x0005280000000c00 */
[----:B------:R2:W1:Y:S04]  /*bb50*/  @P0 LDS.128 R140, [R4+0x1020] ;  /* 0x00102000048c0984 */ /* 0x0004680000000c00 */
[----:B------:R2:W1:Y:S04]  /*bb60*/  @P0 LDS.128 R168, [R8] ;  /* 0x0000000008a80984 */ /* 0x0004680000000c00 */
[----:B------:R2:W1:Y:S04]  /*bb70*/  @P0 LDS.128 R152, [R8+0x1000] ;  /* 0x0010000008980984 */ /* 0x0004680000000c00 */
[----:B------:R2:W1:Y:S04]  /*bb80*/  @P0 LDS.128 R164, [R6+0x10] ;  /* 0x0000100006a40984 */ /* 0x0004680000000c00 */
[----:B------:R2:W1:Y:S04]  /*bb90*/  @P0 LDS.128 R148, [R6+0x1010] ;  /* 0x0010100006940984 */ /* 0x0004680000000c00 */
[----:B------:R2:W1:Y:S04]  /*bba0*/  @P0 LDS.128 R156, [R3+0x10] ;  /* 0x00001000039c0984 */ /* 0x0004680000000c00 */
[----:B------:R2:W1:Y:S01]  /*bbb0*/  @P0 LDS.128 R144, [R3+0x1010] ;  /* 0x0010100003900984 */ /* 0x0004620000000c00 */
[C---:B------:R-:W-:Y:S04]  /*bbc0*/  ISETP.NE.AND P0, PT, R137.reuse, 0x4, PT ;  /* 0x000000048900780c */ /* 0x040fe80003f05270 */
[----:B------:R-:W-:Y:S02]  /*bbd0*/  SEL R137, R137, RZ, P0 ;  /* 0x000000ff89897207 */ /* 0x000fe40000000000 */
[----:B------:R-:W-:Y:S02]  /*bbe0*/  SEL R16, RZ, 0x1, P0 ;  /* 0x00000001ff107807 */ /* 0x000fe40000000000 */
.L_x_138:
[----:B------:R-:W-:Y:S05]  /*bbf0*/  BSYNC B1 ;  /* 0x0000000000017941 */ /* 0x000fea0003800000 */
.L_x_137:
[----:B------:R-:W-:Y:S05]  /*bc00*/  VIADD R92, R92, 0x400000 ;  /* 0x004000005c5c7836 */ /* 0x000fea0000000000 */
[----:B-1----:R-:W-:Y:S04]  /*bc10*/  SHF.R.U32.HI R0, RZ, 0x15, R92 ;  /* 0x00000015ff007819 */ /* 0x002fe8000001165c */
[----:B------:R-:W-:Y:S04]  /*bc20*/  LOP3.LUT R18, R0, 0x3, RZ, 0xc0, !PT ;  /* 0x0000000300127812 */ /* 0x000fe800078ec0ff */
[----:B------:R-:W-:Y:S11]  /*bc30*/  ISETP.NE.AND P0, PT, R189, R18, PT ;  /* 0x00000012bd00720c */ /* 0x000ff60003f05270 */
[----:B------:R-:W-:Y:S02]  /*bc40*/  @!UPT UIADD3 URZ, UPT, UPT, URZ, URZ, URZ ;  /* 0x000000fffffff290 */ /* 0x000fe4000fffe0ff */
[----:B------:R-:W-:Y:S05]  /*bc50*/  @P0 BRA `(.L_x_142) ;  /* 0x0000000000bc0947 */ /* 0x000fea0003800000 */
[----:B------:R-:W-:Y:S11]  /*bc60*/  LOP3.LUT P0, RZ, R0, 0x3, R177, 0x48, !PT ;  /* 0x0000000300ff7812 */ /* 0x000ff600078048b1 */
[----:B------:R-:W-:Y:S02]  /*bc70*/  @!UPT UIADD3 URZ, UPT, UPT, URZ, URZ, URZ ;  /* 0x000000fffffff290 */ /* 0x000fe4000fffe0ff */
[----:B------:R-:W-:Y:S05]  /*bc80*/  @!P0 BRA `(.L_x_143) ;  /* 0x0000000000408947 */ /* 0x000fea0003800000 */
[----:B------:R-:W1:Y:S01]  /*bc90*/  LDCU.64 UR8, c[0x4][0x70] ;  /* 0x01000e00ff0877ac */ /* 0x000e620008000a00 */
[----:B------:R-:W-:Y:S01]  /*bca0*/  MOV R15, 0x0 ;  /* 0x00000000000f7802 */ /* 0x000fe20000000f00 */
[----:B------:R-:W-:Y:S02]  /*bcb0*/  HFMA2 R12, -RZ, RZ, 0, 5.9604644775390625e-08 ;  /* 0x00000001ff0c7431 */ /* 0x000fe400000001ff */
[----:B--2---:R-:W-:Y:S02]  /*bcc0*/  IMAD.MOV.U32 R8, RZ, RZ, 0x192 ;  /* 0x00000192ff087424 */ /* 0x004fe400078e00ff */
[----:B------:R-:W-:Y:S01]  /*bcd0*/  IMAD.MOV.U32 R13, RZ, RZ, RZ ;  /* 0x000000ffff0d7224 */ /* 0x000fe200078e00ff */
[----:B------:R-:W2:Y:S01]  /*bce0*/  LDCU.64 UR6, c[0x4][0x78] ;  /* 0x01000f00ff0677ac */ /* 0x000ea20008000a00 */
[----:B------:R-:W3:Y:S01]  /*bcf0*/  LDC.64 R14, c[0x4][R15] ;  /* 0x010000000f0e7b82 */ /* 0x000ee20000000a00 */
[----:B------:R-:W5:Y:S01]  /*bd00*/  LDCU.64 UR4, c[0x4][0x10] ;  /* 0x01000200ff0477ac */ /* 0x000f620008000a00 */
[----:B-1----:R-:W-:Y:S01]  /*bd10*/  MOV R5, UR9 ;  /* 0x0000000900057c02 */ /* 0x002fe20008000f00 */
[----:B------:R-:W-:Y:S01]  /*bd20*/  IMAD.U32 R4, RZ, RZ, UR8 ;  /* 0x00000008ff047e24 */ /* 0x000fe2000f8e00ff */
[----:B--2---:R-:W-:Y:S01]  /*bd30*/  MOV R7, UR7 ;  /* 0x0000000700077c02 */ /* 0x004fe20008000f00 */
[----:B------:R-:W-:Y:S01]  /*bd40*/  IMAD.U32 R6, RZ, RZ, UR6 ;  /* 0x00000006ff067e24 */ /* 0x000fe2000f8e00ff */
[----:B-----5:R-:W-:Y:S01]  /*bd50*/  MOV R11, UR5 ;  /* 0x00000005000b7c02 */ /* 0x020fe20008000f00 */
[----:B------:R-:W-:Y:S02]  /*bd60*/  IMAD.U32 R10, RZ, RZ, UR4 ;  /* 0x00000004ff0a7e24 */ /* 0x000fe4000f8e00ff */
[----:B------:R-:W-:Y:S07]  /*bd70*/  LEPC R20, `(.L_x_143) ;  /* 0x000000001014794e */ /* 0x000fee0000000000 */
[----:B---34-:R-:W-:Y:S05]  /*bd80*/  CALL.ABS.NOINC R14 ;  /* 0x000000000e007343 */ /* 0x018fea0003c00000 */
.L_x_143:
[----:B------:R-:W-:Y:S05]  /*bd90*/  WARPSYNC.ALL ;  /* 0x0000000000007948 */ /* 0x000fea0003800000 */
[C---:B------:R-:W-:Y:S01]  /*bda0*/  R2UR UR4, R92.reuse ;  /* 0x000000005c0472ca */ /* 0x040fe200000e0000 */
[----:B------:R-:W-:Y:S05]  /*bdb0*/  VIADD R0, R92, 0x80 ;  /* 0x000000805c007836 */ /* 0x000fea0000000000 */
[----:B------:R-:W-:Y:S04]  /*bdc0*/  SHF.R.U32.HI R0, RZ, 0x15, R0 ;  /* 0x00000015ff007819 */ /* 0x000fe80000011600 */
[----:B------:R-:W-:Y:S03]  /*bdd0*/  LOP3.LUT P0, RZ, R0, 0x3, R177, 0x48, !PT ;  /* 0x0000000300ff7812 */ /* 0x000fe600078048b1 */
[----:B------:R-:W1:Y:S10]  /*bde0*/  LDTM.x32 R24, tmem[UR4] ;  /* 0x00000004001879ee */ /* 0x000e7400082c0000 */
[----:B-1----:R-:W-:Y:S05]  /*bdf0*/  @!P0 BRA `(.L_x_144) ;  /* 0x0000000000408947 */ /* 0x002fea0003800000 */
        /* <DEDUP_REMOVED lines=16> */
.L_x_144:
[----:B------:R-:W-:Y:S05]  /*bf00*/  WARPSYNC.ALL ;  /* 0x0000000000007948 */ /* 0x000fea0003800000 */
[----:B------:R-:W-:Y:S11]  /*bf10*/  R2UR UR4, R92 ;  /* 0x000000005c0472ca */ /* 0x000ff600000e0000 */
[----:B------:R-:W-:Y:S02]  /*bf20*/  @!UPT UIADD3 URZ, UPT, UPT, URZ, URZ, URZ ;  /* 0x000000fffffff290 */ /* 0x000fe4000fffe0ff */
[----:B------:R-:W1:Y:S02]  /*bf30*/  LDTM.x32 R56, tmem[UR4+0x80] ;  /* 0x00008004003879ee */ /* 0x000e6400082c0000 */
[----:B-1----:R-:W-:Y:S01]  /*bf40*/  NOP ;  /* 0x0000000000007918 */ /* 0x002fe20000000000 */
.L_x_142:
[----:B--2---:R-:W-:Y:S01]  /*bf50*/  SHF.L.U32 R4, R168, 0x10, RZ ;  /* 0x00000010a8047819 */ /* 0x004fe200000006ff */
        /* <DEDUP_REMOVED lines=234> */
[----:B------:R-:W-:Y:S01]  /*ce00*/  LEA R8, R137, UR45, 0x3 ;  /* 0x0000002d89087c11 */ /* 0x000fe2000f8e18ff */
[----:B------:R2:W-:Y:S01]  /*ce10*/  @!P1 STS.128 [R195+0x7010], R12 ;  /* 0x0070100cc3009388 */ /* 0x0005e20000000c00 */
[----:B------:R-:W-:Y:S02]  /*ce20*/  @P2 LEA R0, R0, UR45, 0x3 ;  /* 0x0000002d00002c11 */ /* 0x000fe4000f8e18ff */
[----:B------:R-:W-:Y:S02]  /*ce30*/  @P2 SHF.L.U32 R5, R16, 0x1f, RZ ;  /* 0x0000001f10052819 */ /* 0x000fe400000006ff */
[----:B------:R-:W-:Y:S01]  /*ce40*/  @P2 IADD3 R3, PT, PT, R0, 0x50, RZ ;  /* 0x0000005000032810 */ /* 0x000fe20007ffe0ff */
        /* <DEDUP_REMOVED lines=13> */
[----:B------:R-:W-:Y:S02]  /*cf20*/  UIADD3 UR8, UPT, UPT, UR45, 0x6200, URZ ;  /* 0x000062002d087890 */ /* 0x000fe4000fffe0ff */
[----:B------:R-:W-:Y:S01]  /*cf30*/  UIADD3.X UR5, UPT, UPT, URZ, UR55, URZ, UP0, !UPT ;  /* 0x00000037ff057290 */ /* 0x000fe200087fe4ff */
[----:B------:R-:W-:Y:S01]  /*cf40*/  UMOV UR9, UR49 ;  /* 0x0000003100097c82 */ /* 0x000fe20008000000 */
[----:B------:R-:W-:Y:S01]  /*cf50*/  UMOV UR11, UR44 ;  /* 0x0000002c000b7c82 */ /* 0x000fe20008000000 */
[----:B------:R-:W-:Y:S02]  /*cf60*/  UIADD3 UR13, UPT, UPT, UR49, 0x80, URZ ;  /* 0x00000080310d7890 */ /* 0x000fe4000fffe0ff */
[----:B------:R-:W-:Y:S01]  /*cf70*/  UIADD3 UR12, UPT, UPT, UR45, 0x7200, URZ ;  /* 0x000072002d0c7890 */ /* 0x000fe2000fffe0ff */
[----:B------:R-:W-:Y:S03]  /*cf80*/  UMOV UR15, UR44 ;  /* 0x0000002c000f7c82 */ /* 0x000fe60008000000 */
[----:B------:R1:W-:Y:S01]  /*cf90*/  UTMASTG.3D [UR8], [UR4] ;  /* 0x00000008040073b5 */ /* 0x0003e20008010000 */
[----:B------:R-:W-:Y:S04]  /*cfa0*/  UMOV UR14, UR10 ;  /* 0x0000000a000e7c82 */ /* 0x000fe80008000000 */
[----:B------:R1:W-:Y:S01]  /*cfb0*/  UTMASTG.3D [UR12], [UR4] ;  /* 0x0000000c040073b5 */ /* 0x0003e20008010000 */
[----:B------:R0:W-:Y:S01]  /*cfc0*/  UTMACMDFLUSH ;  /* 0x00000000000079b7 */ /* 0x0001e20000000000 */
[----:B-1----:R-:W-:Y:S04]  /*cfd0*/  DEPBAR.LE SB0, 0x1 ;  /* 0x000080400000791a */ /* 0x002fe80000000000 */
.L_x_146:
[----:B------:R-:W-:Y:S05]  /*cfe0*/  BSYNC.RECONVERGENT B0 ;  /* 0x0000000000007941 */ /* 0x000fea0003800200 */
.L_x_145:
        /* <DEDUP_REMOVED lines=9> */
[----:B------:R-:W4:Y:S01]  /*d080*/  @P2 SYNCS.PHASECHK.TRANS64.TRYWAIT P0, [R8+URZ+0x30], R5 ;  /* 0x00003005080025a7 */ /* 0x000f2200080011ff */
[----:B------:R-:W-:Y:S01]  /*d090*/  VIADD R17, R131, UR4 ;  /* 0x0000000483117c36 */ /* 0x000fe20008000000 */
[----:B------:R-:W-:Y:S04]  /*d0a0*/  USEL UR46, UR5, URZ, UP0 ;  /* 0x000000ff052e7287 */ /* 0x000fe80008000000 */
[----:B------:R-:W-:Y:S04]  /*d0b0*/  SHF.R.U32.HI R10, RZ, 0x15, R17 ;  /* 0x00000015ff0a7819 */ /* 0x000fe80000011611 */
[----:B------:R-:W-:Y:S02]  /*d0c0*/  LOP3.LUT R18, R10, 0x3, RZ, 0xc0, !PT ;  /* 0x000000030a127812 */ /* 0x000fe400078ec0ff */
[----:B----4-:R-:W-:Y:S01]  /*d0d0*/  @P2 SEL R138, RZ, 0x1, !P0 ;  /* 0x00000001ff8a2807 */ /* 0x010fe20004000000 */
        /* <DEDUP_REMOVED lines=9> */
[----:B------:R-:W-:Y:S04]  /*d170*/  SHF.L.U32 R5, R16, 0x1f, RZ ;  /* 0x0000001f10057819 */ /* 0x000fe800000006ff */
[----:B------:R-:W1:Y:S02]  /*d180*/  SYNCS.PHASECHK.TRANS64.TRYWAIT P0, [R8+URZ+0x30], R5 ;  /* 0x00003005080075a7 */ /* 0x000e6400080011ff */
[----:B-1----:R-:W-:Y:S05]  /*d190*/  @!P0 BRA `(.L_x_151) ;  /* 0x00000064009c8947 */ /* 0x002fea0003800000 */
.L_x_150:
[----:B------:R-:W-:Y:S05]  /*d1a0*/  BSYNC B0 ;  /* 0x0000000000007941 */ /* 0x000fea0003800000 */
.L_x_149:
[----:B------:R-:W-:Y:S01]  /*d1b0*/  ISETP.NE.AND P0, PT, R199, RZ, PT ;  /* 0x000000ffc700720c */ /* 0x000fe20003f05270 */
[----:B------:R-:W-:Y:S11]  /*d1c0*/  VIADD R137, R137, 0x1 ;  /* 0x0000000189897836 */ /* 0x000ff60000000000 */
[----:B------:R-:W-:Y:S01]  /*d1d0*/  @!UPT UIADD3 URZ, UPT, UPT, URZ, URZ, URZ ;  /* 0x000000fffffff290 */ /* 0x000fe2000fffe0ff */
[----:B------:R4:W2:Y:S04]  /*d1e0*/  @P0 LDS.128 R160, [R3+0x20] ;  /* 0x0000200003a00984 */ /* 0x0008a80000000c00 */
[----:B------:R4:W2:Y:S04]  /*d1f0*/  @P0 LDS.128 R140, [R3+0x1020] ;  /* 0x00102000038c0984 */ /* 0x0008a80000000c00 */
[----:B------:R4:W2:Y:S04]  /*d200*/  @P0 LDS.128 R168, [R6] ;  /* 0x0000000006a80984 */ /* 0x0008a80000000c00 */
[----:B------:R4:W2:Y:S04]  /*d210*/  @P0 LDS.128 R152, [R6+0x1000] ;  /* 0x0010000006980984 */ /* 0x0008a80000000c00 */
[----:B------:R4:W2:Y:S04]  /*d220*/  @P0 LDS.128 R164, [R4+0x10] ;  /* 0x0000100004a40984 */ /* 0x0008a80000000c00 */
[----:B------:R4:W2:Y:S04]  /*d230*/  @P0 LDS.128 R148, [R4+0x1010] ;  /* 0x0010100004940984 */ /* 0x0008a80000000c00 */
[----:B------:R4:W2:Y:S04]  /*d240*/  @P0 LDS.128 R156, [R0+0x10] ;  /* 0x00001000009c0984 */ /* 0x0008a80000000c00 */
[----:B------:R4:W2:Y:S01]  /*d250*/  @P0 LDS.128 R144, [R0+0x1010] ;  /* 0x0010100000900984 */ /* 0x0008a20000000c00 */
[C---:B------:R-:W-:Y:S04]  /*d260*/  ISETP.NE.AND P0, PT, R137.reuse, 0x4, PT ;  /* 0x000000048900780c */ /* 0x040fe80003f05270 */
[----:B-1----:R-:W-:Y:S02]  /*d270*/  SEL R5, RZ, 0x1, P0 ;  /* 0x00000001ff057807 */ /* 0x002fe40000000000 */
[----:B------:R-:W-:Y:S02]  /*d280*/  SEL R137, R137, RZ, P0 ;  /* 0x000000ff89897207 */ /* 0x000fe40000000000 */
[----:B------:R-:W-:Y:S02]  /*d290*/  LOP3.LUT R16, R16, R5, RZ, 0x3c, !PT ;  /* 0x0000000510107212 */ /* 0x000fe400078e3cff */
.L_x_148:
[----:B------:R-:W-:Y:S05]  /*d2a0*/  BSYNC B1 ;  /* 0x0000000000017941 */ /* 0x000fea0003800000 */
.L_x_147:
[----:B------:R-:W-:Y:S11]  /*d2b0*/  ISETP.NE.AND P0, PT, R189, R18, PT ;  /* 0x00000012bd00720c */ /* 0x000ff60003f05270 */
[----:B------:R-:W-:Y:S02]  /*d2c0*/  @!UPT UIADD3 URZ, UPT, UPT, URZ, URZ, URZ ;  /* 0x000000fffffff290 */ /* 0x000fe4000fffe0ff */
[----:B------:R-:W-:Y:S05]  /*d2d0*/  @P0 BRA `(.L_x_152) ;  /* 0x0000000000bc0947 */ /* 0x000fea0003800000 */
[----:B------:R-:W-:Y:S11]  /*d2e0*/  LOP3.LUT P0, RZ, R10, 0x3, R177, 0x48, !PT ;  /* 0x000000030aff7812 */ /* 0x000ff600078048b1 */
[----:B------:R-:W-:Y:S02]  /*d2f0*/  @!UPT UIADD3 URZ, UPT, UPT, URZ, URZ, URZ ;  /* 0x000000fffffff290 */ /* 0x000fe4000fffe0ff */
[----:B------:R-:W-:Y:S05]  /*d300*/  @!P0 BRA `(.L_x_153) ;  /* 0x0000000000408947 */ /* 0x000fea0003800000 */
[----:B------:R-:W1:Y:S01]  /*d310*/  LDCU.64 UR8, c[0x4][0x70] ;  /* 0x01000e00ff0877ac */ /* 0x000e620008000a00 */
[----:B--2---:R-:W-:Y:S01]  /*d320*/  MOV R15, 0x0 ;  /* 0x00000000000f7802 */ /* 0x004fe20000000f00 */
[----:B------:R-:W-:Y:S02]  /*d330*/  HFMA2 R12, -RZ, RZ, 0, 5.9604644775390625e-08 ;  /* 0x00000001ff0c7431 */ /* 0x000fe400000001ff */
[----:B------:R-:W-:Y:S02]  /*d340*/  IMAD.MOV.U32 R8, RZ, RZ, 0x192 ;  /* 0x00000192ff087424 */ /* 0x000fe400078e00ff */
[----:B------:R-:W-:Y:S01]  /*d350*/  IMAD.MOV.U32 R13, RZ, RZ, RZ ;  /* 0x000000ffff0d7224 */ /* 0x000fe200078e00ff */
[----:B------:R-:W2:Y:S01]  /*d360*/  LDCU.64 UR6, c[0x4][0x78] ;  /* 0x01000f00ff0677ac */ /* 0x000ea20008000a00 */
[----:B------:R-:W3:Y:S01]  /*d370*/  LDC.64 R14, c[0x4][R15] ;  /* 0x010000000f0e7b82 */ /* 0x000ee20000000a00 */
[----:B------:R-:W5:Y:S01]  /*d380*/  LDCU.64 UR4, c[0x4][0x10] ;  /* 0x01000200ff0477ac */ /* 0x000f620008000a00 */
[----:B-1----:R-:W-:Y:S01]  /*d390*/  MOV R5, UR9 ;  /* 0x0000000900057c02 */ /* 0x002fe20008000f00 */
[----:B----4-:R-:W-:Y:S01]  /*d3a0*/  IMAD.U32 R4, RZ, RZ, UR8 ;  /* 0x00000008ff047e24 */ /* 0x010fe2000f8e00ff */
[----:B--2---:R-:W-:Y:S01]  /*d3b0*/  MOV R7, UR7 ;  /* 0x0000000700077c02 */ /* 0x004fe20008000f00 */
[----:B------:R-:W-:Y:S01]  /*d3c0*/  IMAD.U32 R6, RZ, RZ, UR6 ;  /* 0x00000006ff067e24 */ /* 0x000fe2000f8e00ff */
[----:B-----5:R-:W-:Y:S01]  /*d3d0*/  MOV R11, UR5 ;  /* 0x00000005000b7c02 */ /* 0x020fe20008000f00 */
[----:B------:R-:W-:Y:S02]  /*d3e0*/  IMAD.U32 R10, RZ, RZ, UR4 ;  /* 0x00000004ff0a7e24 */ /* 0x000fe4000f8e00ff */
[----:B------:R-:W-:Y:S07]  /*d3f0*/  LEPC R20, `(.L_x_153) ;  /* 0x000000001014794e */ /* 0x000fee0000000000 */
[----:B---3--:R-:W-:Y:S05]  /*d400*/  CALL.ABS.NOINC R14 ;  /* 0x000000000e007343 */ /* 0x008fea0003c00000 */
.L_x_153:
[----:B------:R-:W-:Y:S05]  /*d410*/  WARPSYNC.ALL ;  /* 0x0000000000007948 */ /* 0x000fea0003800000 */
[C---:B------:R-:W-:Y:S01]  /*d420*/  R2UR UR4, R17.reuse ;  /* 0x00000000110472ca */ /* 0x040fe200000e0000 */
[----:B----4-:R-:W-:Y:S05]  /*d430*/  VIADD R0, R17, 0x80 ;  /* 0x0000008011007836 */ /* 0x010fea0000000000 */
[----:B------:R-:W-:Y:S04]  /*d440*/  SHF.R.U32.HI R0, RZ, 0x15, R0 ;  /* 0x00000015ff007819 */ /* 0x000fe80000011600 */
[----:B------:R-:W-:Y:S03]  /*d450*/  LOP3.LUT P0, RZ, R0, 0x3, R177, 0x48, !PT ;  /* 0x0000000300ff7812 */ /* 0x000fe600078048b1 */
[----:B------:R-:W1:Y:S10]  /*d460*/  LDTM.x32 R24, tmem[UR4] ;  /* 0x00000004001879ee */ /* 0x000e7400082c0000 */
[----:B-1----:R-:W-:Y:S05]  /*d470*/  @!P0 BRA `(.L_x_154) ;  /* 0x0000000000408947 */ /* 0x002fea0003800000 */
[----:B------:R-:W1:Y:S01]  /*d480*/  LDCU.64 UR8, c[0x4][0x70] ;  /* 0x01000e00ff0877ac */ /* 0x000e620008000a00 */
[----:B--2---:R-:W-:Y:S01]  /*d490*/  MOV R15, 0x0 ;  /* 0x00000000000f7802 */ /* 0x004fe20000000f00 */
[----:B------:R-:W-:Y:S02]  /*d4a0*/  HFMA2 R12, -RZ, RZ, 0, 5.9604644775390625e-08 ;  /* 0x00000001ff0c7431 */ /* 0x000fe400000001ff */
[----:B------:R-:W-:Y:S02]  /*d4b0*/  IMAD.MOV.U32 R8, RZ, RZ, 0x192 ;  /* 0x00000192ff087424 */ /* 0x000fe400078e00ff */
[----:B------:R-:W-:Y:S01]  /*d4c0*/  IMAD.MOV.U32 R13, RZ, RZ, RZ ;  /* 0x000000ffff0d7224 */ /* 0x000fe200078e00ff */
[----:B------:R-:W2:Y:S01]  /*d4d0*/  LDCU.64 UR6, c[0x4][0x78] ;  /* 0x01000f00ff0677ac */ /* 0x000ea20008000a00 */
[----:B------:R-:W4:Y:S01]  /*d4e0*/  LDC.64 R14, c[0x4][R15] ;  /* 0x010000000f0e7b82 */ /* 0x000f220000000a00 */
        /* <DEDUP_REMOVED lines=9> */
.L_x_154:
[----:B------:R-:W-:Y:S05]  /*d580*/  WARPSYNC.ALL ;  /* 0x0000000000007948 */ /* 0x000fea0003800000 */
[----:B------:R-:W-:Y:S11]  /*d590*/  R2UR UR4, R17 ;  /* 0x00000000110472ca */ /* 0x000ff600000e0000 */
[----:B------:R-:W-:Y:S02]  /*d5a0*/  @!UPT UIADD3 URZ, UPT, UPT, URZ, URZ, URZ ;  /* 0x000000fffffff290 */ /* 0x000fe4000fffe0ff */
[----:B------:R-:W1:Y:S02]  /*d5b0*/  LDTM.x32 R56, tmem[UR4+0x80] ;  /* 0x00008004003879ee */ /* 0x000e6400082c0000 */
[----:B-1----:R-:W-:Y:S01]  /*d5c0*/  NOP ;  /* 0x0000000000007918 */ /* 0x002fe20000000000 */
.L_x_152:
[----:B--2-4-:R-:W-:Y:S01]  /*d5d0*/  SHF.L.U32 R4, R168, 0x10, RZ ;  /* 0x00000010a8047819 */ /* 0x014fe200000006ff */
        /* <DEDUP_REMOVED lines=39> */
[----:B------:R1:W-:Y:S01]  /*d850*/  @!P1 STS.128 [R188], R20 ;  /* 0x00000014bc009388 */ /* 0x0003e20000000c00 */
        /* <DEDUP_REMOVED lines=15> */
[----:B------:R-:W-:Y:S01]  /*d950*/  SHF.L.U32 R3, R160, 0x10, RZ ;  /* 0x00000010a0037819 */ /* 0x000fe200000006ff */
        /* <DEDUP_REMOVED lines=194> */
[----:B------:R-:W-:Y:S01]  /*e580*/  UIADD3 UR4, UPT, UPT, UR45, 0x200, URZ ;  /* 0x000002002d047890 */ /* 0x000fe2000fffe0ff */
[----:B------:R-:W-:Y:S01]  /*e590*/  UMOV UR51, UR44 ;  /* 0x0000002c00337c82 */ /* 0x000fe20008000000 */
[----:B------:R-:W-:Y:S02]  /*e5a0*/  UIADD3 UR9, UPT, UPT, UR49, 0x80, URZ ;  /* 0x0000008031097890 */ /* 0x000fe4000fffe0ff */
[----:B------:R-:W-:Y:S02]  /*e5b0*/  UIADD3 UR8, UPT, UPT, UR45, 0x1200, URZ ;  /* 0x000012002d087890 */ /* 0x000fe4000fffe0ff */
[----:B------:R-:W-:Y:S01]  /*e5c0*/  MOV R181, UR4 ;  /* 0x0000000400b57c02 */ /* 0x000fe20008000f00 */
[----:B------:R-:W-:Y:S01]  /*e5d0*/  UIADD3 UR4, UP0, UPT, UR54, 0xa80, URZ ;  /* 0x00000a8036047890 */ /* 0x000fe2000ff1e0ff */
[----:B------:R-:W-:Y:S02]  /*e5e0*/  UMOV UR10, UR50 ;  /* 0x00000032000a7c82 */ /* 0x000fe40008000000 */
[----:B------:R-:W-:Y:S01]  /*e5f0*/  R2UR UR48, R181 ;  /* 0x00000000b53072ca */ /* 0x000fe200000e0000 */
[----:B------:R-:W-:Y:S01]  /*e600*/  UIADD3.X UR5, UPT, UPT, URZ, UR55, URZ, UP0, !UPT ;  /* 0x00000037ff057290 */ /* 0x000fe200087fe4ff */
[----:B------:R-:W-:Y:S11]  /*e610*/  UMOV UR11, UR44 ;  /* 0x0000002c000b7c82 */ /* 0x000ff60008000000 */
[----:B------:R1:W-:Y:S01]  /*e620*/  UTMASTG.3D [UR48], [UR4] ;  /* 0x00000030040073b5 */ /* 0x0003e20008010000 */
[----:B------:R1:W-:Y:S01]  /*e630*/  UTMASTG.3D [UR8], [UR4] ;  /* 0x00000008040073b5 */ /* 0x0003e20008010000 */
[----:B------:R0:W-:Y:S01]  /*e640*/  UTMACMDFLUSH ;  /* 0x00000000000079b7 */ /* 0x0001e20000000000 */
[----:B-1----:R-:W-:Y:S04]  /*e650*/  DEPBAR.LE SB0, 0x1 ;  /* 0x000080400000791a */ /* 0x002fe80000000000 */
.L_x_156:
[----:B------:R-:W-:Y:S05]  /*e660*/  BSYNC.RECONVERGENT B0 ;  /* 0x0000000000007941 */ /* 0x000fea0003800200 */
.L_x_155:
[----:B------:R-:W-:Y:S01]  /*e670*/  BAR.SYNC.DEFER_BLOCKING 0x1, 0x80 ;  /* 0x0042000000007b1d */ /* 0x000fe20000010000 */
[----:B------:R-:W-:Y:S04]  /*e680*/  UIADD3 UR4, UPT, UPT, UR46, 0x1, URZ ;  /* 0x000000012e047890 */ /* 0x000fe8000fffe0ff */
[----:B------:R-:W-:Y:S04]  /*e690*/  UISETP.NE.AND UP0, UPT, UR4, 0x4, UPT ;  /* 0x000000040400788c */ /* 0x000fe8000bf05270 */
[----:B------:R-:W-:Y:S01]  /*e6a0*/  USEL UR47, UR4, URZ, UP0 ;  /* 0x000000ff042f7287 */ /* 0x000fe20008000000 */
[----:B------:R1:W-:Y:S01]  /*e6b0*/  @P2 SYNCS.ARRIVE.TRANS64.RED.A1T0 RZ, [R3+URZ], RZ ;  /* 0x000000ff03ff29a7 */ /* 0x0003e200081004ff */
[----:B------:R-:W-:Y:S01]  /*e6c0*/  BSSY B1, `(.L_x_157) ;  /* 0x000001f000017945 */ /* 0x000fe20003800000 */
[----:B------:R-:W4:Y:S02]  /*e6d0*/  @P2 SYNCS.PHASECHK.TRANS64.TRYWAIT P0, [R8+URZ+0x30], R5 ;  /* 0x00003005080025a7 */ /* 0x000f2400080011ff */
        /* <DEDUP_REMOVED lines=13> */
.L_x_160:
[----:B------:R-:W-:Y:S05]  /*e7b0*/  BSYNC B0 ;  /* 0x0000000000007941 */ /* 0x000fea0003800000 */
.L_x_159:
        /* <DEDUP_REMOVED lines=15> */
.L_x_158:
[----:B------:R-:W-:Y:S05]  /*e8b0*/  BSYNC B1 ;  /* 0x0000000000017941 */ /* 0x000fea0003800000 */
.L_x_157:
[----:B------:R-:W-:Y:S05]  /*e8c0*/  VIADD R17, R17, 0x400000 ;  /* 0x0040000011117836 */ /* 0x000fea0000000000 */
[----:B----4-:R-:W-:Y:S04]  /*e8d0*/  SHF.R.U32.HI R0, RZ, 0x15, R17 ;  /* 0x00000015ff007819 */ /* 0x010fe80000011611 */
        /* <DEDUP_REMOVED lines=23> */
.L_x_163:
        /* <DEDUP_REMOVED lines=23> */
.L_x_164:
[----:B------:R-:W-:Y:S05]  /*ebc0*/  WARPSYNC.ALL ;  /* 0x0000000000007948 */ /* 0x000fea0003800000 */
[----:B------:R-:W-:Y:S11]  /*ebd0*/  R2UR UR4, R17 ;  /* 0x00000000110472ca */ /* 0x000ff600000e0000 */
[----:B------:R-:W-:Y:S02]  /*ebe0*/  @!UPT UIADD3 URZ, UPT, UPT, URZ, URZ, URZ ;  /* 0x000000fffffff290 */ /* 0x000fe4000fffe0ff */
[----:B------:R-:W1:Y:S02]  /*ebf0*/  LDTM.x32 R56, tmem[UR4+0x80] ;  /* 0x00008004003879ee */ /* 0x000e6400082c0000 */
[----:B-1----:R-:W-:Y:S01]  /*ec00*/  NOP ;  /* 0x0000000000007918 */ /* 0x002fe20000000000 */
.L_x_162:
        /* <DEDUP_REMOVED lines=235> */
[----:B------:R-:W-:Y:S01]  /*fac0*/  @P2 SHF.L.U32 R5, R16, 0x1f, RZ ;  /* 0x0000001f10052819 */ /* 0x000fe200000006ff */
        /* <DEDUP_REMOVED lines=29> */
.L_x_166:
[----:B------:R-:W-:Y:S05]  /*fca0*/  BSYNC.RECONVERGENT B0 ;  /* 0x0000000000007941 */ /* 0x000fea0003800200 */
.L_x_165:
[----:B------:R-:W-:Y:S01]  /*fcb0*/  BAR.SYNC.DEFER_BLOCKING 0x1, 0x80 ;  /* 0x0042000000007b1d */ /* 0x000fe20000010000 */
[----:B------:R-:W-:Y:S02]  /*fcc0*/  UISETP.NE.AND UP0, UPT, UR43, URZ, UPT ;  /* 0x000000ff2b00728c */ /* 0x000fe4000bf05270 */
[----:B------:R-:W-:Y:S02]  /*fcd0*/  UIADD3 UR5, UPT, UPT, UR47, 0x1, URZ ;  /* 0x000000012f057890 */ /* 0x000fe4000fffe0ff */
[----:B------:R-:W-:Y:S02]  /*fce0*/  USEL UR4, URZ, 0x60, !UP0 ;  /* 0x00000060ff047887 */ /* 0x000fe4000c000000 */
[----:B------:R-:W-:Y:S02]  /*fcf0*/  UISETP.NE.AND UP0, UPT, UR5, 0x4, UPT ;  /* 0x000000040500788c */ /* 0x000fe4000bf05270 */
[----:B------:R-:W-:Y:S02]  /*fd00*/  UIADD3 UR49, UPT, UPT, UR52, UR4, URZ ;  /* 0x0000000434317290 */ /* 0x000fe4000fffe0ff */
[----:B------:R-:W-:Y:S01]  /*fd10*/  VIADD R131, R131, UR4 ;  /* 0x0000000483837c36 */ /* 0x000fe20008000000 */
[----:B------:R-:W-:Y:S04]  /*fd20*/  USEL UR46, UR5, URZ, UP0 ;  /* 0x000000ff052e7287 */ /* 0x000fe80008000000 */
[----:B------:R-:W-:Y:S04]  /*fd30*/  SHF.R.U32.HI R10, RZ, 0x15, R131 ;  /* 0x00000015ff0a7819 */ /* 0x000fe80000011683 */
[----:B------:R-:W-:Y:S01]  /*fd40*/  LOP3.LUT R18, R10, 0x3, RZ, 0xc0, !PT ;  /* 0x000000030a127812 */ /* 0x000fe200078ec0ff */
        /* <DEDUP_REMOVED lines=16> */
.L_x_170:
[----:B------:R-:W-:Y:S05]  /*fe50*/  BSYNC B0 ;  /* 0x0000000000007941 */ /* 0x000fea0003800000 */
.L_x_169:
        /* <DEDUP_REMOVED lines=15> */
.L_x_168:
[----:B------:R-:W-:Y:S05]  /*ff50*/  BSYNC B1 ;  /* 0x0000000000017941 */ /* 0x000fea0003800000 */
.L_x_167:
        /* <DEDUP_REMOVED lines=9> */
[----:B----4-:R-:W-:Y:S02]  /*fff0*/  IMAD.MOV.U32 R8, RZ, RZ, 0x192 ;  /* 0x00000192ff087424 */ /* 0x010fe400078e00ff */
        /* <DEDUP_REMOVED lines=12> */
.L_x_173:
        /* <DEDUP_REMOVED lines=23> */
.L_x_174:
[----:B------:R-:W-:Y:S05]  /*10230*/  WARPSYNC.ALL ;  /* 0x0000000000007948 */ /* 0x000fea0003800000 */
[----:B------:R-:W-:Y:S11]  /*10240*/  R2UR UR4, R131 ;  /* 0x00000000830472ca */ /* 0x000ff600000e0000 */
[----:B------:R-:W-:Y:S02]  /*10250*/  @!UPT UIADD3 URZ, UPT, UPT, URZ, URZ, URZ ;  /* 0x000000fffffff290 */ /* 0x000fe4000fffe0ff */
[----:B------:R-:W1:Y:S02]  /*10260*/  LDTM.x32 R56, tmem[UR4+0x80] ;  /* 0x00008004003879ee */ /* 0x000e6400082c0000 */
[----:B-1----:R-:W-:Y:S01]  /*10270*/  NOP ;  /* 0x0000000000007918 */ /* 0x002fe20000000000 */
.L_x_172:
        /* <DEDUP_REMOVED lines=263> */
.L_x_176:
[----:B------:R-:W-:Y:S05]  /*112f0*/  BSYNC.RECONVERGENT B0 ;  /* 0x0000000000007941 */ /* 0x000fea0003800200 */
.L_x_175:
        /* <DEDUP_REMOVED lines=14> */
[----:B------:R-:W-:Y:S01]  /*113e0*/  @P1 IADD3 R6, PT, PT, R197, R4, RZ ;  /* 0x00000004c5061210 */ /* 0x000fe20007ffe0ff */
[----:B------:R-:W-:Y:S06]  /*113f0*/  @P0 BRA `(.L_x_180) ;  /* 0x00000000000c0947 */ /* 0x000fec0003800000 */
[----:B------:R-:W-:Y:S04]  /*11400*/  SHF.L.U32 R3, R16, 0x1f, RZ ;  /* 0x0000001f10037819 */ /* 0x000fe800000006ff */
[----:B------:R-:W1:Y:S02]  /*11410*/  SYNCS.PHASECHK.TRANS64.TRYWAIT P0, [R0+URZ+0x30], R3 ;  /* 0x00003003000075a7 */ /* 0x000e6400080011ff */
[----:B-1----:R-:W-:Y:S05]  /*11420*/  @!P0 BRA `(.L_x_181) ;  /* 0x0000002400348947 */ /* 0x002fea0003800000 */
.L_x_180:
[----:B------:R-:W-:Y:S05]  /*11430*/  BSYNC B0 ;  /* 0x0000000000007941 */ /* 0x000fea0003800000 */
.L_x_179:
[----:B------:R-:W-:Y:S11]  /*11440*/  ISETP.NE.AND P0, PT, R199, RZ, PT ;  /* 0x000000ffc700720c */ /* 0x000ff60003f05270 */
[----:B------:R-:W-:Y:S02]  /*11450*/  @!UPT UIADD3 URZ, UPT, UPT, URZ, URZ, URZ ;  /* 0x000000fffffff290 */ /* 0x000fe4000fffe0ff */
[----:B------:R4:W2:Y:S01]  /*11460*/  @P0 LDS.128 R168, [R4] ;  /* 0x0000000004a80984 */ /* 0x0008a20000000c00 */
[----:B-1----:R-:W-:Y:S03]  /*11470*/  @P0 IADD3 R0, PT, PT, R187, R6, RZ ;  /* 0x00000006bb000210 */ /* 0x002fe60007ffe0ff */
[----:B------:R4:W1:Y:S04]  /*11480*/  @P0 LDS.128 R152, [R4+0x1000] ;  /* 0x0010000004980984 */ /* 0x0008680000000c00 */
[----:B------:R4:W1:Y:S04]  /*11490*/  @P0 LDS.128 R160, [R139+0x20] ;  /* 0x000020008ba00984 */ /* 0x0008680000000c00 */
[----:B------:R4:W1:Y:S04]  /*114a0*/  @P0 LDS.128 R140, [R139+0x1020] ;  /* 0x001020008b8c0984 */ /* 0x0008680000000c00 */
[----:B------:R4:W1:Y:S04]  /*114b0*/  @P0 LDS.128 R164, [R6+0x10] ;  /* 0x0000100006a40984 */ /* 0x0008680000000c00 */
[----:B------:R4:W1:Y:S04]  /*114c0*/  @P0 LDS.128 R148, [R6+0x1010] ;  /* 0x0010100006940984 */ /* 0x0008680000000c00 */
[----:B------:R4:W1:Y:S04]  /*114d0*/  @P0 LDS.128 R156, [R0+0x10] ;  /* 0x00001000009c0984 */ /* 0x0008680000000c00 */
[----:B------:R4:W1:Y:S02]  /*114e0*/  @P0 LDS.128 R144, [R0+0x1010] ;  /* 0x0010100000900984 */ /* 0x0008640000000c00 */
.L_x_178:
[----:B------:R-:W-:Y:S05]  /*114f0*/  BSYNC B1 ;  /* 0x0000000000017941 */ /* 0x000fea0003800000 */
.L_x_177:
        /* <DEDUP_REMOVED lines=9> */
[----:B------:R-:W4:Y:S01]  /*11590*/  LDCU.64 UR8, c[0x4][0x70] ;  /* 0x01000e00ff0877ac */ /* 0x000f220008000a00 */
[----:B--2---:R-:W-:Y:S01]  /*115a0*/  MOV R15, 0x0 ;  /* 0x00000000000f7802 */ /* 0x004fe20000000f00 */
[----:B------:R-:W-:Y:S02]  /*115b0*/  HFMA2 R12, -RZ, RZ, 0, 5.9604644775390625e-08 ;  /* 0x00000001ff0c7431 */ /* 0x000fe400000001ff */
[----:B------:R-:W-:Y:S02]  /*115c0*/  IMAD.MOV.U32 R8, RZ, RZ, 0x192 ;  /* 0x00000192ff087424 */ /* 0x000fe400078e00ff */
[----:B------:R-:W-:Y:S01]  /*115d0*/  IMAD.MOV.U32 R13, RZ, RZ, RZ ;  /* 0x000000ffff0d7224 */ /* 0x000fe200078e00ff */
[----:B------:R-:W2:Y:S01]  /*115e0*/  LDCU.64 UR6, c[0x4][0x78] ;  /* 0x01000f00ff0677ac */ /* 0x000ea20008000a00 */
[----:B------:R-:W1:Y:S01]  /*115f0*/  LDC.64 R14, c[0x4][R15] ;  /* 0x010000000f0e7b82 */ /* 0x000e620000000a00 */
[----:B------:R-:W5:Y:S01]  /*11600*/  LDCU.64 UR4, c[0x4][0x10] ;  /* 0x01000200ff0477ac */ /* 0x000f620008000a00 */
[----:B----4-:R-:W-:Y:S01]  /*11610*/  MOV R5, UR9 ;  /* 0x0000000900057c02 */ /* 0x010fe20008000f00 */
[----:B------:R-:W-:Y:S01]  /*11620*/  IMAD.U32 R4, RZ, RZ, UR8 ;  /* 0x00000008ff047e24 */ /* 0x000fe2000f8e00ff */
[----:B--2---:R-:W-:Y:S01]  /*11630*/  MOV R7, UR7 ;  /* 0x0000000700077c02 */ /* 0x004fe20008000f00 */
[----:B------:R-:W-:Y:S01]  /*11640*/  IMAD.U32 R6, RZ, RZ, UR6 ;  /* 0x00000006ff067e24 */ /* 0x000fe2000f8e00ff */
[----:B-----5:R-:W-:Y:S01]  /*11650*/  MOV R11, UR5 ;  /* 0x00000005000b7c02 */ /* 0x020fe20008000f00 */
[----:B------:R-:W-:Y:S02]  /*11660*/  IMAD.U32 R10, RZ, RZ, UR4 ;  /* 0x00000004ff0a7e24 */ /* 0x000fe4000f8e00ff */
[----:B------:R-:W-:Y:S07]  /*11670*/  LEPC R20, `(.L_x_183) ;  /* 0x000000001014794e */ /* 0x000fee0000000000 */
[----:B-1-3--:R-:W-:Y:S05]  /*11680*/  CALL.ABS.NOINC R14 ;  /* 0x000000000e007343 */ /* 0x00afea0003c00000 */
.L_x_183:
        /* <DEDUP_REMOVED lines=23> */
.L_x_184:
[----:B------:R-:W-:Y:S05]  /*11800*/  WARPSYNC.ALL ;  /* 0x0000000000007948 */ /* 0x000fea0003800000 */
[----:B------:R-:W-:Y:S11]  /*11810*/  R2UR UR4, R131 ;  /* 0x00000000830472ca */ /* 0x000ff600000e0000 */
[----:B------:R-:W-:Y:S02]  /*11820*/  @!UPT UIADD3 URZ, UPT, UPT, URZ, URZ, URZ ;  /* 0x000000fffffff290 */ /* 0x000fe4000fffe0ff */
[----:B------:R-:W4:Y:S02]  /*11830*/  LDTM.x32 R56, tmem[UR4+0x80] ;  /* 0x00008004003879ee */ /* 0x000f2400082c0000 */
[----:B----4-:R-:W-:Y:S01]  /*11840*/  NOP ;  /* 0x0000000000007918 */ /* 0x010fe20000000000 */
.L_x_182:
[----:B--2---:R-:W-:Y:S01]  /*11850*/  SHF.L.U32 R6, R168, 0x10, RZ ;  /* 0x00000010a8067819 */ /* 0x004fe200000006ff */
[----:B------:R-:W-:Y:S01]  /*11860*/  FMUL R0, R130, R24 ;  /* 0x0000001882007220 */ /* 0x000fe20000400000 */
[----:B------:R-:W-:Y:S01]  /*11870*/  LOP3.LUT R8, R168, 0xffff0000, RZ, 0xc0, !PT ;  /* 0xffff0000a8087812 */ /* 0x000fe200078ec0ff */
[----:B------:R-:W-:Y:S01]  /*11880*/  FMUL R3, R130, R25 ;  /* 0x0000001982037220 */ /* 0x000fe20000400000 */
[----:B------:R-:W-:Y:S01]  /*11890*/  SHF.L.U32 R7, R169, 0x10, RZ ;  /* 0x00000010a9077819 */ /* 0x000fe200000006ff */
[----:B------:R-:W-:Y:S01]  /*118a0*/  FFMA R0, R133, R6, R0 ;  /* 0x0000000685007223 */ /* 0x000fe20000000000 */
[----:B------:R-:W-:Y:S01]  /*118b0*/  LOP3.LUT R88, R169, 0xffff0000, RZ, 0xc0, !PT ;  /* 0xffff0000a9587812 */ /* 0x000fe200078ec0ff */
[----:B------:R-:W-:Y:S01]  /*118c0*/  FFMA R3, R133, R8, R3 ;  /* 0x0000000885037223 */ /* 0x000fe20000000003 */
[----:B------:R-:W-:Y:S01]  /*118d0*/  SHF.L.U32 R89, R170, 0x10, RZ ;  /* 0x00000010aa597819 */ /* 0x000fe200000006ff */
[----:B------:R-:W-:Y:S01]  /*118e0*/  FMUL R4, R130, R26 ;  /* 0x0000001a82047220 */ /* 0x000fe20000400000 */
[----:B------:R-:W-:Y:S01]  /*118f0*/  LOP3.LUT R90, R170, 0xffff0000, RZ, 0xc0, !PT ;  /* 0xffff0000aa5a7812 */ /* 0x000fe200078ec0ff */
[C---:B------:R-:W-:Y:S01]  /*11900*/  FMUL R5, R130.reuse, R27 ;  /* 0x0000001b82057220 */ /* 0x040fe20000400000 */
[----:B------:R-:W-:Y:S01]  /*11910*/  SHF.L.U32 R91, R171, 0x10, RZ ;  /* 0x00000010ab5b7819 */ /* 0x000fe200000006ff */
[----:B------:R-:W-:Y:S01]  /*11920*/  FFMA R4, R133, R7, R4 ;  /* 0x0000000785047223 */ /* 0x000fe20000000004 */
[----:B------:R-:W-:Y:S01]  /*11930*/  LOP3.LUT R92, R171, 0xffff0000, RZ, 0xc0, !PT ;  /* 0xffff0000ab5c7812 */ /* 0x000fe200078ec0ff */
[----:B------:R-:W-:Y:S01]  /*11940*/  FFMA R5, R133, R88, R5 ;  /* 0x0000005885057223 */ /* 0x000fe20000000005 */
[----:B------:R-:W-:Y:S01]  /*11950*/  ISETP.NE.AND P1, PT, R189, R16, PT ;  /* 0x00000010bd00720c */ /* 0x000fe20003f25270 */
[----:B------:R-:W-:Y:S01]  /*11960*/  FMUL R6, R130, R28 ;  /* 0x0000001c82067220 */ /* 0x000fe20000400000 */
[----:B-1----:R-:W-:Y:S01]  /*11970*/  SHF.L.U32 R93, R164, 0x10, RZ ;  /* 0x00000010a45d7819 */ /* 0x002fe200000006ff */
[----:B------:R-:W-:Y:S01]  /*11980*/  FMUL R7, R130, R29 ;  /* 0x0000001d82077220 */ /* 0x000fe20000400000 */
[----:B------:R-:W-:Y:S01]  /*11990*/  LOP3.LUT R94, R164, 0xffff0000, RZ, 0xc0, !PT ;  /* 0xffff0000a45e7812 */ /* 0x000fe200078ec0ff */
        /* <DEDUP_REMOVED lines=27> */
[----:B------:R-:W-:Y:S01]  /*11b50*/  F2FP.BF16.F32.PACK_AB R77, R5, R4 ;  /* 0x00000004054d723e */ /* 0x000fe200000010ff */
[C---:B------:R-:W-:Y:S01]  /*11b60*/  FMUL R4, R130.reuse, R34 ;  /* 0x0000002282047220 */ /* 0x040fe20000400000 */
[----:B------:R-:W-:Y:S01]  /*11b70*/  F2FP.BF16.F32.PACK_AB R32, R3, R0 ;  /* 0x000000000320723e */ /* 0x000fe200000010ff */
[C---:B------:R-:W-:Y:S01]  /*11b80*/  FMUL R5, R130.reuse, R35 ;  /* 0x0000002382057220 */ /* 0x040fe20000400000 */
[C---:B------:R-:W-:Y:S01]  /*11b90*/  SHF.L.U32 R107, R163.reuse, 0x10, RZ ;  /* 0x00000010a36b7819 */ /* 0x040fe200000006ff */
[C---:B------:R-:W-:Y:S01]  /*11ba0*/  FMUL R18, R130.reuse, R64 ;  /* 0x0000004082127220 */ /* 0x040fe20000400000 */
[----:B------:R-:W-:Y:S01]  /*11bb0*/  LOP3.LUT R108, R163, 0xffff0000, RZ, 0xc0, !PT ;  /* 0xffff0000a36c7812 */ /* 0x000fe200078ec0ff */
[C---:B------:R-:W-:Y:S01]  /*11bc0*/  FMUL R64, R130.reuse, R78 ;  /* 0x0000004e82407220 */ /* 0x040fe20000400000 */
[----:B------:R-:W-:Y:S01]  /*11bd0*/  F2FP.BF16.F32.PACK_AB R78, R7, R6 ;  /* 0x00000006074e723e */ /* 0x000fe200000010ff */
[----:B------:R-:W-:Y:S01]  /*11be0*/  FMUL R19, R130, R65 ;  /* 0x0000004182137220 */ /* 0x000fe20000400000 */
[----:B------:R-:W-:Y:S01]  /*11bf0*/  SHF.L.U32 R109, R156, 0x10, RZ ;  /* 0x000000109c6d7819 */ /* 0x000fe200000006ff */
[C---:B------:R-:W-:Y:S01]  /*11c00*/  FMUL R65, R130.reuse, R79 ;  /* 0x0000004f82417220 */ /* 0x040fe20000400000 */
[----:B------:R-:W-:Y:S01]  /*11c10*/  F2FP.BF16.F32.PACK_AB R79, R9, R8 ;  /* 0x00000008094f723e */ /* 0x000fe200000010ff */
        /* <DEDUP_REMOVED lines=10> */
[----:B------:R-:W-:Y:S01]  /*11cc0*/  FMUL R9, R130, R39 ;  /* 0x0000002782097220 */ /* 0x000fe20000400000 */
[----:B------:R-:W-:Y:S01]  /*11cd0*/  SHF.L.U32 R115, R159, 0x10, RZ ;  /* 0x000000109f737819 */ /* 0x000fe200000006ff */
[----:B------:R-:W-:Y:S01]  /*11ce0*/  FFMA R6, R133, R97, R6 ;  /* 0x0000006185067223 */ /* 0x000fe20000000006 */
[----:B------:R-:W-:Y:S01]  /*11cf0*/  F2FP.BF16.F32.PACK_AB R33, R5, R4 ;  /* 0x000000040521723e */ /* 0x000fe200000010ff */
[----:B------:R-:W-:Y:S01]  /*11d00*/  FFMA R7, R133, R98, R7 ;  /* 0x0000006285077223 */ /* 0x000fe20000000007 */
[----:B------:R-:W-:Y:S01]  /*11d10*/  LOP3.LUT R116, R159, 0xffff0000, RZ, 0xc0, !PT ;  /* 0xffff00009f747812 */ /* 0x000fe200078ec0ff */
[C---:B------:R-:W-:Y:S01]  /*11d20*/  FFMA R8, R133.reuse, R99, R8 ;  /* 0x0000006385087223 */ /* 0x040fe20000000008 */
[C---:B------:R-:W-:Y:S01]  /*11d30*/  SHF.L.U32 R117, R152.reuse, 0x10, RZ ;  /* 0x0000001098757819 */ /* 0x040fe200000006ff */
[----:B------:R-:W-:Y:S01]  /*11d40*/  FFMA R9, R133, R100, R9 ;  /* 0x0000006485097223 */ /* 0x000fe20000000009 */
[----:B------:R-:W-:Y:S01]  /*11d50*/  F2FP.BF16.F32.PACK_AB R34, R7, R6 ;  /* 0x000000060722723e */ /* 0x000fe200000010ff */
[----:B------:R-:W-:Y:S01]  /*11d60*/  @!P1 STS.128 [R188+0x6000], R76 ;  /* 0x0060004cbc009388 */ /* 0x000fe20000000c00 */
[----:B------:R-:W-:Y:S01]  /*11d70*/  LOP3.LUT R118, R152, 0xffff0000, RZ, 0xc0, !PT ;  /* 0xffff000098767812 */ /* 0x000fe200078ec0ff */
[C---:B------:R-:W-:Y:S01]  /*11d80*/  FMUL R0, R130.reuse, R40 ;  /* 0x0000002882007220 */ /* 0x040fe20000400000 */
[----:B------:R-:W-:Y:S01]  /*11d90*/  F2FP.BF16.F32.PACK_AB R35, R9, R8 ;  /* 0x000000080923723e */ /* 0x000fe200000010ff */
[C---:B------:R-:W-:Y:S01]  /*11da0*/  FMUL R3, R130.reuse, R41 ;  /* 0x0000002982037220 */ /* 0x040fe20000400000 */
[C---:B------:R-:W-:Y:S01]  /*11db0*/  SHF.L.U32 R119, R153.reuse, 0x10, RZ ;  /* 0x0000001099777819 */ /* 0x040fe200000006ff */
[----:B------:R-:W-:Y:S01]  /*11dc0*/  FMUL R4, R130, R42 ;  /* 0x0000002a82047220 */ /* 0x000fe20000400000 */
[----:B------:R-:W-:Y:S01]  /*11dd0*/  LOP3.LUT R120, R153, 0xffff0000, RZ, 0xc0, !PT ;  /* 0xffff000099787812 */ /* 0x000fe200078ec0ff */
[----:B------:R1:W-:Y:S01]  /*11de0*/  @!P1 STS.128 [R198+0x6010], R32 ;  /* 0x00601020c6009388 */ /* 0x0003e20000000c00 */
[----:B------:R-:W-:Y:S01]  /*11df0*/  SHF.L.U32 R121, R154, 0x10, RZ ;  /* 0x000000109a797819 */ /* 0x000fe200000006ff */
[----:B------:R-:W-:Y:S01]  /*11e00*/  FMUL R5, R130, R43 ;  /* 0x0000002b82057220 */ /* 0x000fe20000400000 */
[----:B------:R-:W-:Y:S01]  /*11e10*/  LOP3.LUT R122, R154, 0xffff0000, RZ, 0xc0, !PT ;  /* 0xffff00009a7a7812 */ /* 0x000fe200078ec0ff */
[----:B------:R-:W-:Y:S01]  /*11e20*/  FFMA R0, R133, R101, R0 ;  /* 0x0000006585007223 */ /* 0x000fe20000000000 */
[C---:B------:R-:W-:Y:S01]  /*11e30*/  SHF.L.U32 R123, R155.reuse, 0x10, RZ ;  /* 0x000000109b7b7819 */ /* 0x040fe200000006ff */
[----:B------:R-:W-:Y:S01]  /*11e40*/  FMUL R6, R130, R44 ;  /* 0x0000002c82067220 */ /* 0x000fe20000400000 */
[----:B------:R-:W-:Y:S01]  /*11e50*/  LOP3.LUT R124, R155, 0xffff0000, RZ, 0xc0, !PT ;  /* 0xffff00009b7c7812 */ /* 0x000fe200078ec0ff */
[C---:B------:R-:W-:Y:S01]  /*11e60*/  FFMA R3, R133.reuse, R102, R3 ;  /* 0x0000006685037223 */ /* 0x040fe20000000003 */
[----:B------:R-:W-:Y:S01]  /*11e70*/  SHF.L.U32 R125, R148, 0x10, RZ ;  /* 0x00000010947d7819 */ /* 0x000fe200000006ff */
[----:B------:R-:W-:Y:S01]  /*11e80*/  FMUL R7, R130, R45 ;  /* 0x0000002d82077220 */ /* 0x000fe20000400000 */
[----:B------:R-:W-:Y:S01]  /*11e90*/  LOP3.LUT R126, R148, 0xffff0000, RZ, 0xc0, !PT ;  /* 0xffff0000947e7812 */ /* 0x000fe200078ec0ff */
[----:B------:R-:W-:Y:S01]  /*11ea0*/  FFMA R4, R133, R103, R4 ;  /* 0x0000006785047223 */ /* 0x000fe20000000004 */
[----:B------:R-:W-:Y:S01]  /*11eb0*/  F2FP.BF16.F32.PACK_AB R36, R3, R0 ;  /* 0x000000000324723e */ /* 0x000fe200000010ff */
[C---:B------:R-:W-:Y:S01]  /*11ec0*/  FMUL R8, R130.reuse, R46 ;  /* 0x0000002e82087220 */ /* 0x040fe20000400000 */
[----:B------:R-:W-:Y:S01]  /*11ed0*/  SHF.L.U32 R127, R149, 0x10, RZ ;  /* 0x00000010957f7819 */ /* 0x000fe200000006ff */
[----:B------:R-:W-:Y:S01]  /*11ee0*/  FFMA R5, R133, R104, R5 ;  /* 0x0000006885057223 */ /* 0x000fe20000000005 */
[----:B------:R-:W-:Y:S01]  /*11ef0*/  LOP3.LUT R128, R149, 0xffff0000, RZ, 0xc0, !PT ;  /* 0xffff000095807812 */ /* 0x000fe200078ec0ff */
[----:B------:R-:W-:Y:S01]  /*11f00*/  FMUL R9, R130, R47 ;  /* 0x0000002f82097220 */ /* 0x000fe20000400000 */
[C---:B------:R-:W-:Y:S01]  /*11f10*/  SHF.L.U32 R129, R150.reuse, 0x10, RZ ;  /* 0x0000001096817819 */ /* 0x040fe200000006ff */
[----:B------:R-:W-:Y:S01]  /*11f20*/  FFMA R6, R133, R105, R6 ;  /* 0x0000006985067223 */ /* 0x000fe20000000006 */
[----:B------:R-:W-:Y:S01]  /*11f30*/  F2FP.BF16.F32.PACK_AB R37, R5, R4 ;  /* 0x000000040525723e */ /* 0x000fe200000010ff */
[C---:B------:R-:W-:Y:S01]  /*11f40*/  FFMA R7, R133.reuse, R106, R7 ;  /* 0x0000006a85077223 */ /* 0x040fe20000000007 */
[----:B------:R-:W-:Y:S01]  /*11f50*/  LOP3.LUT R132, R150, 0xffff0000, RZ, 0xc0, !PT ;  /* 0xffff000096847812 */ /* 0x000fe200078ec0ff */
[----:B------:R-:W-:Y:S01]  /*11f60*/  FFMA R8, R133, R107, R8 ;  /* 0x0000006b85087223 */ /* 0x000fe20000000008 */
[----:B------:R-:W-:Y:S01]  /*11f70*/  SHF.L.U32 R131, R151, 0x10, RZ ;  /* 0x0000001097837819 */ /* 0x000fe200000006ff */
[----:B------:R-:W-:Y:S01]  /*11f80*/  FFMA R9, R133, R108, R9 ;  /* 0x0000006c85097223 */ /* 0x000fe20000000009 */
[----:B------:R-:W-:Y:S01]  /*11f90*/  F2FP.BF16.F32.PACK_AB R38, R7, R6 ;  /* 0x000000060726723e */ /* 0x000fe200000010ff */
[C---:B------:R-:W-:Y:S01]  /*11fa0*/  FMUL R0, R130.reuse, R48 ;  /* 0x0000003082007220 */ /* 0x040fe20000400000 */
[----:B------:R-:W-:Y:S01]  /*11fb0*/  LOP3.LUT R134, R151, 0xffff0000, RZ, 0xc0, !PT ;  /* 0xffff000097867812 */ /* 0x000fe200078ec0ff */
[C---:B------:R-:W-:Y:S01]  /*11fc0*/  FMUL R3, R130.reuse, R49 ;  /* 0x0000003182037220 */ /* 0x040fe20000400000 */
[----:B------:R-:W-:Y:S01]  /*11fd0*/  F2FP.BF16.F32.PACK_AB R39, R9, R8 ;  /* 0x000000080927723e */ /* 0x000fe200000010ff */
[----:B------:R-:W-:Y:S01]  /*11fe0*/  FMUL R4, R130, R50 ;  /* 0x0000003282047220 */ /* 0x000fe20000400000 */
[----:B------:R-:W-:Y:S01]  /*11ff0*/  SHF.L.U32 R135, R140, 0x10, RZ ;  /* 0x000000108c877819 */ /* 0x000fe200000006ff */
[----:B------:R-:W-:Y:S01]  /*12000*/  FMUL R5, R130, R51 ;  /* 0x0000003382057220 */ /* 0x000fe20000400000 */
[----:B------:R-:W-:Y:S01]  /*12010*/  LOP3.LUT R136, R140, 0xffff0000, RZ, 0xc0, !PT ;  /* 0xffff00008c887812 */ /* 0x000fe200078ec0ff */
[----:B------:R-:W-:Y:S01]  /*12020*/  FFMA R0, R133, R109, R0 ;  /* 0x0000006d85007223 */ /* 0x000fe20000000000 */
[C---:B------:R-:W-:Y:S01]  /*12030*/  SHF.L.U32 R137, R141.reuse, 0x10, RZ ;  /* 0x000000108d897819 */ /* 0x040fe200000006ff */
[----:B------:R-:W-:Y:S01]  /*12040*/  FMUL R6, R130, R52 ;  /* 0x0000003482067220 */ /* 0x000fe20000400000 */
[----:B------:R-:W-:Y:S01]  /*12050*/  LOP3.LUT R138, R141, 0xffff0000, RZ, 0xc0, !PT ;  /* 0xffff00008d8a7812 */ /* 0x000fe200078ec0ff */
[----:B------:R2:W-:Y:S01]  /*12060*/  @!P1 STS.128 [R196+0x6020], R36 ;  /* 0x00602024c4009388 */ /* 0x0005e20000000c00 */
[C---:B------:R-:W-:Y:S01]  /*12070*/  FFMA R3, R133.reuse, R110, R3 ;  /* 0x0000006e85037223 */ /* 0x040fe20000000003 */
[C---:B------:R-:W-:Y:S01]  /*12080*/  SHF.L.U32 R139, R142.reuse, 0x10, RZ ;  /* 0x000000108e8b7819 */ /* 0x040fe200000006ff */
[C---:B------:R-:W-:Y:S01]  /*12090*/  FFMA R4, R133.reuse, R111, R4 ;  /* 0x0000006f85047223 */ /* 0x040fe20000000004 */
[C---:B------:R-:W-:Y:S01]  /*120a0*/  FFMA R5, R133.reuse, R112, R5 ;  /* 0x0000007085057223 */ /* 0x040fe20000000005 */
[----:B------:R-:W-:Y:S01]  /*120b0*/  LOP3.LUT R140, R142, 0xffff0000, RZ, 0xc0, !PT ;  /* 0xffff00008e8c7812 */ /* 0x000fe200078ec0ff */
[----:B------:R-:W-:Y:S01]  /*120c0*/  FFMA R6, R133, R113, R6 ;  /* 0x0000007185067223 */ /* 0x000fe20000000006 */
[----:B-1----:R-:W-:Y:S01]  /*120d0*/  F2FP.BF16.F32.PACK_AB R32, R3, R0 ;  /* 0x000000000320723e */ /* 0x002fe200000010ff */
[C---:B------:R-:W-:Y:S01]  /*120e0*/  FMUL R7, R130.reuse, R53 ;  /* 0x0000003582077220 */ /* 0x040fe20000400000 */
[----:B------:R-:W-:Y:S01]  /*120f0*/  F2FP.BF16.F32.PACK_AB R33, R5, R4 ;  /* 0x000000040521723e */ /* 0x000fe200000010ff */
[C---:B------:R-:W-:Y:S01]  /*12100*/  FMUL R8, R130.reuse, R54 ;  /* 0x0000003682087220 */ /* 0x040fe20000400000 */
[C---:B------:R-:W-:Y:S01]  /*12110*/  FMUL R9, R130.reuse, R55 ;  /* 0x0000003782097220 */ /* 0x040fe20000400000 */
[----:B------:R-:W-:Y:S01]  /*12120*/  FFMA R7, R133, R114, R7 ;  /* 0x0000007285077223 */ /* 0x000fe20000000007 */
[C---:B------:R-:W-:Y:S01]  /*12130*/  FMUL R10, R130.reuse, R56 ;  /* 0x00000038820a7220 */ /* 0x040fe20000400000 */
[----:B------:R-:W-:Y:S01]  /*12140*/  SHF.L.U32 R141, R143, 0x10, RZ ;  /* 0x000000108f8d7819 */ /* 0x000fe200000006ff */
[C---:B------:R-:W-:Y:S01]  /*12150*/  FFMA R8, R133.reuse, R115, R8 ;  /* 0x0000007385087223 */ /* 0x040fe20000000008 */
[----:B------:R-:W-:Y:S01]  /*12160*/  FFMA R9, R133, R116, R9 ;  /* 0x0000007485097223 */ /* 0x000fe20000000009 */
[----:B------:R-:W-:Y:S01]  /*12170*/  F2FP.BF16.F32.PACK_AB R34, R7, R6 ;  /* 0x000000060722723e */ /* 0x000fe200000010ff */
[----:B------:R-:W-:Y:S01]  /*12180*/  FFMA R10, R133, R117, R10 ;  /* 0x00000075850a7223 */ /* 0x000fe2000000000a */
[C---:B------:R-:W-:Y:S01]  /*12190*/  FMUL R11, R130.reuse, R57 ;  /* 0x00000039820b7220 */ /* 0x040fe20000400000 */
[----:B------:R-:W-:Y:S01]  /*121a0*/  LOP3.LUT R142, R143, 0xffff0000, RZ, 0xc0, !PT ;  /* 0xffff00008f8e7812 */ /* 0x000fe200078ec0ff */
[C---:B------:R-:W-:Y:S01]  /*121b0*/  FMUL R12, R130.reuse, R58 ;  /* 0x0000003a820c7220 */ /* 0x040fe20000400000 */
[----:B------:R-:W-:Y:S01]  /*121c0*/  F2FP.BF16.F32.PACK_AB R35, R9, R8 ;  /* 0x000000080923723e */ /* 0x000fe200000010ff */
[----:B------:R-:W-:Y:S01]  /*121d0*/  FFMA R11, R133, R118, R11 ;  /* 0x00000076850b7223 */ /* 0x000fe2000000000b */
[C---:B------:R-:W-:Y:S01]  /*121e0*/  FMUL R13, R130.reuse, R59 ;  /* 0x0000003b820d7220 */ /* 0x040fe20000400000 */
[C---:B------:R-:W-:Y:S01]  /*121f0*/  FMUL R14, R130.reuse, R60 ;  /* 0x0000003c820e7220 */ /* 0x040fe20000400000 */
[----:B------:R-:W-:Y:S01]  /*12200*/  FMUL R15, R130, R61 ;  /* 0x0000003d820f7220 */ /* 0x000fe20000400000 */
[----:B------:R2:W-:Y:S01]  /*12210*/  @!P1 STS.128 [R195+0x6010], R32 ;  /* 0x00601020c3009388 */ /* 0x0005e20000000c00 */
[----:B------:R-:W-:Y:S01]  /*12220*/  F2FP.BF16.F32.PACK_AB R4, R11, R10 ;  /* 0x0000000a0b04723e */ /* 0x000fe200000010ff */
[C---:B------:R-:W-:Y:S01]  /*12230*/  FFMA R12, R133.reuse, R119, R12 ;  /* 0x00000077850c7223 */ /* 0x040fe2000000000c */
[C---:B------:R-:W-:Y:S01]  /*12240*/  SHF.L.U32 R25, R144.reuse, 0x10, RZ ;  /* 0x0000001090197819 */ /* 0x040fe200000006ff */
[C---:B------:R-:W-:Y:S01]  /*12250*/  FFMA R13, R133.reuse, R120, R13 ;  /* 0x00000078850d7223 */ /* 0x040fe2000000000d */
[C---:B------:R-:W-:Y:S01]  /*12260*/  FFMA R14, R133.reuse, R121, R14 ;  /* 0x00000079850e7223 */ /* 0x040fe2000000000e */
[----:B------:R-:W-:Y:S01]  /*12270*/  LOP3.LUT R24, R144, 0xffff0000, RZ, 0xc0, !PT ;  /* 0xffff000090187812 */ /* 0x000fe200078ec0ff */
[C---:B------:R-:W-:Y:S01]  /*12280*/  FFMA R15, R133.reuse, R122, R15 ;  /* 0x0000007a850f7223 */ /* 0x040fe2000000000f */
[C---:B------:R-:W-:Y:S01]  /*12290*/  FFMA R16, R133.reuse, R123, R16 ;  /* 0x0000007b85107223 */ /* 0x040fe20000000010 */
[C---:B------:R-:W-:Y:S01]  /*122a0*/  FMUL R20, R130.reuse, R66 ;  /* 0x0000004282147220 */ /* 0x040fe20000400000 */
        /* <DEDUP_REMOVED lines=8> */
[----:B------:R-:W-:Y:S01]  /*12330*/  FFMA R21, R133, R128, R21 ;  /* 0x0000008085157223 */ /* 0x000fe20000000015 */
[C---:B------:R-:W-:Y:S01]  /*12340*/  FMUL R57, R130.reuse, R71 ;  /* 0x0000004782397220 */ /* 0x040fe20000400000 */
[----:B------:R-:W-:Y:S01]  /*12350*/  F2FP.BF16.F32.PACK_AB R5, R13, R12 ;  /* 0x0000000c0d05723e */ /* 0x000fe200000010ff */
[----:B------:R-:W-:Y:S01]  /*12360*/  FFMA R22, R133, R129, R22 ;  /* 0x0000008185167223 */ /* 0x000fe20000000016 */
[----:B------:R-:W-:Y:S01]  /*12370*/  F2FP.BF16.F32.PACK_AB R6, R15, R14 ;  /* 0x0000000e0f06723e */ /* 0x000fe200000010ff */
[C---:B------:R-:W-:Y:S01]  /*12380*/  FMUL R58, R130.reuse, R72 ;  /* 0x00000048823a7220 */ /* 0x040fe20000400000 */
[----:B------:R-:W-:Y:S01]  /*12390*/  F2FP.BF16.F32.PACK_AB R7, R17, R16 ;  /* 0x000000101107723e */ /* 0x000fe200000010ff */
[C---:B------:R-:W-:Y:S01]  /*123a0*/  FFMA R23, R133.reuse, R132, R23 ;  /* 0x0000008485177223 */ /* 0x040fe20000000017 */
[C---:B------:R-:W-:Y:S01]  /*123b0*/  FMUL R59, R130.reuse, R73 ;  /* 0x00000049823b7220 */ /* 0x040fe20000400000 */
[----:B------:R-:W-:Y:S01]  /*123c0*/  FFMA R56, R133, R131, R56 ;  /* 0x0000008385387223 */ /* 0x000fe20000000038 */
[C---:B------:R-:W-:Y:S01]  /*123d0*/  FMUL R60, R130.reuse, R74 ;  /* 0x0000004a823c7220 */ /* 0x040fe20000400000 */
[----:B------:R2:W-:Y:S01]  /*123e0*/  @!P1 STS.128 [R188+0x7000], R4 ;  /* 0x00700004bc009388 */ /* 0x0005e20000000c00 */
[----:B------:R-:W-:Y:S01]  /*123f0*/  F2FP.BF16.F32.PACK_AB R8, R19, R18 ;  /* 0x000000121308723e */ /* 0x000fe200000010ff */
[C---:B------:R-:W-:Y:S01]  /*12400*/  FFMA R57, R133.reuse, R134, R57 ;  /* 0x0000008685397223 */ /* 0x040fe20000000039 */
[C---:B------:R-:W-:Y:S01]  /*12410*/  FMUL R61, R130.reuse, R75 ;  /* 0x0000004b823d7220 */ /* 0x040fe20000400000 */
[C---:B------:R-:W-:Y:S01]  /*12420*/  FFMA R58, R133.reuse, R135, R58 ;  /* 0x00000087853a7223 */ /* 0x040fe2000000003a */
[C---:B------:R-:W-:Y:S01]  /*12430*/  FFMA R59, R133.reuse, R136, R59 ;  /* 0x00000088853b7223 */ /* 0x040fe2000000003b */
[C---:B------:R-:W-:Y:S01]  /*12440*/  FFMA R60, R133.reuse, R137, R60 ;  /* 0x00000089853c7223 */ /* 0x040fe2000000003c */
[----:B------:R-:W-:Y:S01]  /*12450*/  FFMA R61, R133, R138, R61 ;  /* 0x0000008a853d7223 */ /* 0x000fe2000000003d */
[----:B------:R-:W-:Y:S01]  /*12460*/  F2FP.BF16.F32.PACK_AB R9, R21, R20 ;  /* 0x000000141509723e */ /* 0x000fe200000010ff */
[----:B------:R-:W-:Y:S01]  /*12470*/  FFMA R62, R133, R139, R62 ;  /* 0x0000008b853e7223 */ /* 0x000fe2000000003e */
[----:B------:R-:W-:Y:S01]  /*12480*/  F2FP.BF16.F32.PACK_AB R10, R23, R22 ;  /* 0x00000016170a723e */ /* 0x000fe200000010ff */
[C---:B------:R-:W-:Y:S01]  /*12490*/  FMUL R66, R130.reuse, R80 ;  /* 0x0000005082427220 */ /* 0x040fe20000400000 */
[----:B------:R-:W-:Y:S01]  /*124a0*/  F2FP.BF16.F32.PACK_AB R11, R57, R56 ;  /* 0x00000038390b723e */ /* 0x000fe200000010ff */
[----:B------:R-:W-:Y:S01]  /*124b0*/  FFMA R63, R133, R140, R63 ;  /* 0x0000008c853f7223 */ /* 0x000fe2000000003f */
[C---:B------:R-:W-:Y:S01]  /*124c0*/  FMUL R67, R130.reuse, R81 ;  /* 0x0000005182437220 */ /* 0x040fe20000400000 */
[----:B------:R-:W-:Y:S01]  /*124d0*/  SHF.L.U32 R27, R145, 0x10, RZ ;  /* 0x00000010911b7819 */ /* 0x000fe200000006ff */
[----:B------:R-:W-:Y:S01]  /*124e0*/  FFMA R64, R133, R141, R64 ;  /* 0x0000008d85407223 */ /* 0x000fe20000000040 */
[----:B------:R2:W-:Y:S01]  /*124f0*/  @!P1 STS.128 [R198+0x7010], R8 ;  /* 0x00701008c6009388 */ /* 0x0005e20000000c00 */
[C---:B------:R-:W-:Y:S01]  /*12500*/  FMUL R68, R130.reuse, R82 ;  /* 0x0000005282447220 */ /* 0x040fe20000400000 */
[----:B------:R-:W-:Y:S01]  /*12510*/  LOP3.LUT R26, R145, 0xffff0000, RZ, 0xc0, !PT ;  /* 0xffff0000911a7812 */ /* 0x000fe200078ec0ff */
[C---:B------:R-:W-:Y:S01]  /*12520*/  FFMA R65, R133.reuse, R142, R65 ;  /* 0x0000008e85417223 */ /* 0x040fe20000000041 */
[----:B------:R-:W-:Y:S01]  /*12530*/  FMUL R69, R130, R83 ;  /* 0x0000005382457220 */ /* 0x000fe20000400000 */
[----:B------:R-:W-:Y:S01]  /*12540*/  SHF.L.U32 R29, R146, 0x10, RZ ;  /* 0x00000010921d7819 */ /* 0x000fe200000006ff */
[C---:B------:R-:W-:Y:S01]  /*12550*/  FFMA R66, R133.reuse, R25, R66 ;  /* 0x0000001985427223 */ /* 0x040fe20000000042 */
[----:B------:R-:W-:Y:S01]  /*12560*/  FMUL R70, R130, R84 ;  /* 0x0000005482467220 */ /* 0x000fe20000400000 */
[----:B------:R-:W-:Y:S01]  /*12570*/  LOP3.LUT R28, R146, 0xffff0000, RZ, 0xc0, !PT ;  /* 0xffff0000921c7812 */ /* 0x000fe200078ec0ff */
[----:B------:R-:W-:Y:S01]  /*12580*/  FFMA R67, R133, R24, R67 ;  /* 0x0000001885437223 */ /* 0x000fe20000000043 */
[C---:B------:R-:W-:Y:S01]  /*12590*/  FMUL R71, R130.reuse, R85 ;  /* 0x0000005582477220 */ /* 0x040fe20000400000 */
[----:B------:R-:W-:Y:S01]  /*125a0*/  SHF.L.U32 R31, R147, 0x10, RZ ;  /* 0x00000010931f7819 */ /* 0x000fe200000006ff */
[----:B------:R-:W-:Y:S01]  /*125b0*/  FFMA R68, R133, R27, R68 ;  /* 0x0000001b85447223 */ /* 0x000fe20000000044 */
[C---:B------:R-:W-:Y:S01]  /*125c0*/  FMUL R72, R130.reuse, R86 ;  /* 0x0000005682487220 */ /* 0x040fe20000400000 */
[----:B------:R-:W-:Y:S01]  /*125d0*/  LOP3.LUT R30, R147, 0xffff0000, RZ, 0xc0, !PT ;  /* 0xffff0000931e7812 */ /* 0x000fe200078ec0ff */
[----:B------:R-:W-:Y:S01]  /*125e0*/  FFMA R69, R133, R26, R69 ;  /* 0x0000001a85457223 */ /* 0x000fe20000000045 */
        /* <DEDUP_REMOVED lines=13> */
[----:B------:R-:W-:Y:S02]  /*126c0*/  F2FP.BF16.F32.PACK_AB R19, R73, R72 ;  /* 0x000000484913723e */ /* 0x000fe400000010ff */
[----:B------:R-:W-:Y:S03]  /*126d0*/  ISETP.NE.AND P0, PT, R189, RZ, PT ;  /* 0x000000ffbd00720c */ /* 0x000fe60003f05270 */
[----:B------:R2:W-:Y:S01]  /*126e0*/  @!P1 STS.128 [R195+0x7010], R16 ;  /* 0x00701010c3009388 */ /* 0x0005e20000000c00 */
[----:B------:R-:W-:Y:S01]  /*126f0*/  @!PT LDS RZ, [RZ] ;  /* 0x00000000fffff984 */ /* 0x000fe20000000800 */
[----:B------:R-:W-:Y:S01]  /*12700*/  @!PT LDS RZ, [RZ] ;  /* 0x00000000fffff984 */ /* 0x000fe20000000800 */
[----:B------:R-:W-:Y:S01]  /*12710*/  @!PT LDS RZ, [RZ] ;  /* 0x00000000fffff984 */ /* 0x000fe20000000800 */
[----:B------:R-:W-:Y:S01]  /*12720*/  @!PT LDS RZ, [RZ] ;  /* 0x00000000fffff984 */ /* 0x000fe20000000800 */
[----:B------:R1:W-:Y:S07]  /*12730*/  MEMBAR.ALL.CTA ;  /* 0x0000000000007992 */ /* 0x0003ee0000008000 */
[----:B-1----:R-:W1:Y:S01]  /*12740*/  FENCE.VIEW.ASYNC.S ;  /* 0x00000000000073c6 */ /* 0x002e620000000000 */
[----:B------:R-:W-:Y:S05]  /*12750*/  WARPSYNC.ALL ;  /* 0x0000000000007948 */ /* 0x000fea0003800000 */
[----:B------:R-:W-:Y:S01]  /*12760*/  BSSY.RECONVERGENT B0, `(.L_x_185) ;  /* 0x0000011000007945 */ /* 0x000fe20003800200 */
        /* <DEDUP_REMOVED lines=16> */
.L_x_186:
[----:B------:R-:W-:Y:S05]  /*12870*/  BSYNC.RECONVERGENT B0 ;  /* 0x0000000000007941 */ /* 0x000fea0003800200 */
.L_x_185:
[----:B------:R-:W-:Y:S01]  /*12880*/  BAR.SYNC.DEFER_BLOCKING 0x1, 0x80 ;  /* 0x0042000000007b1d */ /* 0x000fe20000010000 */
[----:B------:R-:W-:Y:S09]  /*12890*/  UISETP.NE.AND UP0, UPT, UR53, -0x8, UPT ;  /* 0xfffffff83500788c */ /* 0x000ff2000bf05270 */
[----:B------:R-:W-:Y:S05]  /*128a0*/  BRA.U !UP0, `(.L_x_187) ;  /* 0x0000000108247547 */ /* 0x000fea000b800000 */
[----:B------:R-:W-:Y:S01]  /*128b0*/  ISETP.NE.AND P0, PT, R194, RZ, PT ;  /* 0x000000ffc200720c */ /* 0x000fe20003f05270 */
[----:B------:R-:W-:Y:S01]  /*128c0*/  IMAD.U32 R0, RZ, RZ, UR47 ;  /* 0x0000002fff007e24 */ /* 0x000fe2000f8e00ff */
[----:B------:R-:W-:Y:S04]  /*128d0*/  UIADD3 UR4, UPT, UPT, UR47, 0x1, URZ ;  /* 0x000000012f047890 */ /* 0x000fe8000fffe0ff */
[----:B------:R-:W-:Y:S04]  /*128e0*/  UISETP.NE.AND UP0, UPT, UR4, 0x4, UPT ;  /* 0x000000040400788c */ /* 0x000fe8000bf05270 */
[----:B------:R-:W-:Y:S03]  /*128f0*/  USEL UR47, UR4, URZ, UP0 ;  /* 0x000000ff042f7287 */ /* 0x000fe60008000000 */
[----:B------:R-:W-:Y:S05]  /*12900*/  @P0 LEA R0, R0, UR45, 0x3 ;  /* 0x0000002d00000c11 */ /* 0x000fea000f8e18ff */
[----:B------:R-:W-:Y:S05]  /*12910*/  @P0 VIADD R3, R0, 0x50 ;  /* 0x0000005000030836 */ /* 0x000fea0000000000 */
[----:B------:R-:W-:Y:S04]  /*12920*/  @P0 PRMT R3, R200, 0x654, R3 ;  /* 0x00000654c8030816 */ /* 0x000fe80000000003 */
[----:B------:R1:W-:Y:S03]  /*12930*/  @P0 SYNCS.ARRIVE.TRANS64.RED.A1T0 RZ, [R3+URZ], RZ ;  /* 0x000000ff03ff09a7 */ /* 0x0003e600081004ff */
.L_x_187:
[----:B------:R-:W-:Y:S01]  /*12940*/  R2UR UR6, R193 ;  /* 0x00000000c10672ca */ /* 0x000fe200000e0000 */
[----:B------:R-:W-:Y:S01]  /*12950*/  UIADD3 UR53, UPT, UPT, UR53, 0x8, URZ ;  /* 0x0000000835357890 */ /* 0x000fe2000fffe0ff */
[----:B------:R-:W-:Y:S01]  /*12960*/  R2UR UR5, R178 ;  /* 0x00000000b20572ca */ /* 0x000fe200000e0000 */
[----:B------:R-:W-:Y:S01]  /*12970*/  ULOP3.LUT UR43, UR43, 0x1, URZ, 0x3c, !UPT ;  /* 0x000000012b2b7892 */ /* 0x000fe2000f8e3cff */
[----:B------:R-:W-:Y:S02]  /*12980*/  R2UR UR4, R179 ;  /* 0x00000000b30472ca */ /* 0x000fe400000e0000 */
[----:B------:R-:W-:Y:S02]  /*12990*/  R2UR UR44, R192 ;  /* 0x00000000c02c72ca */ /* 0x000fe400000e0000 */
[C---:B------:R-:W-:Y:S04]  /*129a0*/  ISETP.NE.AND P0, PT, R183.reuse, 0x2, PT ;  /* 0x00000002b700780c */ /* 0x040fe80003f05270 */
[----:B-1----:R-:W-:Y:S01]  /*129b0*/  SEL R3, RZ, 0x1, P0 ;  /* 0x00000001ff037807 */ /* 0x002fe20000000000 */
[----:B------:R-:W-:Y:S01]  /*129c0*/  UISETP.NE.AND UP0, UPT, UR6, URZ, UPT ;  /* 0x000000ff0600728c */ /* 0x000fe2000bf05270 */
[----:B------:R-:W-:Y:S01]  /*129d0*/  SEL R183, R183, RZ, P0 ;  /* 0x000000ffb7b77207 */ /* 0x000fe20000000000 */
[----:B------:R-:W-:Y:S01]  /*129e0*/  UIADD3 UR20, UPT, UPT, UR36, UR5, URZ ;  /* 0x0000000524147290 */ /* 0x000fe2000fffe0ff */
[----:B------:R-:W-:Y:S01]  /*129f0*/  LOP3.LUT R186, R186, R3, RZ, 0x3c, !PT ;  /* 0x00000003baba7212 */ /* 0x000fe200078e3cff */
[----:B------:R-:W-:Y:S05]  /*12a00*/  UIADD3 UR19, UPT, UPT, UR37, UR4, URZ ;  /* 0x0000000425137290 */ /* 0x000fea000fffe0ff */
[----:B------:R-:W-:Y:S07]  /*12a10*/  BRA.U UP0, `(.L_x_188) ;  /* 0xffffff3d00007547 */ /* 0x000fee000b83ffff */
[----:B------:R-:W-:Y:S01]  /*12a20*/  R2UR UR4, R180 ;  /* 0x00000000b40472ca */ /* 0x000fe200000e0000 */
[----:B------:R-:W-:-:S12]  /*12a30*/  SYNCS.ARRIVE.TRANS64.A1T0 RZ, [UR45+0xd0], RZ ;  /* 0x0000d0ffffff79a7 */ /* 0x000fd8000810002d */
[----:B------:R-:W-:-:S09]  /*12a40*/  UISETP.NE.AND UP0, UPT, UR4, URZ, UPT ;  /* 0x000000ff0400728c */ /* 0x000fd2000bf05270 */
[----:B------:R-:W-:Y:S05]  /*12a50*/  BRA.U !UP0, `(.L_x_189) ;  /* 0x0000000108487547 */ /* 0x000fea000b800000 */
[----:B------:R-:W1:Y:S02]  /*12a60*/  LDCU.64 UR4, c[0x0][0xc90] ;  /* 0x00019200ff0477ac */ /* 0x000e640008000a00 */
[----:B-1----:R-:W-:-:S04]  /*12a70*/  UISETP.NE.U32.AND UP0, UPT, UR4, URZ, UPT ;  /* 0x000000ff0400728c */ /* 0x002fc8000bf05070 */
[----:B------:R-:W-:-:S09]  /*12a80*/  UISETP.NE.AND.EX UP0, UPT, UR5, URZ, UPT, UP0 ;  /* 0x000000ff0500728c */ /* 0x000fd2000bf05300 */
[----:B------:R-:W-:Y:S05]  /*12a90*/  BRA.U UP0, `(.L_x_190) ;  /* 0x00000001000c7547 */ /* 0x000fea000b800000 */
[----:B------:R-:W-:-:S13]  /*12aa0*/  FSETP.NEU.AND P0, PT, R133, RZ, PT ;  /* 0x000000ff8500720b */ /* 0x000fda0003f0d000 */
[----:B------:R-:W-:Y:S05]  /*12ab0*/  @!P0 EXIT ;  /* 0x000000000000894d */ /* 0x000fea0003800000 */
[----:B------:R-:W-:Y:S05]  /*12ac0*/  BRA `(.L_x_189) ;  /* 0x00000000002c7947 */ /* 0x000fea0003800000 */
.L_x_190:
[----:B------:R-:W-:Y:S01]  /*12ad0*/  ISETP.NE.AND P0, PT, R182, RZ, PT ;  /* 0x000000ffb600720c */ /* 0x000fe20003f05270 */
[----:B------:R-:W-:-:S12]  /*12ae0*/  BSSY.RECONVERGENT B0, `(.L_x_189) ;  /* 0x0000009000007945 */ /* 0x000fd80003800200 */
[----:B------:R-:W-:Y:S05]  /*12af0*/  @P0 BRA `(.L_x_191) ;  /* 0x0000000000140947 */ /* 0x000fea0003800000 */
[----:B------:R-:W1:Y:S02]  /*12b00*/  LDCU.64 UR4, c[0x0][0xc88] ;  /* 0x00019100ff0477ac */ /* 0x000e640008000a00 */
[----:B-1----:R-:W-:-:S04]  /*12b10*/  ISETP.NE.U32.AND P0, PT, RZ, UR4, PT ;  /* 0x00000004ff007c0c */ /* 0x002fc8000bf05070 */
[----:B------:R-:W-:-:S13]  /*12b20*/  ISETP.NE.AND.EX P0, PT, RZ, UR5, PT, P0 ;  /* 0x00000005ff007c0c */ /* 0x000fda000bf05300 */
[----:B------:R-:W-:Y:S05]  /*12b30*/  @!P0 EXIT ;  /* 0x000000000000894d */ /* 0x000fea0003800000 */
[----:B------:R-:W-:Y:S05]  /*12b40*/  BRA `(.L_x_192) ;  /* 0x0000000000087947 */ /* 0x000fea0003800000 */
.L_x_191:
[----:B------:R-:W-:-:S13]  /*12b50*/  FSETP.NEU.AND P0, PT, R133, RZ, PT ;  /* 0x000000ff8500720b */ /* 0x000fda0003f0d000 */
[----:B------:R-:W-:Y:S05]  /*12b60*/  @!P0 EXIT ;  /* 0x000000000000894d */ /* 0x000fea0003800000 */
.L_x_192:
[----:B------:R-:W-:Y:S05]  /*12b70*/  BSYNC.RECONVERGENT B0 ;  /* 0x0000000000007941 */ /* 0x000fea0003800200 */
.L_x_189:
[----:B------:R-:W1:Y:S01]  /*12b80*/  S2UR UR5, SR_CgaCtaId ;  /* 0x00000000000579c3 */ /* 0x000e620000008800 */
[----:B------:R-:W-:Y:S01]  /*12b90*/  ULEA UR4, UR47, UR45, 0x3 ;  /* 0x0000002d2f047291 */ /* 0x000fe2000f8e18ff */
[----:B------:R-:W-:-:S04]  /*12ba0*/  DEPBAR.LE SB0, 0x0 ;  /* 0x000080000000791a */ /* 0x000fc80000000000 */
[----:B------:R-:W-:-:S04]  /*12bb0*/  UIADD3 UR4, UPT, UPT, UR4, 0x50, URZ ;  /* 0x0000005004047890 */ /* 0x000fc8000fffe0ff */
[----:B-1----:R-:W-:-:S09]  /*12bc0*/  UPRMT UR4, UR5, 0x654, UR4 ;  /* 0x0000065405047896 */ /* 0x002fd20008000004 */
[----:B------:R-:W-:Y:S01]  /*12bd0*/  SYNCS.ARRIVE.TRANS64.RED.A1T0 RZ, [UR4], RZ ;  /* 0x000000ffffff79a7 */ /* 0x000fe20008100404 */
[----:B------:R-:W-:Y:S05]  /*12be0*/  EXIT ;  /* 0x000000000000794d */ /* 0x000fea0003800000 */
.L_x_24:
[----:B-1----:R1:W2:Y:S02]  /*12bf0*/  SYNCS.PHASECHK.TRANS64.TRYWAIT P0, [R0+URZ+0xc0], R3 ;  /* 0x0000c003000075a7 */ /* 0x0022a400080011ff */
[----:B--2---:R-:W-:Y:S05]  /*12c00*/  @!P0 NANOSLEEP.SYNCS 0x989680 ;  /* 0x009896800000895d */ /* 0x004fea0003900000 */
[----:B------:R-:W2:Y:S02]  /*12c10*/  @!P0 SYNCS.PHASECHK.TRANS64 P0, [R0+URZ+0xc0], R3 ;  /* 0x0000c003000085a7 */ /* 0x000ea400080010ff */
[----:B--2---:R-:W-:Y:S05]  /*12c20*/  @!P0 BRA `(.L_x_24) ;  /* 0xfffffffc00f08947 */ /* 0x004fea000383ffff */
[----:B------:R-:W-:Y:S05]  /*12c30*/  BRA `(.L_x_193) ;  /* 0xfffffef000047947 */ /* 0x000fea000383ffff */
.L_x_27:
[----:B-1----:R-:W-:-:S07]  /*12c40*/  MOV R0, UR41 ;  /* 0x0000002900007c02 */ /* 0x002fce0008000f00 */
.L_x_194:
[----:B-1----:R1:W2:Y:S02]  /*12c50*/  SYNCS.PHASECHK.TRANS64.TRYWAIT P0, [R0+URZ+0x18], R3 ;  /* 0x00001803000075a7 */ /* 0x0022a400080011ff */
[----:B--2---:R-:W-:Y:S05]  /*12c60*/  @!P0 NANOSLEEP.SYNCS 0x989680 ;  /* 0x009896800000895d */ /* 0x004fea0003900000 */
[----:B------:R-:W2:Y:S02]  /*12c70*/  @!P0 SYNCS.PHASECHK.TRANS64 P0, [R0+URZ+0x18], R3 ;  /* 0x00001803000085a7 */ /* 0x000ea400080010ff */
[----:B--2---:R-:W-:Y:S05]  /*12c80*/  @!P0 BRA `(.L_x_194) ;  /* 0xfffffffc00f08947 */ /* 0x004fea000383ffff */
[----:B------:R-:W-:Y:S05]  /*12c90*/  BRA `(.L_x_26) ;  /* 0xfffffef0004c7947 */ /* 0x000fea000383ffff */
.L_x_36:
[----:B-1----:R-:W-:-:S07]  /*12ca0*/  MOV R0, UR41 ;  /* 0x0000002900007c02 */ /* 0x002fce0008000f00 */
.L_x_195:
[----:B-1----:R1:W2:Y:S02]  /*12cb0*/  SYNCS.PHASECHK.TRANS64.TRYWAIT P0, [R0+URZ+0x18], R3 ;  /* 0x00001803000075a7 */ /* 0x0022a400080011ff */
[----:B--2---:R-:W-:Y:S05]  /*12cc0*/  @!P0 NANOSLEEP.SYNCS 0x989680 ;  /* 0x009896800000895d */ /* 0x004fea0003900000 */
[----:B------:R-:W2:Y:S02]  /*12cd0*/  @!P0 SYNCS.PHASECHK.TRANS64 P0, [R0+URZ+0x18], R3 ;  /* 0x00001803000085a7 */ /* 0x000ea400080010ff */
[----:B--2---:R-:W-:Y:S05]  /*12ce0*/  @!P0 BRA `(.L_x_195) ;  /* 0xfffffffc00f08947 */ /* 0x004fea000383ffff */
[----:B------:R-:W-:Y:S05]  /*12cf0*/  BRA `(.L_x_35) ;  /* 0xfffffef4005c7947 */ /* 0x000fea000383ffff */
.L_x_43:
[----:B-1----:R1:W4:Y:S02]  /*12d00*/  SYNCS.PHASECHK.TRANS64.TRYWAIT P0, [R3+URZ+0x80], R0 ;  /* 0x00008000030075a7 */ /* 0x00232400080011ff */
[----:B----4-:R-:W-:Y:S05]  /*12d10*/  @!P0 NANOSLEEP.SYNCS 0x989680 ;  /* 0x009896800000895d */ /* 0x010fea0003900000 */
[----:B------:R-:W4:Y:S02]  /*12d20*/  @!P0 SYNCS.PHASECHK.TRANS64 P0, [R3+URZ+0x80], R0 ;  /* 0x00008000030085a7 */ /* 0x000f2400080010ff */
[----:B----4-:R-:W-:Y:S05]  /*12d30*/  @!P0 BRA `(.L_x_43) ;  /* 0xfffffffc00f08947 */ /* 0x010fea000383ffff */
[----:B------:R-:W-:Y:S05]  /*12d40*/  BRA `(.L_x_196) ;  /* 0xfffffef800447947 */ /* 0x000fea000383ffff */
.L_x_47:
[----:B-1----:R-:W-:-:S07]  /*12d50*/  MOV R0, UR4 ;  /* 0x0000000400007c02 */ /* 0x002fce0008000f00 */
.L_x_197:
[----:B-1----:R1:W2:Y:S02]  /*12d60*/  SYNCS.PHASECHK.TRANS64.TRYWAIT P0, [R0+URZ], R3 ;  /* 0x00000003000075a7 */ /* 0x0022a400080011ff */
[----:B--2---:R-:W-:Y:S05]  /*12d70*/  @!P0 NANOSLEEP.SYNCS 0x989680 ;  /* 0x009896800000895d */ /* 0x004fea0003900000 */
[----:B------:R-:W2:Y:S02]  /*12d80*/  @!P0 SYNCS.PHASECHK.TRANS64 P0, [R0+URZ], R3 ;  /* 0x00000003000085a7 */ /* 0x000ea400080010ff */
[----:B--2---:R-:W-:Y:S05]  /*12d90*/  @!P0 BRA `(.L_x_197) ;  /* 0xfffffffc00f08947 */ /* 0x004fea000383ffff */
[----:B------:R-:W-:Y:S05]  /*12da0*/  BRA `(.L_x_198) ;  /* 0xfffffefc00f07947 */ /* 0x000fea000383ffff */
.L_x_48:
[----:B------:R-:W-:-:S07]  /*12db0*/  MOV R0, UR5 ;  /* 0x0000000500007c02 */ /* 0x000fce0008000f00 */
.L_x_199:
[----:B-1----:R1:W2:Y:S02]  /*12dc0*/  SYNCS.PHASECHK.TRANS64.TRYWAIT P0, [R0+URZ], R3 ;  /* 0x00000003000075a7 */ /* 0x0022a400080011ff */
[----:B--2---:R-:W-:Y:S05]  /*12dd0*/  @!P0 NANOSLEEP.SYNCS 0x989680 ;  /* 0x009896800000895d */ /* 0x004fea0003900000 */
[----:B------:R-:W2:Y:S02]  /*12de0*/  @!P0 SYNCS.PHASECHK.TRANS64 P0, [R0+URZ], R3 ;  /* 0x00000003000085a7 */ /* 0x000ea400080010ff */
[----:B--2---:R-:W-:Y:S05]  /*12df0*/  @!P0 BRA `(.L_x_199) ;  /* 0xfffffffc00f08947 */ /* 0x004fea000383ffff */
[----:B------:R-:W-:Y:S05]  /*12e00*/  BRA `(.L_x_200) ;  /* 0xfffffefc00fc7947 */ /* 0x000fea000383ffff */
.L_x_51:
[----:B--2---:R2:W3:Y:S02]  /*12e10*/  SYNCS.PHASECHK.TRANS64.TRYWAIT P0, [R2+URZ+0xb0], R5 ;  /* 0x0000b005020075a7 */ /* 0x0044e400080011ff */
[----:B---3--:R-:W-:Y:S05]  /*12e20*/  @!P0 NANOSLEEP.SYNCS 0x989680 ;  /* 0x009896800000895d */ /* 0x008fea0003900000 */
[----:B------:R-:W3:Y:S02]  /*12e30*/  @!P0 SYNCS.PHASECHK.TRANS64 P0, [R2+URZ+0xb0], R5 ;  /* 0x0000b005020085a7 */ /* 0x000ee400080010ff */
[----:B---3--:R-:W-:Y:S05]  /*12e40*/  @!P0 BRA `(.L_x_51) ;  /* 0xfffffffc00f08947 */ /* 0x008fea000383ffff */
[----:B------:R-:W-:Y:S05]  /*12e50*/  BRA `(.L_x_201) ;  /* 0xffffff0000607947 */ /* 0x000fea000383ffff */
.L_x_52:
[----:B------:R-:W-:-:S07]  /*12e60*/  MOV R2, UR4 ;  /* 0x0000000400027c02 */ /* 0x000fce0008000f00 */
.L_x_202:
[----:B--2---:R2:W3:Y:S02]  /*12e70*/  SYNCS.PHASECHK.TRANS64.TRYWAIT P0, [R2+URZ+0x90], R5 ;  /* 0x00009005020075a7 */ /* 0x0044e400080011ff */
[----:B---3--:R-:W-:Y:S05]  /*12e80*/  @!P0 NANOSLEEP.SYNCS 0x989680 ;  /* 0x009896800000895d */ /* 0x008fea0003900000 */
[----:B------:R-:W3:Y:S02]  /*12e90*/  @!P0 SYNCS.PHASECHK.TRANS64 P0, [R2+URZ+0x90], R5 ;  /* 0x00009005020085a7 */ /* 0x000ee400080010ff */
[----:B---3--:R-:W-:Y:S05]  /*12ea0*/  @!P0 BRA `(.L_x_202) ;  /* 0xfffffffc00f08947 */ /* 0x008fea000383ffff */
[----:B------:R-:W-:Y:S05]  /*12eb0*/  BRA `(.L_x_203) ;  /* 0xffffff0000707947 */ /* 0x000fea000383ffff */
.L_x_53:
[----:B--2---:R2:W3:Y:S02]  /*12ec0*/  SYNCS.PHASECHK.TRANS64.TRYWAIT P1, [R2+URZ+0x80], R5 ;  /* 0x00008005020075a7 */ /* 0x0044e400080211ff */
[----:B---3--:R-:W-:Y:S05]  /*12ed0*/  @!P1 NANOSLEEP.SYNCS 0x989680 ;  /* 0x009896800000995d */ /* 0x008fea0003900000 */
[----:B------:R-:W3:Y:S02]  /*12ee0*/  @!P1 SYNCS.PHASECHK.TRANS64 P1, [R2+URZ+0x80], R5 ;  /* 0x00008005020095a7 */ /* 0x000ee400080210ff */
[----:B---3--:R-:W-:Y:S05]  /*12ef0*/  @!P1 BRA `(.L_x_53) ;  /* 0xfffffffc00f09947 */ /* 0x008fea000383ffff */
[----:B------:R-:W-:Y:S05]  /*12f00*/  BRA `(.L_x_204) ;  /* 0xffffff0000a07947 */ /* 0x000fea000383ffff */
.L_x_56:
[----:B------:R-:W-:-:S07]  /*12f10*/  MOV R0, UR4 ;  /* 0x0000000400007c02 */ /* 0x000fce0008000f00 */
.L_x_205:
[----:B--2---:R2:W3:Y:S02]  /*12f20*/  SYNCS.PHASECHK.TRANS64.TRYWAIT P0, [R0+URZ+0x90], R3 ;  /* 0x00009003000075a7 */ /* 0x0044e400080011ff */
[----:B---3--:R-:W-:Y:S05]  /*12f30*/  @!P0 NANOSLEEP.SYNCS 0x989680 ;  /* 0x009896800000895d */ /* 0x008fea0003900000 */
[----:B------:R-:W3:Y:S02]  /*12f40*/  @!P0 SYNCS.PHASECHK.TRANS64 P0, [R0+URZ+0x90], R3 ;  /* 0x00009003000085a7 */ /* 0x000ee400080010ff */
[----:B---3--:R-:W-:Y:S05]  /*12f50*/  @!P0 BRA `(.L_x_205) ;  /* 0xfffffffc00f08947 */ /* 0x008fea000383ffff */
[----:B------:R-:W-:Y:S05]  /*12f60*/  BRA `(.L_x_55) ;  /* 0xffffff0000f47947 */ /* 0x000fea000383ffff */
.L_x_63:
[----:B-1----:R1:W2:Y:S02]  /*12f70*/  SYNCS.PHASECHK.TRANS64.TRYWAIT P0, [R0+URZ+0x80], R5 ;  /* 0x00008005000075a7 */ /* 0x0022a400080011ff */
[----:B--2---:R-:W-:Y:S05]  /*12f80*/  @!P0 NANOSLEEP.SYNCS 0x989680 ;  /* 0x009896800000895d */ /* 0x004fea0003900000 */
[----:B------:R-:W2:Y:S02]  /*12f90*/  @!P0 SYNCS.PHASECHK.TRANS64 P0, [R0+URZ+0x80], R5 ;  /* 0x00008005000085a7 */ /* 0x000ea400080010ff */
[----:B--2---:R-:W-:Y:S05]  /*12fa0*/  @!P0 BRA `(.L_x_63) ;  /* 0xfffffffc00f08947 */ /* 0x004fea000383ffff */
[----:B------:R-:W-:Y:S05]  /*12fb0*/  BRA `(.L_x_206) ;  /* 0xffffff0c000c7947 */ /* 0x000fea000383ffff */
.L_x_66:
[----:B------:R-:W-:-:S07]  /*12fc0*/  MOV R0, UR7 ;  /* 0x0000000700007c02 */ /* 0x000fce0008000f00 */
.L_x_207:
[----:B-1----:R1:W2:Y:S02]  /*12fd0*/  SYNCS.PHASECHK.TRANS64.TRYWAIT P0, [R0+URZ], R5 ;  /* 0x00000005000075a7 */ /* 0x0022a400080011ff */
[----:B--2---:R-:W-:Y:S05]  /*12fe0*/  @!P0 NANOSLEEP.SYNCS 0x989680 ;  /* 0x009896800000895d */ /* 0x004fea0003900000 */
[----:B------:R-:W2:Y:S02]  /*12ff0*/  @!P0 SYNCS.PHASECHK.TRANS64 P0, [R0+URZ], R5 ;  /* 0x00000005000085a7 */ /* 0x000ea400080010ff */
[----:B--2---:R-:W-:Y:S05]  /*13000*/  @!P0 BRA `(.L_x_207) ;  /* 0xfffffffc00f08947 */ /* 0x004fea000383ffff */
[----:B------:R-:W-:Y:S05]  /*13010*/  BRA `(.L_x_65) ;  /* 0xffffff0c00547947 */ /* 0x000fea000383ffff */
.L_x_67:
[----:B------:R-:W-:-:S07]  /*13020*/  MOV R0, UR34 ;  /* 0x0000002200007c02 */ /* 0x000fce0008000f00 */
.L_x_208:
[----:B-1----:R1:W2:Y:S02]  /*13030*/  SYNCS.PHASECHK.TRANS64.TRYWAIT P0, [R0+URZ+0xa8], R5 ;  /* 0x0000a805000075a7 */ /* 0x0022a400080011ff */
[----:B--2---:R-:W-:Y:S05]  /*13040*/  @!P0 NANOSLEEP.SYNCS 0x989680 ;  /* 0x009896800000895d */ /* 0x004fea0003900000 */
[----:B------:R-:W2:Y:S02]  /*13050*/  @!P0 SYNCS.PHASECHK.TRANS64 P0, [R0+URZ+0xa8], R5 ;  /* 0x0000a805000085a7 */ /* 0x000ea400080010ff */
[----:B--2---:R-:W-:Y:S05]  /*13060*/  @!P0 BRA `(.L_x_208) ;  /* 0xfffffffc00f08947 */ /* 0x004fea000383ffff */
[----:B------:R-:W-:Y:S05]  /*13070*/  BRA `(.L_x_209) ;  /* 0xffffff0c00a07947 */ /* 0x000fea000383ffff */
.L_x_70:
[----:B------:R-:W-:Y:S07]  /*13080*/  MOV R0, UR7 ;  /* 0x0000000700007c02 */ /* 0x000fee0008000f00 */
.L_x_210:
[----:B-1----:R1:W2:Y:S02]  /*13090*/  SYNCS.PHASECHK.TRANS64.TRYWAIT P0, [R0+URZ], R5 ;  /* 0x00000005000075a7 */ /* 0x0022a400080011ff */
[----:B--2---:R-:W-:Y:S05]  /*130a0*/  @!P0 NANOSLEEP.SYNCS 0x989680 ;  /* 0x009896800000895d */ /* 0x004fea0003900000 */
[----:B------:R-:W2:Y:S02]  /*130b0*/  @!P0 SYNCS.PHASECHK.TRANS64 P0, [R0+URZ], R5 ;  /* 0x00000005000085a7 */ /* 0x000ea400080010ff */
[----:B--2---:R-:W-:Y:S05]  /*130c0*/  @!P0 BRA `(.L_x_210) ;  /* 0xfffffffc00f08947 */ /* 0x004fea000383ffff */
[----:B------:R-:W-:Y:S05]  /*130d0*/  BRA `(.L_x_69) ;  /* 0xffffff1000207947 */ /* 0x000fea000383ffff */
.L_x_73:
[----:B------:R-:W-:-:S07]  /*130e0*/  MOV R0, UR34 ;  /* 0x0000002200007c02 */ /* 0x000fce0008000f00 */
.L_x_211:
[----:B---3--:R3:W4:Y:S02]  /*130f0*/  SYNCS.PHASECHK.TRANS64.TRYWAIT P0, [R0+URZ+0xd0], R3 ;  /* 0x0000d003000075a7 */ /* 0x00872400080011ff */
[----:B----4-:R-:W-:Y:S05]  /*13100*/  @!P0 NANOSLEEP.SYNCS 0x989680 ;  /* 0x009896800000895d */ /* 0x010fea0003900000 */
[----:B------:R-:W4:Y:S02]  /*13110*/  @!P0 SYNCS.PHASECHK.TRANS64 P0, [R0+URZ+0xd0], R3 ;  /* 0x0000d003000085a7 */ /* 0x000f2400080010ff */
[----:B----4-:R-:W-:Y:S05]  /*13120*/  @!P0 BRA `(.L_x_211) ;  /* 0xfffffffc00f08947 */ /* 0x010fea000383ffff */
[----:B------:R-:W-:Y:S05]  /*13130*/  BRA `(.L_x_212) ;  /* 0xffffff1400247947 */ /* 0x000fea000383ffff */
.L_x_78:
[----:B-1----:R1:W2:Y:S02]  /*13140*/  SYNCS.PHASECHK.TRANS64.TRYWAIT P0, [R12+URZ+0x80], R9 ;  /* 0x000080090c0075a7 */ /* 0x0022a400080011ff */
[----:B--2---:R-:W-:Y:S05]  /*13150*/  @!P0 NANOSLEEP.SYNCS 0x989680 ;  /* 0x009896800000895d */ /* 0x004fea0003900000 */
[----:B------:R-:W2:Y:S02]  /*13160*/  @!P0 SYNCS.PHASECHK.TRANS64 P0, [R12+URZ+0x80], R9 ;  /* 0x000080090c0085a7 */ /* 0x000ea400080010ff */
[----:B--2---:R-:W-:Y:S05]  /*13170*/  @!P0 BRA `(.L_x_78) ;  /* 0xfffffffc00f08947 */ /* 0x004fea000383ffff */
[----:B------:R-:W-:Y:S05]  /*13180*/  BRA `(.L_x_213) ;  /* 0xffffff1800547947 */ /* 0x000fea000383ffff */
.L_x_81:
[----:B------:R-:W-:Y:S07]  /*13190*/  MOV R0, UR21 ;  /* 0x0000001500007c02 */ /* 0x000fee0008000f00 */
.L_x_214:
[----:B-1----:R1:W2:Y:S02]  /*131a0*/  SYNCS.PHASECHK.TRANS64.TRYWAIT P2, [R0+URZ+0x78], R9 ;  /* 0x00007809000075a7 */ /* 0x0022a400080411ff */
[----:B--2---:R-:W-:Y:S05]  /*131b0*/  @!P2 NANOSLEEP.SYNCS 0x989680 ;  /* 0x009896800000a95d */ /* 0x004fea0003900000 */
[----:B------:R-:W2:Y:S02]  /*131c0*/  @!P2 SYNCS.PHASECHK.TRANS64 P2, [R0+URZ+0x78], R9 ;  /* 0x000078090000a5a7 */ /* 0x000ea400080410ff */
[----:B--2---:R-:W-:Y:S05]  /*131d0*/  @!P2 BRA `(.L_x_214) ;  /* 0xfffffffc00f0a947 */ /* 0x004fea000383ffff */
[----:B------:R-:W-:Y:S05]  /*131e0*/  BRA `(.L_x_80) ;  /* 0xffffff1c00bc7947 */ /* 0x000fea000383ffff */
.L_x_84:
[----:B------:R-:W-:Y:S07]  /*131f0*/  MOV R9, UR21 ;  /* 0x0000001500097c02 */ /* 0x000fee0008000f00 */
.L_x_215:
[----:B-1----:R1:W2:Y:S02]  /*13200*/  SYNCS.PHASECHK.TRANS64.TRYWAIT P0, [R9+URZ+0x50], R10 ;  /* 0x0000500a090075a7 */ /* 0x0022a400080011ff */
[----:B--2---:R-:W-:Y:S05]  /*13210*/  @!P0 NANOSLEEP.SYNCS 0x989680 ;  /* 0x009896800000895d */ /* 0x004fea0003900000 */
[----:B------:R-:W2:Y:S02]  /*13220*/  @!P0 SYNCS.PHASECHK.TRANS64 P0, [R9+URZ+0x50], R10 ;  /* 0x0000500a090085a7 */ /* 0x000ea400080010ff */
[----:B--2---:R-:W-:Y:S05]  /*13230*/  @!P0 BRA `(.L_x_215) ;  /* 0xfffffffc00f08947 */ /* 0x004fea000383ffff */
[----:B------:R-:W-:Y:S05]  /*13240*/  BRA `(.L_x_216) ;  /* 0xffffff2000247947 */ /* 0x000fea000383ffff */
.L_x_85:
[----:B------:R-:W-:Y:S07]  /*13250*/  MOV R9, UR21 ;  /* 0x0000001500097c02 */ /* 0x000fee0008000f00 */
.L_x_217:
[----:B-1----:R1:W2:Y:S02]  /*13260*/  SYNCS.PHASECHK.TRANS64.TRYWAIT P0, [R9+URZ+0x58], R10 ;  /* 0x0000580a090075a7 */ /* 0x0022a400080011ff */
[----:B--2---:R-:W-:Y:S05]  /*13270*/  @!P0 NANOSLEEP.SYNCS 0x989680 ;  /* 0x009896800000895d */ /* 0x004fea0003900000 */
[----:B------:R-:W2:Y:S02]  /*13280*/  @!P0 SYNCS.PHASECHK.TRANS64 P0, [R9+URZ+0x58], R10 ;  /* 0x0000580a090085a7 */ /* 0x000ea400080010ff */
[----:B--2---:R-:W-:Y:S05]  /*13290*/  @!P0 BRA `(.L_x_217) ;  /* 0xfffffffc00f08947 */ /* 0x004fea000383ffff */
[----:B------:R-:W-:Y:S05]  /*132a0*/  BRA `(.L_x_218) ;  /* 0xffffff20007c7947 */ /* 0x000fea000383ffff */
.L_x_86:
[----:B------:R-:W-:Y:S07]  /*132b0*/  MOV R9, UR21 ;  /* 0x0000001500097c02 */ /* 0x000fee0008000f00 */
.L_x_219:
[----:B-1----:R1:W2:Y:S02]  /*132c0*/  SYNCS.PHASECHK.TRANS64.TRYWAIT P0, [R9+URZ+0x60], R10 ;  /* 0x0000600a090075a7 */ /* 0x0022a400080011ff */
[----:B--2---:R-:W-:Y:S05]  /*132d0*/  @!P0 NANOSLEEP.SYNCS 0x989680 ;  /* 0x009896800000895d */ /* 0x004fea0003900000 */
[----:B------:R-:W2:Y:S02]  /*132e0*/  @!P0 SYNCS.PHASECHK.TRANS64 P0, [R9+URZ+0x60], R10 ;  /* 0x0000600a090085a7 */ /* 0x000ea400080010ff */
[----:B--2---:R-:W-:Y:S05]  /*132f0*/  @!P0 BRA `(.L_x_219) ;  /* 0xfffffffc00f08947 */ /* 0x004fea000383ffff */
[----:B------:R-:W-:Y:S05]  /*13300*/  BRA `(.L_x_220) ;  /* 0xffffff2000dc7947 */ /* 0x000fea000383ffff */
.L_x_87:
[----:B------:R-:W-:Y:S07]  /*13310*/  MOV R9, UR21 ;  /* 0x0000001500097c02 */ /* 0x000fee0008000f00 */
.L_x_221:
[----:B-1----:R1:W2:Y:S02]  /*13320*/  SYNCS.PHASECHK.TRANS64.TRYWAIT P0, [R9+URZ+0x68], R10 ;  /* 0x0000680a090075a7 */ /* 0x0022a400080011ff */
[----:B--2---:R-:W-:Y:S05]  /*13330*/  @!P0 NANOSLEEP.SYNCS 0x989680 ;  /* 0x009896800000895d */ /* 0x004fea0003900000 */
[----:B------:R-:W2:Y:S02]  /*13340*/  @!P0 SYNCS.PHASECHK.TRANS64 P0, [R9+URZ+0x68], R10 ;  /* 0x0000680a090085a7 */ /* 0x000ea400080010ff */
[----:B--2---:R-:W-:Y:S05]  /*13350*/  @!P0 BRA `(.L_x_221) ;  /* 0xfffffffc00f08947 */ /* 0x004fea000383ffff */
[----:B------:R-:W-:Y:S05]  /*13360*/  BRA `(.L_x_222) ;  /* 0xffffff24003c7947 */ /* 0x000fea000383ffff */
.L_x_88:
[----:B------:R-:W-:Y:S07]  /*13370*/  MOV R0, UR21 ;  /* 0x0000001500007c02 */ /* 0x000fee0008000f00 */
.L_x_223:
[----:B-1----:R1:W2:Y:S02]  /*13380*/  SYNCS.PHASECHK.TRANS64.TRYWAIT P0, [R0+URZ+0x50], R9 ;  /* 0x00005009000075a7 */ /* 0x0022a400080011ff */
[----:B--2---:R-:W-:Y:S05]  /*13390*/  @!P0 NANOSLEEP.SYNCS 0x989680 ;  /* 0x009896800000895d */ /* 0x004fea0003900000 */
[----:B------:R-:W2:Y:S02]  /*133a0*/  @!P0 SYNCS.PHASECHK.TRANS64 P0, [R0+URZ+0x50], R9 ;  /* 0x00005009000085a7 */ /* 0x000ea400080010ff */
[----:B--2---:R-:W-:Y:S05]  /*133b0*/  @!P0 BRA `(.L_x_223) ;  /* 0xfffffffc00f08947 */ /* 0x004fea000383ffff */
[----:B------:R-:W-:Y:S05]  /*133c0*/  BRA `(.L_x_224) ;  /* 0xffffff2400a07947 */ /* 0x000fea000383ffff */
.L_x_89:
[----:B------:R-:W-:Y:S07]  /*133d0*/  MOV R0, UR21 ;  /* 0x0000001500007c02 */ /* 0x000fee0008000f00 */
.L_x_225:
[----:B-1----:R1:W2:Y:S02]  /*133e0*/  SYNCS.PHASECHK.TRANS64.TRYWAIT P0, [R0+URZ+0x58], R9 ;  /* 0x00005809000075a7 */ /* 0x0022a400080011ff */
[----:B--2---:R-:W-:Y:S05]  /*133f0*/  @!P0 NANOSLEEP.SYNCS 0x989680 ;  /* 0x009896800000895d */ /* 0x004fea0003900000 */
[----:B------:R-:W2:Y:S02]  /*13400*/  @!P0 SYNCS.PHASECHK.TRANS64 P0, [R0+URZ+0x58], R9 ;  /* 0x00005809000085a7 */ /* 0x000ea400080010ff */
[----:B--2---:R-:W-:Y:S05]  /*13410*/  @!P0 BRA `(.L_x_225) ;  /* 0xfffffffc00f08947 */ /* 0x004fea000383ffff */
[----:B------:R-:W-:Y:S05]  /*13420*/  BRA `(.L_x_226) ;  /* 0xffffff2800007947 */ /* 0x000fea000383ffff */
.L_x_90:
[----:B------:R-:W-:Y:S07]  /*13430*/  MOV R0, UR21 ;  /* 0x0000001500007c02 */ /* 0x000fee0008000f00 */
.L_x_227:
[----:B-1----:R1:W2:Y:S02]  /*13440*/  SYNCS.PHASECHK.TRANS64.TRYWAIT P0, [R0+URZ+0x60], R9 ;  /* 0x00006009000075a7 */ /* 0x0022a400080011ff */
[----:B--2---:R-:W-:Y:S05]  /*13450*/  @!P0 NANOSLEEP.SYNCS 0x989680 ;  /* 0x009896800000895d */ /* 0x004fea0003900000 */
[----:B------:R-:W2:Y:S02]  /*13460*/  @!P0 SYNCS.PHASECHK.TRANS64 P0, [R0+URZ+0x60], R9 ;  /* 0x00006009000085a7 */ /* 0x000ea400080010ff */
[----:B--2---:R-:W-:Y:S05]  /*13470*/  @!P0 BRA `(.L_x_227) ;  /* 0xfffffffc00f08947 */ /* 0x004fea000383ffff */
[----:B------:R-:W-:Y:S05]  /*13480*/  BRA `(.L_x_228) ;  /* 0xffffff2800647947 */ /* 0x000fea000383ffff */
.L_x_91:
[----:B------:R-:W-:Y:S07]  /*13490*/  MOV R0, UR21 ;  /* 0x0000001500007c02 */ /* 0x000fee0008000f00 */
.L_x_229:
[----:B-1----:R1:W2:Y:S02]  /*134a0*/  SYNCS.PHASECHK.TRANS64.TRYWAIT P0, [R0+URZ+0x68], R9 ;  /* 0x00006809000075a7 */ /* 0x0022a400080011ff */
[----:B--2---:R-:W-:Y:S05]  /*134b0*/  @!P0 NANOSLEEP.SYNCS 0x989680 ;  /* 0x009896800000895d */ /* 0x004fea0003900000 */
[----:B------:R-:W2:Y:S02]  /*134c0*/  @!P0 SYNCS.PHASECHK.TRANS64 P0, [R0+URZ+0x68], R9 ;  /* 0x00006809000085a7 */ /* 0x000ea400080010ff */
[----:B--2---:R-:W-:Y:S05]  /*134d0*/  @!P0 BRA `(.L_x_229) ;  /* 0xfffffffc00f08947 */ /* 0x004fea000383ffff */
[----:B------:R-:W-:Y:S05]  /*134e0*/  BRA `(.L_x_230) ;  /* 0xffffff2800c07947 */ /* 0x000fea000383ffff */
.L_x_93:
[----:B------:R-:W-:-:S07]  /*134f0*/  MOV R3, UR21 ;  /* 0x0000001500037c02 */ /* 0x000fce0008000f00 */
.L_x_231:
[----:B-1----:R1:W3:Y:S02]  /*13500*/  SYNCS.PHASECHK.TRANS64.TRYWAIT P0, [R3+URZ+0x50], R10 ;  /* 0x0000500a030075a7 */ /* 0x0022e400080011ff */
[----:B---3--:R-:W-:Y:S05]  /*13510*/  @!P0 NANOSLEEP.SYNCS 0x989680 ;  /* 0x009896800000895d */ /* 0x008fea0003900000 */
[----:B------:R-:W3:Y:S02]  /*13520*/  @!P0 SYNCS.PHASECHK.TRANS64 P0, [R3+URZ+0x50], R10 ;  /* 0x0000500a030085a7 */ /* 0x000ee400080010ff */
[----:B---3--:R-:W-:Y:S05]  /*13530*/  @!P0 BRA `(.L_x_231) ;  /* 0xfffffffc00f08947 */ /* 0x008fea000383ffff */
[----:B------:R-:W-:Y:S05]  /*13540*/  BRA `(.L_x_232) ;  /* 0xffffff2c00487947 */ /* 0x000fea000383ffff */
.L_x_94:
[----:B-1----:R-:W-:-:S07]  /*13550*/  MOV R3, UR21 ;  /* 0x0000001500037c02 */ /* 0x002fce0008000f00 */
.L_x_233:
[----:B-1----:R1:W3:Y:S02]  /*13560*/  SYNCS.PHASECHK.TRANS64.TRYWAIT P0, [R3+URZ+0x58], R10 ;  /* 0x0000580a030075a7 */ /* 0x0022e400080011ff */
[----:B---3--:R-:W-:Y:S05]  /*13570*/  @!P0 NANOSLEEP.SYNCS 0x989680 ;  /* 0x009896800000895d */ /* 0x008fea0003900000 */
[----:B------:R-:W3:Y:S02]  /*13580*/  @!P0 SYNCS.PHASECHK.TRANS64 P0, [R3+URZ+0x58], R10 ;  /* 0x0000580a030085a7 */ /* 0x000ee400080010ff */
[----:B---3--:R-:W-:Y:S05]  /*13590*/  @!P0 BRA `(.L_x_233) ;  /* 0xfffffffc00f08947 */ /* 0x008fea000383ffff */
[----:B------:R-:W-:Y:S05]  /*135a0*/  BRA `(.L_x_234) ;  /* 0xffffff2c00387947 */ /* 0x000fea000383ffff */
.L_x_95:
[----:B-1----:R-:W-:-:S07]  /*135b0*/  MOV R3, UR21 ;  /* 0x0000001500037c02 */ /* 0x002fce0008000f00 */
.L_x_235:
[----:B-1----:R1:W3:Y:S02]  /*135c0*/  SYNCS.PHASECHK.TRANS64.TRYWAIT P0, [R3+URZ+0x60], R10 ;  /* 0x0000600a030075a7 */ /* 0x0022e400080011ff */
[----:B---3--:R-:W-:Y:S05]  /*135d0*/  @!P0 NANOSLEEP.SYNCS 0x989680 ;  /* 0x009896800000895d */ /* 0x008fea0003900000 */
[----:B------:R-:W3:Y:S02]  /*135e0*/  @!P0 SYNCS.PHASECHK.TRANS64 P0, [R3+URZ+0x60], R10 ;  /* 0x0000600a030085a7 */ /* 0x000ee400080010ff */
[----:B---3--:R-:W-:Y:S05]  /*135f0*/  @!P0 BRA `(.L_x_235) ;  /* 0xfffffffc00f08947 */ /* 0x008fea000383ffff */
[----:B------:R-:W-:Y:S05]  /*13600*/  BRA `(.L_x_236) ;  /* 0xffffff2c002c7947 */ /* 0x000fea000383ffff */
.L_x_97:
[----:B-1----:R1:W2:Y:S02]  /*13610*/  SYNCS.PHASECHK.TRANS64.TRYWAIT P0, [R0+URZ+0x80], R3 ;  /* 0x00008003000075a7 */ /* 0x0022a400080011ff */
[----:B--2---:R-:W-:Y:S05]  /*13620*/  @!P0 NANOSLEEP.SYNCS 0x989680 ;  /* 0x009896800000895d */ /* 0x004fea0003900000 */
[----:B------:R-:W2:Y:S02]  /*13630*/  @!P0 SYNCS.PHASECHK.TRANS64 P0, [R0+URZ+0x80], R3 ;  /* 0x00008003000085a7 */ /* 0x000ea400080010ff */
[----:B--2---:R-:W-:Y:S05]  /*13640*/  @!P0 BRA `(.L_x_97) ;  /* 0xfffffffc00f08947 */ /* 0x004fea000383ffff */
[----:B------:R-:W-:Y:S05]  /*13650*/  BRA `(.L_x_237) ;  /* 0xffffff3000047947 */ /* 0x000fea000383ffff */
.L_x_108:
[----:B-1----:R-:W-:Y:S04]  /*13660*/  MOV R3, UR45 ;  /* 0x0000002d00037c02 */ /* 0x002fe80008000f00 */
[----:B------:R1:W3:Y:S03]  /*13670*/  SYNCS.PHASECHK.TRANS64.TRYWAIT P1, [R3+URZ+0x30], R6 ;  /* 0x00003006030075a7 */ /* 0x0002e600080211ff */
[----:B---3--:R-:W-:Y:S05]  /*13680*/  @!P1 NANOSLEEP.SYNCS 0x989680 ;  /* 0x009896800000995d */ /* 0x008fea0003900000 */
[----:B------:R-:W3:Y:S02]  /*13690*/  @!P1 SYNCS.PHASECHK.TRANS64 P1, [R3+URZ+0x30], R6 ;  /* 0x00003006030095a7 */ /* 0x000ee400080210ff */
[----:B---3--:R-:W-:Y:S05]  /*136a0*/  @!P1 BRA `(.L_x_108) ;  /* 0xfffffffc00ec9947 */ /* 0x008fea000383ffff */
[----:B------:R-:W-:Y:S05]  /*136b0*/  BRA `(.L_x_107) ;  /* 0xffffff3c00e47947 */ /* 0x000fea000383ffff */
.L_x_110:
[----:B-1----:R-:W-:Y:S04]  /*136c0*/  MOV R3, UR45 ;  /* 0x0000002d00037c02 */ /* 0x002fe80008000f00 */
[----:B------:R1:W4:Y:S03]  /*136d0*/  SYNCS.PHASECHK.TRANS64.TRYWAIT P0, [R3+URZ+0xa0], R4 ;  /* 0x0000a004030075a7 */ /* 0x00032600080011ff */
[----:B----4-:R-:W-:Y:S05]  /*136e0*/  @!P0 NANOSLEEP.SYNCS 0x989680 ;  /* 0x009896800000895d */ /* 0x010fea0003900000 */
[----:B------:R-:W4:Y:S02]  /*136f0*/  @!P0 SYNCS.PHASECHK.TRANS64 P0, [R3+URZ+0xa0], R4 ;  /* 0x0000a004030085a7 */ /* 0x000f2400080010ff */
[----:B----4-:R-:W-:Y:S05]  /*13700*/  @!P0 BRA `(.L_x_110) ;  /* 0xfffffffc00ec8947 */ /* 0x010fea000383ffff */
[----:B------:R-:W-:Y:S05]  /*13710*/  BRA `(.L_x_109) ;  /* 0xffffff4000147947 */ /* 0x000fea000383ffff */
.L_x_121:
[----:B--2---:R2:W4:Y:S02]  /*13720*/  SYNCS.PHASECHK.TRANS64.TRYWAIT P0, [R3+URZ+0x30], R0 ;  /* 0x00003000030075a7 */ /* 0x00452400080011ff */
[----:B----4-:R-:W-:Y:S05]  /*13730*/  @!P0 NANOSLEEP.SYNCS 0x989680 ;  /* 0x009896800000895d */ /* 0x010fea0003900000 */
[----:B------:R-:W4:Y:S02]  /*13740*/  @!P0 SYNCS.PHASECHK.TRANS64 P0, [R3+URZ+0x30], R0 ;  /* 0x00003000030085a7 */ /* 0x000f2400080010ff */
[----:B----4-:R-:W-:Y:S05]  /*13750*/  @!P0 BRA `(.L_x_121) ;  /* 0xfffffffc00f08947 */ /* 0x010fea000383ffff */
[----:B------:R-:W-:Y:S05]  /*13760*/  BRA `(.L_x_120) ;  /* 0xffffff5400c87947 */ /* 0x000fea000383ffff */
.L_x_131:
[----:B-1----:R1:W2:Y:S02]  /*13770*/  SYNCS.PHASECHK.TRANS64.TRYWAIT P0, [R11+URZ+0x30], R8 ;  /* 0x000030080b0075a7 */ /* 0x0022a400080011ff */
[----:B--2---:R-:W-:Y:S05]  /*13780*/  @!P0 NANOSLEEP.SYNCS 0x989680 ;  /* 0x009896800000895d */ /* 0x004fea0003900000 */
[----:B------:R-:W2:Y:S02]  /*13790*/  @!P0 SYNCS.PHASECHK.TRANS64 P0, [R11+URZ+0x30], R8 ;  /* 0x000030080b0085a7 */ /* 0x000ea400080010ff */
[----:B--2---:R-:W-:Y:S05]  /*137a0*/  @!P0 BRA `(.L_x_131) ;  /* 0xfffffffc00f08947 */ /* 0x004fea000383ffff */
[----:B------:R-:W-:Y:S05]  /*137b0*/  BRA `(.L_x_130) ;  /* 0xffffff6c00647947 */ /* 0x000fea000383ffff */
.L_x_141:
[----:B-1----:R1:W2:Y:S02]  /*137c0*/  SYNCS.PHASECHK.TRANS64.TRYWAIT P0, [R0+URZ+0x30], R5 ;  /* 0x00003005000075a7 */ /* 0x0022a400080011ff */
[----:B--2---:R-:W-:Y:S05]  /*137d0*/  @!P0 NANOSLEEP.SYNCS 0x989680 ;  /* 0x009896800000895d */ /* 0x004fea0003900000 */
[----:B------:R-:W2:Y:S02]  /*137e0*/  @!P0 SYNCS.PHASECHK.TRANS64 P0, [R0+URZ+0x30], R5 ;  /* 0x00003005000085a7 */ /* 0x000ea400080010ff */
[----:B--2---:R-:W-:Y:S05]  /*137f0*/  @!P0 BRA `(.L_x_141) ;  /* 0xfffffffc00f08947 */ /* 0x004fea000383ffff */
[----:B------:R-:W-:Y:S05]  /*13800*/  BRA `(.L_x_140) ;  /* 0xffffff8000bc7947 */ /* 0x000fea000383ffff */
.L_x_151:
[----:B-1----:R1:W4:Y:S02]  /*13810*/  SYNCS.PHASECHK.TRANS64.TRYWAIT P0, [R8+URZ+0x30], R5 ;  /* 0x00003005080075a7 */ /* 0x00232400080011ff */
[----:B----4-:R-:W-:Y:S05]  /*13820*/  @!P0 NANOSLEEP.SYNCS 0x989680 ;  /* 0x009896800000895d */ /* 0x010fea0003900000 */
[----:B------:R-:W4:Y:S02]  /*13830*/  @!P0 SYNCS.PHASECHK.TRANS64 P0, [R8+URZ+0x30], R5 ;  /* 0x00003005080085a7 */ /* 0x000f2400080010ff */
[----:B----4-:R-:W-:Y:S05]  /*13840*/  @!P0 BRA `(.L_x_151) ;  /* 0xfffffffc00f08947 */ /* 0x010fea000383ffff */
[----:B------:R-:W-:Y:S05]  /*13850*/  BRA `(.L_x_150) ;  /* 0xffffff9800507947 */ /* 0x000fea000383ffff */
.L_x_161:
[----:B-1----:R1:W4:Y:S02]  /*13860*/  SYNCS.PHASECHK.TRANS64.TRYWAIT P0, [R8+URZ+0x30], R5 ;  /* 0x00003005080075a7 */ /* 0x00232400080011ff */
[----:B----4-:R-:W-:Y:S05]  /*13870*/  @!P0 NANOSLEEP.SYNCS 0x989680 ;  /* 0x009896800000895d */ /* 0x010fea0003900000 */
[----:B------:R-:W4:Y:S02]  /*13880*/  @!P0 SYNCS.PHASECHK.TRANS64 P0, [R8+URZ+0x30], R5 ;  /* 0x00003005080085a7 */ /* 0x000f2400080010ff */
[----:B----4-:R-:W-:Y:S05]  /*13890*/  @!P0 BRA `(.L_x_161) ;  /* 0xfffffffc00f08947 */ /* 0x010fea000383ffff */
[----:B------:R-:W-:Y:S05]  /*138a0*/  BRA `(.L_x_160) ;  /* 0xffffffac00c07947 */ /* 0x000fea000383ffff */
.L_x_171:
[----:B-1----:R1:W4:Y:S02]  /*138b0*/  SYNCS.PHASECHK.TRANS64.TRYWAIT P0, [R0+URZ+0x30], R5 ;  /* 0x00003005000075a7 */ /* 0x00232400080011ff */
[----:B----4-:R-:W-:Y:S05]  /*138c0*/  @!P0 NANOSLEEP.SYNCS 0x989680 ;  /* 0x009896800000895d */ /* 0x010fea0003900000 */
[----:B------:R-:W4:Y:S02]  /*138d0*/  @!P0 SYNCS.PHASECHK.TRANS64 P0, [R0+URZ+0x30], R5 ;  /* 0x00003005000085a7 */ /* 0x000f2400080010ff */
[----:B----4-:R-:W-:Y:S05]  /*138e0*/  @!P0 BRA `(.L_x_171) ;  /* 0xfffffffc00f08947 */ /* 0x010fea000383ffff */
[----:B------:R-:W-:Y:S05]  /*138f0*/  BRA `(.L_x_170) ;  /* 0xffffffc400547947 */ /* 0x000fea000383ffff */
.L_x_181:
[----:B-1----:R1:W4:Y:S02]  /*13900*/  SYNCS.PHASECHK.TRANS64.TRYWAIT P0, [R0+URZ+0x30], R3 ;  /* 0x00003003000075a7 */ /* 0x00232400080011ff */
[----:B----4-:R-:W-:Y:S05]  /*13910*/  @!P0 NANOSLEEP.SYNCS 0x989680 ;  /* 0x009896800000895d */ /* 0x010fea0003900000 */
[----:B------:R-:W4:Y:S02]  /*13920*/  @!P0 SYNCS.PHASECHK.TRANS64 P0, [R0+URZ+0x30], R3 ;  /* 0x00003003000085a7 */ /* 0x000f2400080010ff */
[----:B----4-:R-:W-:Y:S05]  /*13930*/  @!P0 BRA `(.L_x_181) ;  /* 0xfffffffc00f08947 */ /* 0x010fea000383ffff */
[----:B------:R-:W-:Y:S05]  /*13940*/  BRA `(.L_x_180) ;  /* 0xffffffd800b87947 */ /* 0x000fea000383ffff */
        .weak           $__internal_0_$__cuda_sm10x_tcgen05_guardrail_trap_col_being_dealloced_not_returned_by_alloc
        .type           $__internal_0_$__cuda_sm10x_tcgen05_guardrail_trap_col_being_dealloced_not_returned_by_alloc,@function
        .size           $__internal_0_$__cuda_sm10x_tcgen05_guardrail_trap_col_being_dealloced_not_returned_by_alloc,($__internal_1_$__cuda_sm10x_tcgen05_guardrail_trap_phase_invalid_during_alloc - $__internal_0_$__cuda_sm10x_tcgen05_guardrail_trap_col_being_dealloced_not_returned_by_alloc)
$__internal_0_$__cuda_sm10x_tcgen05_guardrail_trap_col_being_dealloced_not_returned_by_alloc:
[----:B------:R-:W-:Y:S05]  /*13950*/  BPT.TRAP 0x1 ;  /* 0x000000040000795c */ /* 0x000fea0000300000 */
[----:B------:R-:W-:-:S04]  /*13960*/  HFMA2 R3, -RZ, RZ, 0, 0 ;  /* 0x00000000ff037431 */ /* 0x000fc800000001ff */
[----:B------:R-:W-:Y:S05]  /*13970*/  RET.REL.NODEC R2 `(_ZN7cutlass13device_kernelINS_4gemm6kernel13GemmUniversalIN4cute5tupleIJiiiiEEENS1_10collective13CollectiveMmaINS1_46MainloopSm100TmaUmmaWarpSpecializedBlockScaledILi3ELi2ELi1ENS5_IJNS4_1CILi4EEENSA_ILi2EEENSA_ILi1EEEEEEEENS5_IJNSA_ILi128EEENSA_ILi256EEESG_EEENS5_IJNS_12float_e4m3_tENS_13float_ue8m0_tEEEENS5_IJNS5_IJlSD_lEEENS4_6LayoutINS5_IJNS5_IJNS5_IJNSA_ILi32EEESB_EEEiEEESQ_NS5_IJSD_iEEEEEENS5_IJNS5_IJNS5_IJNSA_ILi16EEESB_EEEiEEENS5_IJNS5_IJNSA_ILi0EEESD_EEENSA_ILi512EEEEEENS5_IJSW_iEEEEEEEEEEESL_S13_NS4_8TiledMMAINS4_8MMA_AtomIJNS4_21SM100_MMA_MXF8F6F4_SSISJ_SJ_fSK_Li128ELi256ELNS4_4UMMA5MajorE0ELS18_0ELNS17_7ScaleInE0ELS19_0EEEEEENSN_INS5_IJSD_SD_SD_EEENS5_IJSW_SW_SW_EEEEENS5_IJNS4_10UnderscoreES1F_S1F_EEEEENS5_IJNS4_23SM90_TMA_LOAD_MULTICASTES1I_EEENS5_IJNS4_14ComposedLayoutINS4_7SwizzleILi3ELi4ELi3EEENS4_18smem_ptr_flag_bitsILi8EEENSN_INS5_IJNSA_ILi8EEESG_EEENS5_IJSG_SD_EEEEEEENSN_INS5_IJNS5_IJNS5_IJSP_SD_EEENS5_IJSO_SD_EEEEEESD_NS5_IJSB_SD_EEEEEENS5_IJNS5_IJNS5_IJSU_SY_EEESX_EEESW_NS5_IJSD_SY_EEEEEEEEEEEvNS4_8identityES1J_NS5_IJS1T_NSN_INS5_IJNS5_IJNS5_IJSP_SC_EEES1V_EEESD_S1X_EEENS5_IJS20_SW_NS5_IJSD_NSA_ILi1024EEEEEEEEEEEEEEvS25_EENS_8epilogue10collective18CollectiveEpilogueINS2F_23Sm100TmaWarpSpecializedILi4ELi2ELi32ELb1ELb0EEEJNS5_IJNSA_ILi64EEESH_SG_EEENS5_IJNSN_IS2K_SD_EENSN_INS5_IJSO_SC_EEENS5_IJSD_SG_EEEEEEEENS_10bfloat16_tESM_S2R_SM_NS2F_6fusion15FusionCallbacksIS2J_NS2S_17LinearCombinationIS2R_fS2R_fLNS_15FloatRoundStyleE2EEES2L_S2Q_JEEENS4_5SM1004TMEM4LOAD26SM100_TMEM_LOAD_32dp32b32xENS4_13SM90_TMA_LOADENS1K_INS1L_ILi2ELi4ELi3EEENS1N_ILi16EEENSN_INS5_IJS1P_SO_EEES1V_EEEENS4_39AutoVectorizingCopyWithAssumedAlignmentILi128EEENS4_14SM90_TMA_STOREES37_S39_S39_EEEvvEEEEvNT_6ParamsE) ;  /* 0xfffffec402a07950 */ /* 0x000fea0003c3ffff */
        .weak           $__internal_1_$__cuda_sm10x_tcgen05_guardrail_trap_phase_invalid_during_alloc
        .type           $__internal_1_$__cuda_sm10x_tcgen05_guardrail_trap_phase_invalid_during_alloc,@function
        .size           $__internal_1_$__cuda_sm10x_tcgen05_guardrail_trap_phase_invalid_during_alloc,($__internal_2_$__cuda_sm10x_tcgen05_guardrail_trap_unallocated_columns_being_dealloced - $__internal_1_$__cuda_sm10x_tcgen05_guardrail_trap_phase_invalid_during_alloc)
$__internal_1_$__cuda_sm10x_tcgen05_guardrail_trap_phase_invalid_during_alloc:
[----:B------:R-:W-:Y:S05]  /*13980*/  BPT.TRAP 0x1 ;  /* 0x000000040000795c */ /* 0x000fea0000300000 */
[----:B------:R-:W-:-:S04]  /*13990*/  MOV R5, 0x0 ;  /* 0x0000000000057802 */ /* 0x000fc80000000f00 */
[----:B------:R-:W-:Y:S05]  /*139a0*/  RET.REL.NODEC R4 `(_ZN7cutlass13device_kernelINS_4gemm6kernel13GemmUniversalIN4cute5tupleIJiiiiEEENS1_10collective13CollectiveMmaINS1_46MainloopSm100TmaUmmaWarpSpecializedBlockScaledILi3ELi2ELi1ENS5_IJNS4_1CILi4EEENSA_ILi2EEENSA_ILi1EEEEEEEENS5_IJNSA_ILi128EEENSA_ILi256EEESG_EEENS5_IJNS_12float_e4m3_tENS_13float_ue8m0_tEEEENS5_IJNS5_IJlSD_lEEENS4_6LayoutINS5_IJNS5_IJNS5_IJNSA_ILi32EEESB_EEEiEEESQ_NS5_IJSD_iEEEEEENS5_IJNS5_IJNS5_IJNSA_ILi16EEESB_EEEiEEENS5_IJNS5_IJNSA_ILi0EEESD_EEENSA_ILi512EEEEEENS5_IJSW_iEEEEEEEEEEESL_S13_NS4_8TiledMMAINS4_8MMA_AtomIJNS4_21SM100_MMA_MXF8F6F4_SSISJ_SJ_fSK_Li128ELi256ELNS4_4UMMA5MajorE0ELS18_0ELNS17_7ScaleInE0ELS19_0EEEEEENSN_INS5_IJSD_SD_SD_EEENS5_IJSW_SW_SW_EEEEENS5_IJNS4_10UnderscoreES1F_S1F_EEEEENS5_IJNS4_23SM90_TMA_LOAD_MULTICASTES1I_EEENS5_IJNS4_14ComposedLayoutINS4_7SwizzleILi3ELi4ELi3EEENS4_18smem_ptr_flag_bitsILi8EEENSN_INS5_IJNSA_ILi8EEESG_EEENS5_IJSG_SD_EEEEEEENSN_INS5_IJNS5_IJNS5_IJSP_SD_EEENS5_IJSO_SD_EEEEEESD_NS5_IJSB_SD_EEEEEENS5_IJNS5_IJNS5_IJSU_SY_EEESX_EEESW_NS5_IJSD_SY_EEEEEEEEEEEvNS4_8identityES1J_NS5_IJS1T_NSN_INS5_IJNS5_IJNS5_IJSP_SC_EEES1V_EEESD_S1X_EEENS5_IJS20_SW_NS5_IJSD_NSA_ILi1024EEEEEEEEEEEEEEvS25_EENS_8epilogue10collective18CollectiveEpilogueINS2F_23Sm100TmaWarpSpecializedILi4ELi2ELi32ELb1ELb0EEEJNS5_IJNSA_ILi64EEESH_SG_EEENS5_IJNSN_IS2K_SD_EENSN_INS5_IJSO_SC_EEENS5_IJSD_SG_EEEEEEEENS_10bfloat16_tESM_S2R_SM_NS2F_6fusion15FusionCallbacksIS2J_NS2S_17LinearCombinationIS2R_fS2R_fLNS_15FloatRoundStyleE2EEES2L_S2Q_JEEENS4_5SM1004TMEM4LOAD26SM100_TMEM_LOAD_32dp32b32xENS4_13SM90_TMA_LOADENS1K_INS1L_ILi2ELi4ELi3EEENS1N_ILi16EEENSN_INS5_IJS1P_SO_EEES1V_EEEENS4_39AutoVectorizingCopyWithAssumedAlignmentILi128EEENS4_14SM90_TMA_STOREES37_S39_S39_EEEvvEEEEvNT_6ParamsE) ;  /* 0xfffffec404947950 */ /* 0x000fea0003c3ffff */
        .weak           $__internal_2_$__cuda_sm10x_tcgen05_guardrail_trap_unallocated_columns_being_dealloced
        .type           $__internal_2_$__cuda_sm10x_tcgen05_guardrail_trap_unallocated_columns_being_dealloced,@function
        .size           $__internal_2_$__cuda_sm10x_tcgen05_guardrail_trap_unallocated_columns_being_dealloced,(.L_x_239 - $__internal_2_$__cuda_sm10x_tcgen05_guardrail_trap_unallocated_columns_being_dealloced)
$__internal_2_$__cuda_sm10x_tcgen05_guardrail_trap_unallocated_columns_being_dealloced:
[----:B------:R-:W-:Y:S05]  /*139b0*/  BPT.TRAP 0x1 ;  /* 0x000000040000795c */ /* 0x000fea0000300000 */
[----:B------:R-:W-:-:S04]  /*139c0*/  HFMA2 R3, -RZ, RZ, 0, 0 ;  /* 0x00000000ff037431 */ /* 0x000fc800000001ff */
[----:B------:R-:W-:Y:S05]  /*139d0*/  RET.REL.NODEC R2 `(_ZN7cutlass13device_kernelINS_4gemm6kernel13GemmUniversalIN4cute5tupleIJiiiiEEENS1_10collective13CollectiveMmaINS1_46MainloopSm100TmaUmmaWarpSpecializedBlockScaledILi3ELi2ELi1ENS5_IJNS4_1CILi4EEENSA_ILi2EEENSA_ILi1EEEEEEEENS5_IJNSA_ILi128EEENSA_ILi256EEESG_EEENS5_IJNS_12float_e4m3_tENS_13float_ue8m0_tEEEENS5_IJNS5_IJlSD_lEEENS4_6LayoutINS5_IJNS5_IJNS5_IJNSA_ILi32EEESB_EEEiEEESQ_NS5_IJSD_iEEEEEENS5_IJNS5_IJNS5_IJNSA_ILi16EEESB_EEEiEEENS5_IJNS5_IJNSA_ILi0EEESD_EEENSA_ILi512EEEEEENS5_IJSW_iEEEEEEEEEEESL_S13_NS4_8TiledMMAINS4_8MMA_AtomIJNS4_21SM100_MMA_MXF8F6F4_SSISJ_SJ_fSK_Li128ELi256ELNS4_4UMMA5MajorE0ELS18_0ELNS17_7ScaleInE0ELS19_0EEEEEENSN_INS5_IJSD_SD_SD_EEENS5_IJSW_SW_SW_EEEEENS5_IJNS4_10UnderscoreES1F_S1F_EEEEENS5_IJNS4_23SM90_TMA_LOAD_MULTICASTES1I_EEENS5_IJNS4_14ComposedLayoutINS4_7SwizzleILi3ELi4ELi3EEENS4_18smem_ptr_flag_bitsILi8EEENSN_INS5_IJNSA_ILi8EEESG_EEENS5_IJSG_SD_EEEEEEENSN_INS5_IJNS5_IJNS5_IJSP_SD_EEENS5_IJSO_SD_EEEEEESD_NS5_IJSB_SD_EEEEEENS5_IJNS5_IJNS5_IJSU_SY_EEESX_EEESW_NS5_IJSD_SY_EEEEEEEEEEEvNS4_8identityES1J_NS5_IJS1T_NSN_INS5_IJNS5_IJNS5_IJSP_SC_EEES1V_EEESD_S1X_EEENS5_IJS20_SW_NS5_IJSD_NSA_ILi1024EEEEEEEEEEEEEEvS25_EENS_8epilogue10collective18CollectiveEpilogueINS2F_23Sm100TmaWarpSpecializedILi4ELi2ELi32ELb1ELb0EEEJNS5_IJNSA_ILi64EEESH_SG_EEENS5_IJNSN_IS2K_SD_EENSN_INS5_IJSO_SC_EEENS5_IJSD_SG_EEEEEEEENS_10bfloat16_tESM_S2R_SM_NS2F_6fusion15FusionCallbacksIS2J_NS2S_17LinearCombinationIS2R_fS2R_fLNS_15FloatRoundStyleE2EEES2L_S2Q_JEEENS4_5SM1004TMEM4LOAD26SM100_TMEM_LOAD_32dp32b32xENS4_13SM90_TMA_LOADENS1K_INS1L_ILi2ELi4ELi3EEENS1N_ILi16EEENSN_INS5_IJS1P_SO_EEES1V_EEEENS4_39AutoVectorizingCopyWithAssumedAlignmentILi128EEENS4_14SM90_TMA_STOREES37_S39_S39_EEEvvEEEEvNT_6ParamsE) ;  /* 0xfffffec402887950 */ /* 0x000fea0003c3ffff */
.L_x_238:
[----:B------:R-:W-:-:S00]  /*139e0*/  BRA `(.L_x_238) ;  /* 0xfffffffc00fc7947 */ /* 0x000fc0000383ffff */
[----:B------:R-:W-:-:S00]  /*139f0*/  NOP ;  /* 0x0000000000007918 */ /* 0x000fc00000000000 */
        /* <DEDUP_REMOVED lines=8> */
.L_x_239:


//--------------------- .nv.global.init           --------------------------
	.section	.nv.global.init,"aw",@progbits
.nv.global.init:
	.type		$str$27,@object
	.size		$str$27,($str$28 - $str$27)
$str$27:
        /*0000*/ 	.byte	0x28, 0x61, 0x64, 0x64, 0x72, 0x65, 0x73, 0x73, 0x20, 0x26, 0x20, 0x6d, 0x61, 0x73, 0x6b, 0x29
        /*0010*/ 	.byte	0x20, 0x3d, 0x3d, 0x20, 0x30, 0x00
	.type		$str$28,@object
	.size		$str$28,($str$26 - $str$28)
$str$28:
        /*0016*/ 	.byte	0x2f, 0x74, 0x6d, 0x70, 0x2f, 0x63, 0x75, 0x74, 0x6c, 0x61, 0x73, 0x73, 0x5f, 0x73, 0x77, 0x65
        /*0026*/ 	.byte	0x65, 0x70, 0x5f, 0x73, 0x72, 0x63, 0x2f, 0x69, 0x6e, 0x63, 0x6c, 0x75, 0x64, 0x65, 0x2f, 0x63
        /*0036*/ 	.byte	0x75, 0x74, 0x65, 0x2f, 0x70, 0x6f, 0x69, 0x6e, 0x74, 0x65, 0x72, 0x5f, 0x66, 0x6c, 0x61, 0x67
        /*0046*/ 	.byte	0x67, 0x65, 0x64, 0x2e, 0x68, 0x70, 0x70, 0x00
	.type		$str$26,@object
	.size		$str$26,($str$25 - $str$26)
$str$26:
        /*004e*/ 	.byte	0x2f, 0x74, 0x6d, 0x70, 0x2f, 0x63, 0x75, 0x74, 0x6c, 0x61, 0x73, 0x73, 0x5f, 0x73, 0x77, 0x65
        /*005e*/ 	.byte	0x65, 0x70, 0x5f, 0x73, 0x72, 0x63, 0x2f, 0x69, 0x6e, 0x63, 0x6c, 0x75, 0x64, 0x65, 0x2f, 0x63
        /*006e*/ 	.byte	0x75, 0x74, 0x65, 0x2f, 0x61, 0x74, 0x6f, 0x6d, 0x2f, 0x63, 0x6f, 0x70, 0x79, 0x5f, 0x74, 0x72
        /*007e*/ 	.byte	0x61, 0x69, 0x74, 0x73, 0x5f, 0x73, 0x6d, 0x31, 0x30, 0x30, 0x2e, 0x68, 0x70, 0x70, 0x00
	.type		$str$25,@object
	.size		$str$25,(__unnamed_1 - $str$25)
$str$25:
        /*008d*/ 	.byte	0x28, 0x28, 0x75, 0x69, 0x6e, 0x74, 0x33, 0x32, 0x5f, 0x74, 0x28, 0x74, 0x68, 0x72, 0x65, 0x61
        /*009d*/ 	.byte	0x64, 0x49, 0x64, 0x78, 0x2e, 0x78, 0x29, 0x20, 0x2f, 0x20, 0x33, 0x32, 0x29, 0x20, 0x25, 0x20
        /*00ad*/ 	.byte	0x34, 0x29, 0x20, 0x3d, 0x3d, 0x20, 0x28, 0x28, 0x28, 0x74, 0x6d, 0x65, 0x6d, 0x5f, 0x61, 0x64
        /*00bd*/ 	.byte	0x64, 0x72, 0x20, 0x3e, 0x3e, 0x20, 0x31, 0x36, 0x29, 0x20, 0x2f, 0x20, 0x33, 0x32, 0x29, 0x20
        /*00cd*/ 	.byte	0x25, 0x20, 0x34, 0x29, 0x00
	.type		__unnamed_1,@object
	.size		__unnamed_1,(__unnamed_2 - __unnamed_1)
__unnamed_1:
        /*00d2*/ 	.byte	0x61, 0x75, 0x74, 0x6f, 0x20, 0x63, 0x75, 0x74, 0x65, 0x3a, 0x3a, 0x61, 0x73, 0x5f, 0x70, 0x6f
        /* <DEDUP_REMOVED lines=24> */
        /*0262*/ 	.byte	0x43, 0x3c, 0x34, 0x30, 0x39, 0x36, 0x3e, 0x3e, 0x3e, 0x3e, 0x5d, 0x00
	.type		__unnamed_2,@object
	.size		__unnamed_2,(.L_2 - __unnamed_2)
__unnamed_2:
        /* <DEDUP_REMOVED lines=42> */
        /*050e*/ 	.byte	0x3e, 0x3e, 0x5d, 0x00
.L_2:


//--------------------- .nv.shared._ZN7cutlass13device_kernelINS_4gemm6kernel13GemmUniversalIN4cute5tupleIJiiiiEEENS1_10collective13CollectiveMmaINS1_46MainloopSm100TmaUmmaWarpSpecializedBlockScaledILi3ELi2ELi1ENS5_IJNS4_1CILi4EEENSA_ILi2EEENSA_ILi1EEEEEEEENS5_IJNSA_ILi128EEENSA_ILi256EEESG_EEENS5_IJNS_12float_e4m3_tENS_13float_ue8m0_tEEEENS5_IJNS5_IJlSD_lEEENS4_6LayoutINS5_IJNS5_IJNS5_IJNSA_ILi32EEESB_EEEiEEESQ_NS5_IJSD_iEEEEEENS5_IJNS5_IJNS5_IJNSA_ILi16EEESB_EEEiEEENS5_IJNS5_IJNSA_ILi0EEESD_EEENSA_ILi512EEEEEENS5_IJSW_iEEEEEEEEEEESL_S13_NS4_8TiledMMAINS4_8MMA_AtomIJNS4_21SM100_MMA_MXF8F6F4_SSISJ_SJ_fSK_Li128ELi256ELNS4_4UMMA5MajorE0ELS18_0ELNS17_7ScaleInE0ELS19_0EEEEEENSN_INS5_IJSD_SD_SD_EEENS5_IJSW_SW_SW_EEEEENS5_IJNS4_10UnderscoreES1F_S1F_EEEEENS5_IJNS4_23SM90_TMA_LOAD_MULTICASTES1I_EEENS5_IJNS4_14ComposedLayoutINS4_7SwizzleILi3ELi4ELi3EEENS4_18smem_ptr_flag_bitsILi8EEENSN_INS5_IJNSA_ILi8EEESG_EEENS5_IJSG_SD_EEEEEEENSN_INS5_IJNS5_IJNS5_IJSP_SD_EEENS5_IJSO_SD_EEEEEESD_NS5_IJSB_SD_EEEEEENS5_IJNS5_IJNS5_IJSU_SY_EEESX_EEESW_NS5_IJSD_SY_EEEEEEEEEEEvNS4_8identityES1J_NS5_IJS1T_NSN_INS5_IJNS5_IJNS5_IJSP_SC_EEES1V_EEESD_S1X_EEENS5_IJS20_SW_NS5_IJSD_NSA_ILi1024EEEEEEEEEEEEEEvS25_EENS_8epilogue10collective18CollectiveEpilogueINS2F_23Sm100TmaWarpSpecializedILi4ELi2ELi32ELb1ELb0EEEJNS5_IJNSA_ILi64EEESH_SG_EEENS5_IJNSN_IS2K_SD_EENSN_INS5_IJSO_SC_EEENS5_IJSD_SG_EEEEEEEENS_10bfloat16_tESM_S2R_SM_NS2F_6fusion15FusionCallbacksIS2J_NS2S_17LinearCombinationIS2R_fS2R_fLNS_15FloatRoundStyleE2EEES2L_S2Q_JEEENS4_5SM1004TMEM4LOAD26SM100_TMEM_LOAD_32dp32b32xENS4_13SM90_TMA_LOADENS1K_INS1L_ILi2ELi4ELi3EEENS1N_ILi16EEENSN_INS5_IJS1P_SO_EEES1V_EEEENS4_39AutoVectorizingCopyWithAssumedAlignmentILi128EEENS4_14SM90_TMA_STOREES37_S39_S39_EEEvvEEEEvNT_6ParamsE --------------------------
	.section	.nv.shared._ZN7cutlass13device_kernelINS_4gemm6kernel13GemmUniversalIN4cute5tupleIJiiiiEEENS1_10collective13CollectiveMmaINS1_46MainloopSm100TmaUmmaWarpSpecializedBlockScaledILi3ELi2ELi1ENS5_IJNS4_1CILi4EEENSA_ILi2EEENSA_ILi1EEEEEEEENS5_IJNSA_ILi128EEENSA_ILi256EEESG_EEENS5_IJNS_12float_e4m3_tENS_13float_ue8m0_tEEEENS5_IJNS5_IJlSD_lEEENS4_6LayoutINS5_IJNS5_IJNS5_IJNSA_ILi32EEESB_EEEiEEESQ_NS5_IJSD_iEEEEEENS5_IJNS5_IJNS5_IJNSA_ILi16EEESB_EEEiEEENS5_IJNS5_IJNSA_ILi0EEESD_EEENSA_ILi512EEEEEENS5_IJSW_iEEEEEEEEEEESL_S13_NS4_8TiledMMAINS4_8MMA_AtomIJNS4_21SM100_MMA_MXF8F6F4_SSISJ_SJ_fSK_Li128ELi256ELNS4_4UMMA5MajorE0ELS18_0ELNS17_7ScaleInE0ELS19_0EEEEEENSN_INS5_IJSD_SD_SD_EEENS5_IJSW_SW_SW_EEEEENS5_IJNS4_10UnderscoreES1F_S1F_EEEEENS5_IJNS4_23SM90_TMA_LOAD_MULTICASTES1I_EEENS5_IJNS4_14ComposedLayoutINS4_7SwizzleILi3ELi4ELi3EEENS4_18smem_ptr_flag_bitsILi8EEENSN_INS5_IJNSA_ILi8EEESG_EEENS5_IJSG_SD_EEEEEEENSN_INS5_IJNS5_IJNS5_IJSP_SD_EEENS5_IJSO_SD_EEEEEESD_NS5_IJSB_SD_EEEEEENS5_IJNS5_IJNS5_IJSU_SY_EEESX_EEESW_NS5_IJSD_SY_EEEEEEEEEEEvNS4_8identityES1J_NS5_IJS1T_NSN_INS5_IJNS5_IJNS5_IJSP_SC_EEES1V_EEESD_S1X_EEENS5_IJS20_SW_NS5_IJSD_NSA_ILi1024EEEEEEEEEEEEEEvS25_EENS_8epilogue10collective18CollectiveEpilogueINS2F_23Sm100TmaWarpSpecializedILi4ELi2ELi32ELb1ELb0EEEJNS5_IJNSA_ILi64EEESH_SG_EEENS5_IJNSN_IS2K_SD_EENSN_INS5_IJSO_SC_EEENS5_IJSD_SG_EEEEEEEENS_10bfloat16_tESM_S2R_SM_NS2F_6fusion15FusionCallbacksIS2J_NS2S_17LinearCombinationIS2R_fS2R_fLNS_15FloatRoundStyleE2EEES2L_S2Q_JEEENS4_5SM1004TMEM4LOAD26SM100_TMEM_LOAD_32dp32b32xENS4_13SM90_TMA_LOADENS1K_INS1L_ILi2ELi4ELi3EEENS1N_ILi16EEENSN_INS5_IJS1P_SO_EEES1V_EEEENS4_39AutoVectorizingCopyWithAssumedAlignmentILi128EEENS4_14SM90_TMA_STOREES37_S39_S39_EEEvvEEEEvNT_6ParamsE,"aw",@nobits
	.sectionflags	@""
	.align	16
	.zero		1024


//--------------------- .nv.shared.reserved.0     --------------------------
	.section	.nv.shared.reserved.0,"aw",@nobits
	.weak		__nv_reservedSMEM_offset_0_alias
	.size		__nv_reservedSMEM_offset_0_alias, 0, 64
	.other		__nv_reservedSMEM_offset_0_alias,@"STO_CUDA_RESERVED_SHARED STV_DEFAULT"
__nv_reservedSMEM_offset_0_alias:
	.zero		0
.nv.shared.reserved.0:
	.zero		64
	.weak		__nv_reservedSMEM_tcgen05_partition
	.type		__nv_reservedSMEM_tcgen05_partition,@object
	.size		__nv_reservedSMEM_tcgen05_partition,(.L_0 - __nv_reservedSMEM_tcgen05_partition)
__nv_reservedSMEM_tcgen05_partition:
	.zero		32
.L_0:


//--------------------- .nv.global                --------------------------
	.section	.nv.global,"aw",@nobits
.nv.global:
	.type		_ZN40_INTERNAL_9247320a_4_k_cu_e57648cf_371024cute1_E,@object
	.size		_ZN40_INTERNAL_9247320a_4_k_cu_e57648cf_371024cute1_E,(_ZN40_INTERNAL_9247320a_4_k_cu_e57648cf_371024cuda3std3__45__cpo6cbeginE - _ZN40_INTERNAL_9247320a_4_k_cu_e57648cf_371024cute1_E)
_ZN40_INTERNAL_9247320a_4_k_cu_e57648cf_371024cute1_E:
	.zero		1
	.type		_ZN40_INTERNAL_9247320a_4_k_cu_e57648cf_371024cuda3std3__45__cpo6cbeginE,@object
	.size		_ZN40_INTERNAL_9247320a_4_k_cu_e57648cf_371024cuda3std3__45__cpo6cbeginE,(_ZN40_INTERNAL_9247320a_4_k_cu_e57648cf_371024cuda3std3__48in_placeE - _ZN40_INTERNAL_9247320a_4_k_cu_e57648cf_371024cuda3std3__45__cpo6cbeginE)
_ZN40_INTERNAL_9247320a_4_k_cu_e57648cf_371024cuda3std3__45__cpo6cbeginE:
	.zero		1
	.type		_ZN40_INTERNAL_9247320a_4_k_cu_e57648cf_371024cuda3std3__48in_placeE,@object
	.size		_ZN40_INTERNAL_9247320a_4_k_cu_e57648cf_371024cuda3std3__48in_placeE,(_ZN40_INTERNAL_9247320a_4_k_cu_e57648cf_371024cuda3std6ranges3__45__cpo9iter_moveE - _ZN40_INTERNAL_9247320a_4_k_cu_e57648cf_371024cuda3std3__48in_placeE)
_ZN40_INTERNAL_9247320a_4_k_cu_e57648cf_371024cuda3std3__48in_placeE:
	.zero		1
	.type		_ZN40_INTERNAL_9247320a_4_k_cu_e57648cf_371024cuda3std6ranges3__45__cpo9iter_moveE,@object
	.size		_ZN40_INTERNAL_9247320a_4_k_cu_e57648cf_371024cuda3std6ranges3__45__cpo9iter_moveE,(_ZN40_INTERNAL_9247320a_4_k_cu_e57648cf_371024cuda3std3__45__cpo5beginE - _ZN40_INTERNAL_9247320a_4_k_cu_e57648cf_371024cuda3std6ranges3__45__cpo9iter_moveE)
_ZN40_INTERNAL_9247320a_4_k_cu_e57648cf_371024cuda3std6ranges3__45__cpo9iter_moveE:
	.zero		1
	.type		_ZN40_INTERNAL_9247320a_4_k_cu_e57648cf_371024cuda3std3__45__cpo5beginE,@object
	.size		_ZN40_INTERNAL_9247320a_4_k_cu_e57648cf_371024cuda3std3__45__cpo5beginE,(_ZN40_INTERNAL_9247320a_4_k_cu_e57648cf_371024cuda3std3__442_GLOBAL__N__9247320a_4_k_cu_e57648cf_371026ignoreE - _ZN40_INTERNAL_9247320a_4_k_cu_e57648cf_371024cuda3std3__45__cpo5beginE)
_ZN40_INTERNAL_9247320a_4_k_cu_e57648cf_371024cuda3std3__45__cpo5beginE:
	.zero		1
	.type		_ZN40_INTERNAL_9247320a_4_k_cu_e57648cf_371024cuda3std3__442_GLOBAL__N__9247320a_4_k_cu_e57648cf_371026ignoreE,@object
	.size		_ZN40_INTERNAL_9247320a_4_k_cu_e57648cf_371024cuda3std3__442_GLOBAL__N__9247320a_4_k_cu_e57648cf_371026ignoreE,(_ZN40_INTERNAL_9247320a_4_k_cu_e57648cf_371024cute7productE - _ZN40_INTERNAL_9247320a_4_k_cu_e57648cf_371024cuda3std3__442_GLOBAL__N__9247320a_4_k_cu_e57648cf_371026ignoreE)
_ZN40_INTERNAL_9247320a_4_k_cu_e57648cf_371024cuda3std3__442_GLOBAL__N__9247320a_4_k_cu_e57648cf_371026ignoreE:
	.zero		1
	.type		_ZN40_INTERNAL_9247320a_4_k_cu_e57648cf_371024cute7productE,@object
	.size		_ZN40_INTERNAL_9247320a_4_k_cu_e57648cf_371024cute7productE,(_ZN40_INTERNAL_9247320a_4_k_cu_e57648cf_371024cuda3std3__45__cpo3endE - _ZN40_INTERNAL_9247320a_4_k_cu_e57648cf_371024cute7productE)
_ZN40_INTERNAL_9247320a_4_k_cu_e57648cf_371024cute7productE:
	.zero		1
	.type		_ZN40_INTERNAL_9247320a_4_k_cu_e57648cf_371024cuda3std3__45__cpo3endE,@object
	.size		_ZN40_INTERNAL_9247320a_4_k_cu_e57648cf_371024cuda3std3__45__cpo3endE,(_ZN40_INTERNAL_9247320a_4_k_cu_e57648cf_371024cuda3std3__419piecewise_constructE - _ZN40_INTERNAL_9247320a_4_k_cu_e57648cf_371024cuda3std3__45__cpo3endE)
_ZN40_INTERNAL_9247320a_4_k_cu_e57648cf_371024cuda3std3__45__cpo3endE:
	.zero		1
	.type		_ZN40_INTERNAL_9247320a_4_k_cu_e57648cf_371024cuda3std3__419piecewise_constructE,@object
	.size		_ZN40_INTERNAL_9247320a_4_k_cu_e57648cf_371024cuda3std3__419piecewise_constructE,(_ZN40_INTERNAL_9247320a_4_k_cu_e57648cf_371024cuda3std3__45__cpo4cendE - _ZN40_INTERNAL_9247320a_4_k_cu_e57648cf_371024cuda3std3__419piecewise_constructE)
_ZN40_INTERNAL_9247320a_4_k_cu_e57648cf_371024cuda3std3__419piecewise_constructE:
	.zero		1
	.type		_ZN40_INTERNAL_9247320a_4_k_cu_e57648cf_371024cuda3std3__45__cpo4cendE,@object
	.size		_ZN40_INTERNAL_9247320a_4_k_cu_e57648cf_371024cuda3std3__45__cpo4cendE,(_ZN40_INTERNAL_9247320a_4_k_cu_e57648cf_371024cuda3std6ranges3__45__cpo4swapE - _ZN40_INTERNAL_9247320a_4_k_cu_e57648cf_371024cuda3std3__45__cpo4cendE)
_ZN40_INTERNAL_9247320a_4_k_cu_e57648cf_371024cuda3std3__45__cpo4cendE:
	.zero		1
	.type		_ZN40_INTERNAL_9247320a_4_k_cu_e57648cf_371024cuda3std6ranges3__45__cpo4swapE,@object
	.size		_ZN40_INTERNAL_9247320a_4_k_cu_e57648cf_371024cuda3std6ranges3__45__cpo4swapE,(.L_10 - _ZN40_INTERNAL_9247320a_4_k_cu_e57648cf_371024cuda3std6ranges3__45__cpo4swapE)
_ZN40_INTERNAL_9247320a_4_k_cu_e57648cf_371024cuda3std6ranges3__45__cpo4swapE:
	.zero		1
.L_10:


//--------------------- .nv.constant0._ZN7cutlass13device_kernelINS_4gemm6kernel13GemmUniversalIN4cute5tupleIJiiiiEEENS1_10collective13CollectiveMmaINS1_46MainloopSm100TmaUmmaWarpSpecializedBlockScaledILi3ELi2ELi1ENS5_IJNS4_1CILi4EEENSA_ILi2EEENSA_ILi1EEEEEEEENS5_IJNSA_ILi128EEENSA_ILi256EEESG_EEENS5_IJNS_12float_e4m3_tENS_13float_ue8m0_tEEEENS5_IJNS5_IJlSD_lEEENS4_6LayoutINS5_IJNS5_IJNS5_IJNSA_ILi32EEESB_EEEiEEESQ_NS5_IJSD_iEEEEEENS5_IJNS5_IJNS5_IJNSA_ILi16EEESB_EEEiEEENS5_IJNS5_IJNSA_ILi0EEESD_EEENSA_ILi512EEEEEENS5_IJSW_iEEEEEEEEEEESL_S13_NS4_8TiledMMAINS4_8MMA_AtomIJNS4_21SM100_MMA_MXF8F6F4_SSISJ_SJ_fSK_Li128ELi256ELNS4_4UMMA5MajorE0ELS18_0ELNS17_7ScaleInE0ELS19_0EEEEEENSN_INS5_IJSD_SD_SD_EEENS5_IJSW_SW_SW_EEEEENS5_IJNS4_10UnderscoreES1F_S1F_EEEEENS5_IJNS4_23SM90_TMA_LOAD_MULTICASTES1I_EEENS5_IJNS4_14ComposedLayoutINS4_7SwizzleILi3ELi4ELi3EEENS4_18smem_ptr_flag_bitsILi8EEENSN_INS5_IJNSA_ILi8EEESG_EEENS5_IJSG_SD_EEEEEEENSN_INS5_IJNS5_IJNS5_IJSP_SD_EEENS5_IJSO_SD_EEEEEESD_NS5_IJSB_SD_EEEEEENS5_IJNS5_IJNS5_IJSU_SY_EEESX_EEESW_NS5_IJSD_SY_EEEEEEEEEEEvNS4_8identityES1J_NS5_IJS1T_NSN_INS5_IJNS5_IJNS5_IJSP_SC_EEES1V_EEESD_S1X_EEENS5_IJS20_SW_NS5_IJSD_NSA_ILi1024EEEEEEEEEEEEEEvS25_EENS_8epilogue10collective18CollectiveEpilogueINS2F_23Sm100TmaWarpSpecializedILi4ELi2ELi32ELb1ELb0EEEJNS5_IJNSA_ILi64EEESH_SG_EEENS5_IJNSN_IS2K_SD_EENSN_INS5_IJSO_SC_EEENS5_IJSD_SG_EEEEEEEENS_10bfloat16_tESM_S2R_SM_NS2F_6fusion15FusionCallbacksIS2J_NS2S_17LinearCombinationIS2R_fS2R_fLNS_15FloatRoundStyleE2EEES2L_S2Q_JEEENS4_5SM1004TMEM4LOAD26SM100_TMEM_LOAD_32dp32b32xENS4_13SM90_TMA_LOADENS1K_INS1L_ILi2ELi4ELi3EEENS1N_ILi16EEENSN_INS5_IJS1P_SO_EEES1V_EEEENS4_39AutoVectorizingCopyWithAssumedAlignmentILi128EEENS4_14SM90_TMA_STOREES37_S39_S39_EEEvvEEEEvNT_6ParamsE --------------------------
	.section	.nv.constant0._ZN7cutlass13device_kernelINS_4gemm6kernel13GemmUniversalIN4cute5tupleIJiiiiEEENS1_10collective13CollectiveMmaINS1_46MainloopSm100TmaUmmaWarpSpecializedBlockScaledILi3ELi2ELi1ENS5_IJNS4_1CILi4EEENSA_ILi2EEENSA_ILi1EEEEEEEENS5_IJNSA_ILi128EEENSA_ILi256EEESG_EEENS5_IJNS_12float_e4m3_tENS_13float_ue8m0_tEEEENS5_IJNS5_IJlSD_lEEENS4_6LayoutINS5_IJNS5_IJNS5_IJNSA_ILi32EEESB_EEEiEEESQ_NS5_IJSD_iEEEEEENS5_IJNS5_IJNS5_IJNSA_ILi16EEESB_EEEiEEENS5_IJNS5_IJNSA_ILi0EEESD_EEENSA_ILi512EEEEEENS5_IJSW_iEEEEEEEEEEESL_S13_NS4_8TiledMMAINS4_8MMA_AtomIJNS4_21SM100_MMA_MXF8F6F4_SSISJ_SJ_fSK_Li128ELi256ELNS4_4UMMA5MajorE0ELS18_0ELNS17_7ScaleInE0ELS19_0EEEEEENSN_INS5_IJSD_SD_SD_EEENS5_IJSW_SW_SW_EEEEENS5_IJNS4_10UnderscoreES1F_S1F_EEEEENS5_IJNS4_23SM90_TMA_LOAD_MULTICASTES1I_EEENS5_IJNS4_14ComposedLayoutINS4_7SwizzleILi3ELi4ELi3EEENS4_18smem_ptr_flag_bitsILi8EEENSN_INS5_IJNSA_ILi8EEESG_EEENS5_IJSG_SD_EEEEEEENSN_INS5_IJNS5_IJNS5_IJSP_SD_EEENS5_IJSO_SD_EEEEEESD_NS5_IJSB_SD_EEEEEENS5_IJNS5_IJNS5_IJSU_SY_EEESX_EEESW_NS5_IJSD_SY_EEEEEEEEEEEvNS4_8identityES1J_NS5_IJS1T_NSN_INS5_IJNS5_IJNS5_IJSP_SC_EEES1V_EEESD_S1X_EEENS5_IJS20_SW_NS5_IJSD_NSA_ILi1024EEEEEEEEEEEEEEvS25_EENS_8epilogue10collective18CollectiveEpilogueINS2F_23Sm100TmaWarpSpecializedILi4ELi2ELi32ELb1ELb0EEEJNS5_IJNSA_ILi64EEESH_SG_EEENS5_IJNSN_IS2K_SD_EENSN_INS5_IJSO_SC_EEENS5_IJSD_SG_EEEEEEEENS_10bfloat16_tESM_S2R_SM_NS2F_6fusion15FusionCallbacksIS2J_NS2S_17LinearCombinationIS2R_fS2R_fLNS_15FloatRoundStyleE2EEES2L_S2Q_JEEENS4_5SM1004TMEM4LOAD26SM100_TMEM_LOAD_32dp32b32xENS4_13SM90_TMA_LOADENS1K_INS1L_ILi2ELi4ELi3EEENS1N_ILi16EEENSN_INS5_IJS1P_SO_EEES1V_EEEENS4_39AutoVectorizingCopyWithAssumedAlignmentILi128EEENS4_14SM90_TMA_STOREES37_S39_S39_EEEvvEEEEvNT_6ParamsE,"a",@progbits
	.sectionflags	@""
	.align	4
.nv.constant0._ZN7cutlass13device_kernelINS_4gemm6kernel13GemmUniversalIN4cute5tupleIJiiiiEEENS1_10collective13CollectiveMmaINS1_46MainloopSm100TmaUmmaWarpSpecializedBlockScaledILi3ELi2ELi1ENS5_IJNS4_1CILi4EEENSA_ILi2EEENSA_ILi1EEEEEEEENS5_IJNSA_ILi128EEENSA_ILi256EEESG_EEENS5_IJNS_12float_e4m3_tENS_13float_ue8m0_tEEEENS5_IJNS5_IJlSD_lEEENS4_6LayoutINS5_IJNS5_IJNS5_IJNSA_ILi32EEESB_EEEiEEESQ_NS5_IJSD_iEEEEEENS5_IJNS5_IJNS5_IJNSA_ILi16EEESB_EEEiEEENS5_IJNS5_IJNSA_ILi0EEESD_EEENSA_ILi512EEEEEENS5_IJSW_iEEEEEEEEEEESL_S13_NS4_8TiledMMAINS4_8MMA_AtomIJNS4_21SM100_MMA_MXF8F6F4_SSISJ_SJ_fSK_Li128ELi256ELNS4_4UMMA5MajorE0ELS18_0ELNS17_7ScaleInE0ELS19_0EEEEEENSN_INS5_IJSD_SD_SD_EEENS5_IJSW_SW_SW_EEEEENS5_IJNS4_10UnderscoreES1F_S1F_EEEEENS5_IJNS4_23SM90_TMA_LOAD_MULTICASTES1I_EEENS5_IJNS4_14ComposedLayoutINS4_7SwizzleILi3ELi4ELi3EEENS4_18smem_ptr_flag_bitsILi8EEENSN_INS5_IJNSA_ILi8EEESG_EEENS5_IJSG_SD_EEEEEEENSN_INS5_IJNS5_IJNS5_IJSP_SD_EEENS5_IJSO_SD_EEEEEESD_NS5_IJSB_SD_EEEEEENS5_IJNS5_IJNS5_IJSU_SY_EEESX_EEESW_NS5_IJSD_SY_EEEEEEEEEEEvNS4_8identityES1J_NS5_IJS1T_NSN_INS5_IJNS5_IJNS5_IJSP_SC_EEES1V_EEESD_S1X_EEENS5_IJS20_SW_NS5_IJSD_NSA_ILi1024EEEEEEEEEEEEEEvS25_EENS_8epilogue10collective18CollectiveEpilogueINS2F_23Sm100TmaWarpSpecializedILi4ELi2ELi32ELb1ELb0EEEJNS5_IJNSA_ILi64EEESH_SG_EEENS5_IJNSN_IS2K_SD_EENSN_INS5_IJSO_SC_EEENS5_IJSD_SG_EEEEEEEENS_10bfloat16_tESM_S2R_SM_NS2F_6fusion15FusionCallbacksIS2J_NS2S_17LinearCombinationIS2R_fS2R_fLNS_15FloatRoundStyleE2EEES2L_S2Q_JEEENS4_5SM1004TMEM4LOAD26SM100_TMEM_LOAD_32dp32b32xENS4_13SM90_TMA_LOADENS1K_INS1L_ILi2ELi4ELi3EEENS1N_ILi16EEENSN_INS5_IJS1P_SO_EEES1V_EEEENS4_39AutoVectorizingCopyWithAssumedAlignmentILi128EEENS4_14SM90_TMA_STOREES37_S39_S39_EEEvvEEEEvNT_6ParamsE:
	.zero		3968


//--------------------- SYMBOLS --------------------------

	.type		.nv.reservedSmem.offset0,@object
	.size		.nv.reservedSmem.offset0,0x4
	.type		.nv.reservedSmem.cap,@object
	.size		.nv.reservedSmem.cap,0x4
	.type		__assertfail,@function
